	.target	sm_90a

	.elftype	@"ET_EXEC"


//--------------------- .note.nv.tkinfo           --------------------------
	.section	.note.nv.tkinfo,"",@"SHT_NOTE"
	.sectionflags	@"SHF_NOTE_NV_TKINFO"
	.tkinfo
        /*0018*/ 	.word	0x00000002
        /*0030*/ 	.string	""
        /*0030*/ 	.string	"ptxas"
        /*0030*/ 	.string	"Cuda compilation tools, release 13.0, V13.0.88"
        /*0030*/ 	.string	"Build cuda_13.0.r13.0/compiler.36424714_0"
        /*0030*/ 	.string	"-v  -suppress-debug-info  -lineinfo  -arch sm_90a "



//--------------------- .note.nv.cuinfo           --------------------------
	.section	.note.nv.cuinfo,"",@"SHT_NOTE"
	.sectionflags	@"SHF_NOTE_NV_CUINFO"
        /*0018*/ 	.short	0x0002
        /*001a*/ 	.short	0x005a
        /*001c*/ 	.short	0x0082
	.zero		2


//--------------------- .nv.info                  --------------------------
	.section	.nv.info,"",@"SHT_CUDA_INFO"
	.align	4


	//----- nvinfo : EIATTR_REGCOUNT
	.align		4
        /*0000*/ 	.byte	0x04, 0x2f
        /*0002*/ 	.short	(.L_1 - .L_0)
	.align		4
.L_0:
        /*0004*/ 	.word	index@(matmul_kernel)
        /*0008*/ 	.word	0x000000ff


	//----- nvinfo : EIATTR_FRAME_SIZE
	.align		4
.L_1:
        /*000c*/ 	.byte	0x04, 0x11
        /*000e*/ 	.short	(.L_3 - .L_2)
	.align		4
.L_2:
        /*0010*/ 	.word	index@(matmul_kernel)
        /*0014*/ 	.word	0x000029a0


	//----- nvinfo : EIATTR_MIN_STACK_SIZE
	.align		4
.L_3:
        /*0018*/ 	.byte	0x04, 0x12
        /*001a*/ 	.short	(.L_5 - .L_4)
	.align		4
.L_4:
        /*001c*/ 	.word	index@(matmul_kernel)
        /*0020*/ 	.word	0x000029a0
.L_5:


//--------------------- .nv.compat                --------------------------
	.section	.nv.compat,"",@"SHT_CUDA_COMPAT_INFO"
	.align	4
        /*0000*/ 	.byte	0x02, 0x09, 0x01, 0x00, 0x02, 0x02, 0x04, 0x00, 0x02, 0x05, 0x05, 0x00, 0x03, 0x07, 0x01, 0x01
        /*0010*/ 	.byte	0x02, 0x03, 0x00, 0x00, 0x02, 0x06, 0x01, 0x00, 0x04, 0x0b, 0x08, 0x00, 0x00, 0x00, 0x00, 0x00
        /*0020*/ 	.byte	0x00, 0x00, 0x00, 0x00


//--------------------- .nv.info.matmul_kernel    --------------------------
	.section	.nv.info.matmul_kernel,"",@"SHT_CUDA_INFO"
	.sectionflags	@""
	.align	4


	//----- nvinfo : EIATTR_CUDA_API_VERSION
	.align		4
        /*0000*/ 	.byte	0x04, 0x37
        /*0002*/ 	.short	(.L_7 - .L_6)
.L_6:
        /*0004*/ 	.word	0x00000082


	//----- nvinfo : EIATTR_KPARAM_INFO
	.align		4
.L_7:
        /*0008*/ 	.byte	0x04, 0x17
        /*000a*/ 	.short	(.L_9 - .L_8)
.L_8:
        /*000c*/ 	.word	0x00000000
        /*0010*/ 	.short	0x000d
        /*0012*/ 	.short	0x0048
        /*0014*/ 	.byte	0x00, 0xf4, 0x21, 0x00


	//----- nvinfo : EIATTR_KPARAM_INFO
	.align		4
.L_9:
        /*0018*/ 	.byte	0x04, 0x17
        /*001a*/ 	.short	(.L_11 - .L_10)
.L_10:
        /*001c*/ 	.word	0x00000000
        /*0020*/ 	.short	0x000c
        /*0022*/ 	.short	0x0040
        /*0024*/ 	.byte	0x00, 0xf4, 0x21, 0x00


	//----- nvinfo : EIATTR_KPARAM_INFO
	.align		4
.L_11:
        /*0028*/ 	.byte	0x04, 0x17
        /*002a*/ 	.short	(.L_13 - .L_12)
.L_12:
        /*002c*/ 	.word	0x00000000
        /*0030*/ 	.short	0x000b
        /*0032*/ 	.short	0x0038
        /*0034*/ 	.byte	0x00, 0xf0, 0x11, 0x00


	//----- nvinfo : EIATTR_KPARAM_INFO
	.align		4
.L_13:
        /*0038*/ 	.byte	0x04, 0x17
        /*003a*/ 	.short	(.L_15 - .L_14)
.L_14:
        /*003c*/ 	.word	0x00000000
        /*0040*/ 	.short	0x000a
        /*0042*/ 	.short	0x0034
        /*0044*/ 	.byte	0x00, 0xf0, 0x11, 0x00


	//----- nvinfo : EIATTR_KPARAM_INFO
	.align		4
.L_15:
        /*0048*/ 	.byte	0x04, 0x17
        /*004a*/ 	.short	(.L_17 - .L_16)
.L_16:
        /*004c*/ 	.word	0x00000000
        /*0050*/ 	.short	0x0009
        /*0052*/ 	.short	0x0030
        /*0054*/ 	.byte	0x00, 0xf0, 0x11, 0x00


	//----- nvinfo : EIATTR_KPARAM_INFO
	.align		4
.L_17:
        /*0058*/ 	.byte	0x04, 0x17
        /*005a*/ 	.short	(.L_19 - .L_18)
.L_18:
        /*005c*/ 	.word	0x00000000
        /*0060*/ 	.short	0x0008
        /*0062*/ 	.short	0x002c
        /*0064*/ 	.byte	0x00, 0xf0, 0x11, 0x00


	//----- nvinfo : EIATTR_KPARAM_INFO
	.align		4
.L_19:
        /*0068*/ 	.byte	0x04, 0x17
        /*006a*/ 	.short	(.L_21 - .L_20)
.L_20:
        /*006c*/ 	.word	0x00000000
        /*0070*/ 	.short	0x0007
        /*0072*/ 	.short	0x0028
        /*0074*/ 	.byte	0x00, 0xf0, 0x11, 0x00


	//----- nvinfo : EIATTR_KPARAM_INFO
	.align		4
.L_21:
        /*0078*/ 	.byte	0x04, 0x17
        /*007a*/ 	.short	(.L_23 - .L_22)
.L_22:
        /*007c*/ 	.word	0x00000000
        /*0080*/ 	.short	0x0006
        /*0082*/ 	.short	0x0024
        /*0084*/ 	.byte	0x00, 0xf0, 0x11, 0x00


	//----- nvinfo : EIATTR_KPARAM_INFO
	.align		4
.L_23:
        /*0088*/ 	.byte	0x04, 0x17
        /*008a*/ 	.short	(.L_25 - .L_24)
.L_24:
        /*008c*/ 	.word	0x00000000
        /*0090*/ 	.short	0x0005
        /*0092*/ 	.short	0x0020
        /*0094*/ 	.byte	0x00, 0xf0, 0x11, 0x00


	//----- nvinfo : EIATTR_KPARAM_INFO
	.align		4
.L_25:
        /*0098*/ 	.byte	0x04, 0x17
        /*009a*/ 	.short	(.L_27 - .L_26)
.L_26:
        /*009c*/ 	.word	0x00000000
        /*00a0*/ 	.short	0x0004
        /*00a2*/ 	.short	0x001c
        /*00a4*/ 	.byte	0x00, 0xf0, 0x11, 0x00


	//----- nvinfo : EIATTR_KPARAM_INFO
	.align		4
.L_27:
        /*00a8*/ 	.byte	0x04, 0x17
        /*00aa*/ 	.short	(.L_29 - .L_28)
.L_28:
        /*00ac*/ 	.word	0x00000000
        /*00b0*/ 	.short	0x0003
        /*00b2*/ 	.short	0x0018
        /*00b4*/ 	.byte	0x00, 0xf0, 0x11, 0x00


	//----- nvinfo : EIATTR_KPARAM_INFO
	.align		4
.L_29:
        /*00b8*/ 	.byte	0x04, 0x17
        /*00ba*/ 	.short	(.L_31 - .L_30)
.L_30:
        /*00bc*/ 	.word	0x00000000
        /*00c0*/ 	.short	0x0002
        /*00c2*/ 	.short	0x0010
        /*00c4*/ 	.byte	0x00, 0xf4, 0x21, 0x00


	//----- nvinfo : EIATTR_KPARAM_INFO
	.align		4
.L_31:
        /*00c8*/ 	.byte	0x04, 0x17
        /*00ca*/ 	.short	(.L_33 - .L_32)
.L_32:
        /*00cc*/ 	.word	0x00000000
        /*00d0*/ 	.short	0x0001
        /*00d2*/ 	.short	0x0008
        /*00d4*/ 	.byte	0x00, 0xf4, 0x21, 0x00


	//----- nvinfo : EIATTR_KPARAM_INFO
	.align		4
.L_33:
        /*00d8*/ 	.byte	0x04, 0x17
        /*00da*/ 	.short	(.L_35 - .L_34)
.L_34:
        /*00dc*/ 	.word	0x00000000
        /*00e0*/ 	.short	0x0000
        /*00e2*/ 	.short	0x0000
        /*00e4*/ 	.byte	0x00, 0xf4, 0x21, 0x00


	//----- nvinfo : EIATTR_SPARSE_MMA_MASK
	.align		4
.L_35:
        /*00e8*/ 	.byte	0x03, 0x50
        /*00ea*/ 	.short	0x0000


	//----- nvinfo : EIATTR_MAXREG_COUNT
	.align		4
        /*00ec*/ 	.byte	0x03, 0x1b
        /*00ee*/ 	.short	0x00ff


	//----- nvinfo : EIATTR_NUM_BARRIERS
	.align		4
        /*00f0*/ 	.byte	0x02, 0x4c
        /*00f2*/ 	.byte	0x01
	.zero		1


	//----- nvinfo : EIATTR_ANNOTATIONS
	.align		4
        /*00f4*/ 	.byte	0x04, 0x55
        /*00f6*/ 	.short	(.L_37 - .L_36)


	//   ....[0]....
.L_36:
        /*00f8*/ 	.word	0x00000001
        /*00fc*/ 	.byte	0xd0, 0x0b, 0x00, 0x00, 0x01, 0x00, 0x00, 0x00, 0xf0, 0x0b, 0x00, 0x00, 0x01, 0x00, 0x00, 0x00
        /* <DEDUP_REMOVED lines=1044> */
        /*424c*/ 	.byte	0x50, 0x75, 0x02, 0x00


	//----- nvinfo : EIATTR_MERCURY_ISA_VERSION
	.align		4
.L_37:
        /*4250*/ 	.byte	0x03, 0x5f
        /*4252*/ 	.short	0x0101


	//----- nvinfo : EIATTR_EXIT_INSTR_OFFSETS
	.align		4
        /*4254*/ 	.byte	0x04, 0x1c
        /*4256*/ 	.short	(.L_39 - .L_38)


	//   ....[0]....
.L_38:
        /*4258*/ 	.word	0x000770c0


	//   ....[1]....
        /*425c*/ 	.word	0x000770f0


	//----- nvinfo : EIATTR_REQNTID
	.align		4
.L_39:
        /*4260*/ 	.byte	0x04, 0x10
        /*4262*/ 	.short	(.L_41 - .L_40)
.L_40:
        /*4264*/ 	.word	0x00000080
        /*4268*/ 	.word	0x00000001
        /*426c*/ 	.word	0x00000001


	//----- nvinfo : EIATTR_CBANK_PARAM_SIZE
	.align		4
.L_41:
        /*4270*/ 	.byte	0x03, 0x19
        /*4272*/ 	.short	0x0050


	//----- nvinfo : EIATTR_PARAM_CBANK
	.align		4
        /*4274*/ 	.byte	0x04, 0x0a
        /*4276*/ 	.short	(.L_43 - .L_42)
	.align		4
.L_42:
        /*4278*/ 	.word	index@(.nv.constant0.matmul_kernel)
        /*427c*/ 	.short	0x0210
        /*427e*/ 	.short	0x0050


	//----- nvinfo : EIATTR_SW_WAR
	.align		4
.L_43:
        /*4280*/ 	.byte	0x04, 0x36
        /*4282*/ 	.short	(.L_45 - .L_44)
.L_44:
        /*4284*/ 	.word	0x00000008
.L_45:


//--------------------- .nv.callgraph             --------------------------
	.section	.nv.callgraph,"",@"SHT_CUDA_CALLGRAPH"
	.align	4
	.sectionentsize	8
	.align		4
        /*0000*/ 	.word	0x00000000
	.align		4
        /*0004*/ 	.word	0xffffffff
	.align		4
        /*0008*/ 	.word	0x00000000
	.align		4
        /*000c*/ 	.word	0xfffffffe
	.align		4
        /*0010*/ 	.word	0x00000000
	.align		4
        /*0014*/ 	.word	0xfffffffd
	.align		4
        /*0018*/ 	.word	0x00000000
	.align		4
        /*001c*/ 	.word	0xfffffffc


//--------------------- .text.matmul_kernel       --------------------------
	.section	.text.matmul_kernel,"ax",@progbits
	.align	128
        .global         matmul_kernel
        .type           matmul_kernel,@function
        .size           matmul_kernel,(.L_x_3 - matmul_kernel)
        .other          matmul_kernel,@"STO_CUDA_ENTRY STV_DEFAULT"
matmul_kernel:
.text.matmul_kernel:
[----:B------:R-:W0:Y:S08]  /*0000*/  LDC R1, c[0x0][0x28] ;  /* 0x00000a00ff017b82 */ /* 0x000e300000000800 */
[----:B------:R-:W1:Y:S01]  /*0010*/  LDC.64 R248, c[0x0][0x228] ;  /* 0x00008a00fff87b82 */ /* 0x000e620000000a00 */
[----:B------:R-:W2:Y:S01]  /*0020*/  S2R R5, SR_CTAID.X ;  /* 0x0000000000057919 */ /* 0x000ea20000002500 */
[----:B0-----:R-:W-:Y:S01]  /*0030*/  VIADD R1, R1, 0xffffd660 ;  /* 0xffffd66001017836 */ /* 0x001fe20000000000 */
[----:B------:R-:W-:Y:S01]  /*0040*/  ULDC.64 UR4, c[0x0][0x208] ;  /* 0x0000820000047ab9 */ /* 0x000fe20000000a00 */
[----:B------:R-:W-:Y:S01]  /*0050*/  CS2R R240, SRZ ;  /* 0x0000000000f07805 */ /* 0x000fe2000001ff00 */
[----:B------:R-:W0:Y:S01]  /*0060*/  S2R R251, SR_TID.X ;  /* 0x0000000000fb7919 */ /* 0x000e220000002100 */
[----:B------:R-:W-:-:S02]  /*0070*/  CS2R R242, SRZ ;  /* 0x0000000000f27805 */ /* 0x000fc4000001ff00 */
[----:B------:R-:W-:Y:S02]  /*0080*/  CS2R R232, SRZ ;  /* 0x0000000000e87805 */ /* 0x000fe4000001ff00 */
[----:B------:R-:W-:Y:S02]  /*0090*/  CS2R R234, SRZ ;  /* 0x0000000000ea7805 */ /* 0x000fe4000001ff00 */
[----:B------:R-:W-:Y:S02]  /*00a0*/  CS2R R224, SRZ ;  /* 0x0000000000e07805 */ /* 0x000fe4000001ff00 */
[----:B------:R-:W-:Y:S02]  /*00b0*/  CS2R R226, SRZ ;  /* 0x0000000000e27805 */ /* 0x000fe4000001ff00 */
[----:B------:R-:W-:Y:S02]  /*00c0*/  CS2R R216, SRZ ;  /* 0x0000000000d87805 */ /* 0x000fe4000001ff00 */
        /* <DEDUP_REMOVED lines=11> */
[----:B------:R-:W-:Y:S01]  /*0180*/  CS2R R168, SRZ ;  /* 0x0000000000a87805 */ /* 0x000fe2000001ff00 */
[----:B-1----:R-:W-:Y:S01]  /*0190*/  VIADD R0, R249, 0x1ff ;  /* 0x000001fff9007836 */ /* 0x002fe20000000000 */
[----:B------:R-:W-:-:S02]  /*01a0*/  CS2R R170, SRZ ;  /* 0x0000000000aa7805 */ /* 0x000fc4000001ff00 */
[----:B------:R-:W-:Y:S02]  /*01b0*/  CS2R R160, SRZ ;  /* 0x0000000000a07805 */ /* 0x000fe4000001ff00 */
[----:B------:R-:W-:Y:S02]  /*01c0*/  CS2R R162, SRZ ;  /* 0x0000000000a27805 */ /* 0x000fe4000001ff00 */
[----:B------:R-:W-:Y:S02]  /*01d0*/  CS2R R152, SRZ ;  /* 0x0000000000987805 */ /* 0x000fe4000001ff00 */
[----:B------:R-:W-:Y:S02]  /*01e0*/  SHF.R.S32.HI R3, RZ, 0x1f, R0 ;  /* 0x0000001fff037819 */ /* 0x000fe40000011400 */
[----:B------:R-:W-:Y:S02]  /*01f0*/  CS2R R154, SRZ ;  /* 0x00000000009a7805 */ /* 0x000fe4000001ff00 */
[----:B------:R-:W-:-:S02]  /*0200*/  CS2R R144, SRZ ;  /* 0x0000000000907805 */ /* 0x000fc4000001ff00 */
[----:B------:R-:W-:Y:S02]  /*0210*/  CS2R R146, SRZ ;  /* 0x0000000000927805 */ /* 0x000fe4000001ff00 */
[----:B------:R-:W-:Y:S02]  /*0220*/  LEA.HI R3, R3, R0, RZ, 0x9 ;  /* 0x0000000003037211 */ /* 0x000fe400078f48ff */
[----:B------:R-:W-:Y:S02]  /*0230*/  CS2R R136, SRZ ;  /* 0x0000000000887805 */ /* 0x000fe4000001ff00 */
[----:B--2---:R-:W-:Y:S02]  /*0240*/  IABS R8, R5 ;  /* 0x0000000500087213 */ /* 0x004fe40000000000 */
[----:B------:R-:W-:Y:S02]  /*0250*/  CS2R R138, SRZ ;  /* 0x00000000008a7805 */ /* 0x000fe4000001ff00 */
[----:B------:R-:W-:-:S02]  /*0260*/  SHF.R.S32.HI R3, RZ, 0x9, R3 ;  /* 0x00000009ff037819 */ /* 0x000fc40000011403 */
[----:B------:R-:W-:Y:S02]  /*0270*/  CS2R R128, SRZ ;  /* 0x0000000000807805 */ /* 0x000fe4000001ff00 */
[----:B------:R-:W-:Y:S02]  /*0280*/  CS2R R130, SRZ ;  /* 0x0000000000827805 */ /* 0x000fe4000001ff00 */
[----:B------:R-:W-:Y:S02]  /*0290*/  CS2R R120, SRZ ;  /* 0x0000000000787805 */ /* 0x000fe4000001ff00 */
[----:B------:R-:W-:Y:S01]  /*02a0*/  CS2R R122, SRZ ;  /* 0x00000000007a7805 */ /* 0x000fe2000001ff00 */
[----:B------:R-:W-:Y:S01]  /*02b0*/  IMAD.SHL.U32 R4, R3, 0x8, RZ ;  /* 0x0000000803047824 */ /* 0x000fe200078e00ff */
[----:B------:R-:W-:Y:S02]  /*02c0*/  CS2R R112, SRZ ;  /* 0x0000000000707805 */ /* 0x000fe4000001ff00 */
[----:B------:R-:W-:-:S02]  /*02d0*/  CS2R R114, SRZ ;  /* 0x0000000000727805 */ /* 0x000fc4000001ff00 */
[----:B------:R-:W-:Y:S02]  /*02e0*/  CS2R R104, SRZ ;  /* 0x0000000000687805 */ /* 0x000fe4000001ff00 */
[----:B------:R-:W-:Y:S02]  /*02f0*/  CS2R R106, SRZ ;  /* 0x00000000006a7805 */ /* 0x000fe4000001ff00 */
[-C--:B------:R-:W-:Y:S02]  /*0300*/  IABS R7, R4.reuse ;  /* 0x0000000400077213 */ /* 0x080fe40000000000 */
[----:B------:R-:W-:Y:S02]  /*0310*/  CS2R R96, SRZ ;  /* 0x0000000000607805 */ /* 0x000fe4000001ff00 */
[----:B------:R-:W-:Y:S02]  /*0320*/  IABS R10, R4 ;  /* 0x00000004000a7213 */ /* 0x000fe40000000000 */
[----:B------:R-:W-:Y:S01]  /*0330*/  CS2R R98, SRZ ;  /* 0x0000000000627805 */ /* 0x000fe2000001ff00 */
[----:B------:R-:W1:Y:S01]  /*0340*/  I2F.RP R0, R7 ;  /* 0x0000000700007306 */ /* 0x000e620000209400 */
        /* <DEDUP_REMOVED lines=13> */
[----:B------:R-:W-:Y:S01]  /*0420*/  CS2R R42, SRZ ;  /* 0x00000000002a7805 */ /* 0x000fe2000001ff00 */
[----:B-1----:R-:W1:Y:S01]  /*0430*/  MUFU.RCP R0, R0 ;  /* 0x0000000000007308 */ /* 0x002e620000001000 */
        /* <DEDUP_REMOVED lines=17> */
[----:B------:R-:W-:Y:S01]  /*0550*/  CS2R R52, SRZ ;  /* 0x0000000000347805 */ /* 0x000fe2000001ff00 */
[----:B------:R-:W-:Y:S01]  /*0560*/  IMAD.MOV R0, RZ, RZ, -R10 ;  /* 0x000000ffff007224 */ /* 0x000fe200078e0a0a */
[----:B------:R-:W-:Y:S01]  /*0570*/  CS2R R54, SRZ ;  /* 0x0000000000367805 */ /* 0x000fe2000001ff00 */
[----:B------:R1:W2:Y:S01]  /*0580*/  F2I.FTZ.U32.TRUNC.NTZ R3, R2 ;  /* 0x0000000200037305 */ /* 0x0002a2000021f000 */
        /* <DEDUP_REMOVED lines=8> */
[----:B-1----:R-:W-:Y:S01]  /*0610*/  IMAD.MOV.U32 R2, RZ, RZ, RZ ;  /* 0x000000ffff027224 */ /* 0x002fe200078e00ff */
[----:B------:R-:W-:Y:S02]  /*0620*/  CS2R R92, SRZ ;  /* 0x00000000005c7805 */ /* 0x000fe4000001ff00 */
[----:B------:R-:W-:Y:S02]  /*0630*/  CS2R R94, SRZ ;  /* 0x00000000005e7805 */ /* 0x000fe4000001ff00 */
[----:B------:R-:W-:Y:S02]  /*0640*/  CS2R R100, SRZ ;  /* 0x0000000000647805 */ /* 0x000fe4000001ff00 */
[----:B------:R-:W-:Y:S02]  /*0650*/  CS2R R102, SRZ ;  /* 0x0000000000667805 */ /* 0x000fe4000001ff00 */
[----:B------:R-:W-:Y:S01]  /*0660*/  CS2R R108, SRZ ;  /* 0x00000000006c7805 */ /* 0x000fe2000001ff00 */
[----:B--2---:R-:W-:Y:S01]  /*0670*/  IMAD.MOV R6, RZ, RZ, -R3 ;  /* 0x000000ffff067224 */ /* 0x004fe200078e0a03 */
[----:B------:R-:W-:-:S02]  /*0680*/  CS2R R110, SRZ ;  /* 0x00000000006e7805 */ /* 0x000fc4000001ff00 */
[----:B------:R-:W-:Y:S02]  /*0690*/  CS2R R116, SRZ ;  /* 0x0000000000747805 */ /* 0x000fe4000001ff00 */
[----:B------:R-:W-:Y:S01]  /*06a0*/  CS2R R118, SRZ ;  /* 0x0000000000767805 */ /* 0x000fe2000001ff00 */
[----:B------:R-:W-:Y:S01]  /*06b0*/  IMAD R9, R6, R7, RZ ;  /* 0x0000000706097224 */ /* 0x000fe200078e02ff */
[----:B------:R-:W-:Y:S01]  /*06c0*/  CS2R R124, SRZ ;  /* 0x00000000007c7805 */ /* 0x000fe2000001ff00 */
[----:B------:R-:W-:Y:S01]  /*06d0*/  IMAD.MOV.U32 R6, RZ, RZ, R8 ;  /* 0x000000ffff067224 */ /* 0x000fe200078e0008 */
[----:B------:R-:W-:Y:S01]  /*06e0*/  CS2R R126, SRZ ;  /* 0x00000000007e7805 */ /* 0x000fe2000001ff00 */
[----:B------:R-:W-:Y:S01]  /*06f0*/  IMAD.HI.U32 R3, R3, R9, R2 ;  /* 0x0000000903037227 */ /* 0x000fe200078e0002 */
[----:B------:R-:W-:Y:S02]  /*0700*/  CS2R R132, SRZ ;  /* 0x0000000000847805 */ /* 0x000fe4000001ff00 */
[----:B------:R-:W-:-:S02]  /*0710*/  CS2R R134, SRZ ;  /* 0x0000000000867805 */ /* 0x000fc4000001ff00 */
[----:B------:R-:W-:Y:S02]  /*0720*/  CS2R R140, SRZ ;  /* 0x00000000008c7805 */ /* 0x000fe4000001ff00 */
[----:B------:R-:W-:Y:S02]  /*0730*/  CS2R R142, SRZ ;  /* 0x00000000008e7805 */ /* 0x000fe4000001ff00 */
[----:B------:R-:W-:Y:S01]  /*0740*/  CS2R R148, SRZ ;  /* 0x0000000000947805 */ /* 0x000fe2000001ff00 */
[----:B------:R-:W-:Y:S01]  /*0750*/  IMAD.HI.U32 R3, R3, R6, RZ ;  /* 0x0000000603037227 */ /* 0x000fe200078e00ff */
[----:B------:R-:W-:Y:S02]  /*0760*/  CS2R R150, SRZ ;  /* 0x0000000000967805 */ /* 0x000fe4000001ff00 */
[----:B------:R-:W-:Y:S02]  /*0770*/  CS2R R156, SRZ ;  /* 0x00000000009c7805 */ /* 0x000fe4000001ff00 */
[----:B------:R-:W-:Y:S01]  /*0780*/  CS2R R158, SRZ ;  /* 0x00000000009e7805 */ /* 0x000fe2000001ff00 */
[----:B------:R-:W-:Y:S01]  /*0790*/  IMAD R0, R3, R0, R6 ;  /* 0x0000000003007224 */ /* 0x000fe200078e0206 */
[----:B------:R-:W-:-:S02]  /*07a0*/  CS2R R164, SRZ ;  /* 0x0000000000a47805 */ /* 0x000fc4000001ff00 */
[----:B------:R-:W-:Y:S02]  /*07b0*/  CS2R R166, SRZ ;  /* 0x0000000000a67805 */ /* 0x000fe4000001ff00 */
[----:B------:R-:W-:Y:S02]  /*07c0*/  CS2R R172, SRZ ;  /* 0x0000000000ac7805 */ /* 0x000fe4000001ff00 */
[----:B------:R-:W-:Y:S02]  /*07d0*/  CS2R R174, SRZ ;  /* 0x0000000000ae7805 */ /* 0x000fe4000001ff00 */
[----:B------:R-:W-:Y:S02]  /*07e0*/  ISETP.GT.U32.AND P1, PT, R7, R0, PT ;  /* 0x000000000700720c */ /* 0x000fe40003f24070 */
        /* <DEDUP_REMOVED lines=11> */
[----:B------:R-:W-:Y:S01]  /*08a0*/  CS2R R222, SRZ ;  /* 0x0000000000de7805 */ /* 0x000fe2000001ff00 */
[----:B------:R-:W-:Y:S01]  /*08b0*/  @!P1 IMAD.IADD R0, R0, 0x1, -R7 ;  /* 0x0000000100009824 */ /* 0x000fe200078e0a07 */
[----:B------:R-:W-:Y:S01]  /*08c0*/  CS2R R228, SRZ ;  /* 0x0000000000e47805 */ /* 0x000fe2000001ff00 */
[----:B------:R-:W-:Y:S01]  /*08d0*/  @!P1 VIADD R3, R3, 0x1 ;  /* 0x0000000103039836 */ /* 0x000fe20000000000 */
[----:B------:R-:W-:-:S02]  /*08e0*/  ISETP.NE.AND P1, PT, R4, RZ, PT ;  /* 0x000000ff0400720c */ /* 0x000fc40003f25270 */
[----:B------:R-:W-:Y:S02]  /*08f0*/  CS2R R230, SRZ ;  /* 0x0000000000e67805 */ /* 0x000fe4000001ff00 */
[----:B------:R-:W-:Y:S02]  /*0900*/  ISETP.GE.U32.AND P0, PT, R0, R7, PT ;  /* 0x000000070000720c */ /* 0x000fe40003f06070 */
[----:B------:R-:W-:Y:S02]  /*0910*/  CS2R R236, SRZ ;  /* 0x0000000000ec7805 */ /* 0x000fe4000001ff00 */
[----:B------:R-:W-:Y:S02]  /*0920*/  LOP3.LUT R0, R5, R4, RZ, 0x3c, !PT ;  /* 0x0000000405007212 */ /* 0x000fe400078e3cff */
[----:B------:R-:W-:Y:S02]  /*0930*/  CS2R R238, SRZ ;  /* 0x0000000000ee7805 */ /* 0x000fe4000001ff00 */
[----:B------:R-:W-:-:S02]  /*0940*/  CS2R R244, SRZ ;  /* 0x0000000000f47805 */ /* 0x000fc4000001ff00 */
[----:B------:R-:W-:Y:S02]  /*0950*/  CS2R R246, SRZ ;  /* 0x0000000000f67805 */ /* 0x000fe4000001ff00 */
[----:B------:R-:W-:Y:S01]  /*0960*/  ISETP.GE.AND P2, PT, R0, RZ, PT ;  /* 0x000000ff0000720c */ /* 0x000fe20003f46270 */
[----:B------:R-:W-:Y:S02]  /*0970*/  VIADD R0, R248, 0x7f ;  /* 0x0000007ff8007836 */ /* 0x000fe40000000000 */
[----:B------:R-:W-:-:S04]  /*0980*/  @P0 VIADD R3, R3, 0x1 ;  /* 0x0000000103030836 */ /* 0x000fc80000000000 */
[----:B------:R-:W-:Y:S01]  /*0990*/  IMAD.MOV.U32 R2, RZ, RZ, R3 ;  /* 0x000000ffff027224 */ /* 0x000fe200078e0003 */
[----:B------:R-:W-:-:S05]  /*09a0*/  SHF.R.S32.HI R3, RZ, 0x1f, R0 ;  /* 0x0000001fff037819 */ /* 0x000fca0000011400 */
[----:B------:R-:W-:Y:S01]  /*09b0*/  @!P2 IMAD.MOV R2, RZ, RZ, -R2 ;  /* 0x000000ffff02a224 */ /* 0x000fe200078e0a02 */
[----:B------:R-:W-:Y:S02]  /*09c0*/  @!P1 LOP3.LUT R2, RZ, R4, RZ, 0x33, !PT ;  /* 0x00000004ff029212 */ /* 0x000fe400078e33ff */
[----:B------:R-:W-:-:S03]  /*09d0*/  LEA.HI R3, R3, R0, RZ, 0x7 ;  /* 0x0000000003037211 */ /* 0x000fc600078f38ff */
[----:B------:R-:W-:Y:S02]  /*09e0*/  IMAD.SHL.U32 R6, R2, 0x8, RZ ;  /* 0x0000000802067824 */ /* 0x000fe400078e00ff */
[----:B------:R-:W-:-:S03]  /*09f0*/  IMAD.MOV R2, RZ, RZ, -R2 ;  /* 0x000000ffff027224 */ /* 0x000fc600078e0a02 */
[----:B------:R-:W-:Y:S01]  /*0a00*/  LEA.HI.SX32 R3, R3, -R6, 0x19 ;  /* 0x8000000603037211 */ /* 0x000fe200078fcaff */
[----:B------:R-:W-:-:S03]  /*0a10*/  IMAD R8, R4, R2, R5 ;  /* 0x0000000204087224 */ /* 0x000fc600078e0205 */
[----:B------:R-:W-:Y:S02]  /*0a20*/  VIMNMX R9, R3, 0x8, PT ;  /* 0x0000000803097848 */ /* 0x000fe40003fe0100 */
[----:B------:R-:W-:Y:S02]  /*0a30*/  IABS R4, R8 ;  /* 0x0000000800047213 */ /* 0x000fe40000000000 */
[----:B------:R-:W-:-:S04]  /*0a40*/  IABS R7, R9 ;  /* 0x0000000900077213 */ /* 0x000fc80000000000 */
[----:B------:R-:W1:Y:S08]  /*0a50*/  I2F.RP R0, R7 ;  /* 0x0000000700007306 */ /* 0x000e700000209400 */
[----:B-1----:R-:W1:Y:S02]  /*0a60*/  MUFU.RCP R0, R0 ;  /* 0x0000000000007308 */ /* 0x002e640000001000 */
[----:B-1----:R-:W-:-:S06]  /*0a70*/  VIADD R3, R0, 0xffffffe ;  /* 0x0ffffffe00037836 */ /* 0x002fcc0000000000 */
[----:B------:R-:W1:Y:S02]  /*0a80*/  F2I.FTZ.U32.TRUNC.NTZ R3, R3 ;  /* 0x0000000300037305 */ /* 0x000e64000021f000 */
[----:B-1----:R-:W-:-:S04]  /*0a90*/  IMAD.MOV R10, RZ, RZ, -R3 ;  /* 0x000000ffff0a7224 */ /* 0x002fc800078e0a03 */
[----:B------:R-:W-:Y:S01]  /*0aa0*/  IMAD.MOV.U32 R2, RZ, RZ, R10 ;  /* 0x000000ffff027224 */ /* 0x000fe200078e000a */
[----:B------:R-:W-:-:S03]  /*0ab0*/  IABS R10, R9 ;  /* 0x00000009000a7213 */ /* 0x000fc60000000000 */
[----:B------:R-:W-:Y:S02]  /*0ac0*/  IMAD R5, R2, R7, RZ ;  /* 0x0000000702057224 */ /* 0x000fe400078e02ff */
[----:B------:R-:W-:Y:S02]  /*0ad0*/  IMAD.MOV.U32 R2, RZ, RZ, RZ ;  /* 0x000000ffff027224 */ /* 0x000fe400078e00ff */
[----:B------:R-:W-:Y:S01]  /*0ae0*/  IMAD.MOV R0, RZ, RZ, -R10 ;  /* 0x000000ffff007224 */ /* 0x000fe200078e0a0a */
[----:B------:R-:W-:Y:S01]  /*0af0*/  CS2R R10, SRZ ;  /* 0x00000000000a7805 */ /* 0x000fe2000001ff00 */
[----:B------:R-:W-:Y:S02]  /*0b00*/  IMAD.HI.U32 R2, R3, R5, R2 ;  /* 0x0000000503027227 */ /* 0x000fe400078e0002 */
[----:B------:R-:W1:Y:S04]  /*0b10*/  S2R R5, SR_CgaCtaId ;  /* 0x0000000000057919 */ /* 0x000e680000008800 */
[----:B------:R-:W-:Y:S01]  /*0b20*/  IMAD.HI.U32 R3, R2, R4, RZ ;  /* 0x0000000402037227 */ /* 0x000fe200078e00ff */
[----:B------:R-:W-:-:S03]  /*0b30*/  MOV R2, 0x400 ;  /* 0x0000040000027802 */ /* 0x000fc60000000f00 */
[----:B------:R-:W-:-:S05]  /*0b40*/  IMAD R0, R3, R0, R4 ;  /* 0x0000000003007224 */ /* 0x000fca00078e0204 */
[----:B------:R-:W-:-:S13]  /*0b50*/  ISETP.GT.U32.AND P1, PT, R7, R0, PT ;  /* 0x000000000700720c */ /* 0x000fda0003f24070 */
[----:B------:R-:W-:Y:S02]  /*0b60*/  @!P1 IMAD.IADD R0, R0, 0x1, -R7 ;  /* 0x0000000100009824 */ /* 0x000fe400078e0a07 */
[----:B------:R-:W-:Y:S01]  /*0b70*/  @!P1 VIADD R3, R3, 0x1 ;  /* 0x0000000103039836 */ /* 0x000fe20000000000 */
[----:B------:R-:W-:Y:S02]  /*0b80*/  ISETP.NE.AND P1, PT, R9, RZ, PT ;  /* 0x000000ff0900720c */ /* 0x000fe40003f25270 */
[----:B------:R-:W-:Y:S02]  /*0b90*/  ISETP.GE.U32.AND P0, PT, R0, R7, PT ;  /* 0x000000070000720c */ /* 0x000fe40003f06070 */
[----:B-1----:R-:W-:Y:S02]  /*0ba0*/  LEA R4, R5, R2, 0x18 ;  /* 0x0000000205047211 */ /* 0x002fe400078ec0ff */
[----:B------:R-:W1:Y:S01]  /*0bb0*/  LDC R2, c[0x0][0x230] ;  /* 0x00008c00ff027b82 */ /* 0x000e620000000800 */
[----:B------:R-:W-:-:S02]  /*0bc0*/  LOP3.LUT R0, R8, R9, RZ, 0x3c, !PT ;  /* 0x0000000908007212 */ /* 0x000fc400078e3cff */
[----:B------:R2:W-:Y:S02]  /*0bd0*/  STL [R1+0x1f80], R4 ;  /* 0x001f800401007387 */ /* 0x0005e40000100800 */
[----:B------:R-:W-:Y:S02]  /*0be0*/  ISETP.GE.AND P2, PT, R0, RZ, PT ;  /* 0x000000ff0000720c */ /* 0x000fe40003f46270 */
[----:B------:R3:W-:Y:S02]  /*0bf0*/  STL [R1+0x3e0], RZ ;  /* 0x0003e0ff01007387 */ /* 0x0007e40000100800 */
[----:B------:R-:W-:Y:S02]  /*0c00*/  @P0 VIADD R3, R3, 0x1 ;  /* 0x0000000103030836 */ /* 0x000fe40000000000 */
[----:B------:R3:W-:Y:S01]  /*0c10*/  STL [R1+0x3e4], RZ ;  /* 0x0003e4ff01007387 */ /* 0x0007e20000100800 */
[----:B--2---:R-:W-:-:S03]  /*0c20*/  CS2R R4, SRZ ;  /* 0x0000000000047805 */ /* 0x004fc6000001ff00 */
[----:B------:R3:W-:Y:S03]  /*0c30*/  STL [R1+0x3e8], RZ ;  /* 0x0003e8ff01007387 */ /* 0x0007e60000100800 */
[----:B------:R-:W-:Y:S01]  /*0c40*/  @!P2 IMAD.MOV R3, RZ, RZ, -R3 ;  /* 0x000000ffff03a224 */ /* 0x000fe200078e0a03 */
[----:B------:R-:W-:Y:S01]  /*0c50*/  @!P1 LOP3.LUT R3, RZ, R9, RZ, 0x33, !PT ;  /* 0x00000009ff039212 */ /* 0x000fe200078e33ff */
[----:B------:R3:W-:Y:S01]  /*0c60*/  STL [R1+0x3ec], RZ ;  /* 0x0003ecff01007387 */ /* 0x0007e20000100800 */
[----:B-1----:R-:W-:Y:S01]  /*0c70*/  VIADD R250, R2, 0x7f ;  /* 0x0000007f02fa7836 */ /* 0x002fe20000000000 */
[----:B0-----:R-:W-:Y:S02]  /*0c80*/  LOP3.LUT R2, R251, 0x7f, RZ, 0xc0, !PT ;  /* 0x0000007ffb027812 */ /* 0x001fe400078ec0ff */
[----:B------:R-:W-:Y:S01]  /*0c90*/  IMAD.MOV R0, RZ, RZ, -R3 ;  /* 0x000000ffff007224 */ /* 0x000fe200078e0a03 */
[----:B------:R3:W-:Y:S01]  /*0ca0*/  STL [R1+0x3f0], RZ ;  /* 0x0003f0ff01007387 */ /* 0x0007e20000100800 */
[----:B------:R-:W-:Y:S01]  /*0cb0*/  IMAD.SHL.U32 R3, R3, 0x200, RZ ;  /* 0x0000020003037824 */ /* 0x000fe200078e00ff */
[----:B------:R-:W-:Y:S01]  /*0cc0*/  ISETP.GE.AND P0, PT, R250, 0x80, PT ;  /* 0x00000080fa00780c */ /* 0x000fe20003f06270 */
[----:B------:R-:W-:Y:S01]  /*0cd0*/  IMAD R0, R9, R0, R8 ;  /* 0x0000000009007224 */ /* 0x000fe200078e0208 */
[----:B------:R3:W-:Y:S01]  /*0ce0*/  STL [R1+0x3f4], RZ ;  /* 0x0003f4ff01007387 */ /* 0x0007e20000100800 */
[C---:B------:R-:W-:Y:S01]  /*0cf0*/  VIADD R251, R3.reuse, 0x1 ;  /* 0x0000000103fb7836 */ /* 0x040fe20000000000 */
[----:B------:R-:W-:Y:S01]  /*0d00*/  CS2R R8, SRZ ;  /* 0x0000000000087805 */ /* 0x000fe2000001ff00 */
[C---:B------:R-:W-:Y:S01]  /*0d10*/  VIADD R250, R3.reuse, 0x2 ;  /* 0x0000000203fa7836 */ /* 0x040fe20000000000 */
[----:B------:R3:W-:Y:S01]  /*0d20*/  STL [R1+0x3f8], RZ ;  /* 0x0003f8ff01007387 */ /* 0x0007e20000100800 */
[----:B------:R-:W-:-:S02]  /*0d30*/  VIADD R251, R3, 0x4 ;  /* 0x0000000403fb7836 */ /* 0x000fc40000000000 */
[C---:B------:R-:W-:Y:S01]  /*0d40*/  VIADD R250, R3.reuse, 0x5 ;  /* 0x0000000503fa7836 */ /* 0x040fe20000000000 */
[----:B------:R3:W-:Y:S01]  /*0d50*/  STL [R1+0x3fc], RZ ;  /* 0x0003fcff01007387 */ /* 0x0007e20000100800 */
[C---:B------:R-:W-:Y:S02]  /*0d60*/  VIADD R251, R3.reuse, 0x7 ;  /* 0x0000000703fb7836 */ /* 0x040fe40000000000 */
[C---:B------:R-:W-:Y:S01]  /*0d70*/  VIADD R250, R3.reuse, 0x8 ;  /* 0x0000000803fa7836 */ /* 0x040fe20000000000 */
[----:B------:R3:W-:Y:S01]  /*0d80*/  STL [R1+0x600], RZ ;  /* 0x000600ff01007387 */ /* 0x0007e20000100800 */
[C---:B------:R-:W-:Y:S02]  /*0d90*/  VIADD R251, R3.reuse, 0xa ;  /* 0x0000000a03fb7836 */ /* 0x040fe40000000000 */
        /* <DEDUP_REMOVED lines=9> */
[C---:B------:R-:W-:Y:S02]  /*0e30*/  VIADD R250, R3.reuse, 0x14 ;  /* 0x0000001403fa7836 */ /* 0x040fe40000000000 */
[----:B------:R-:W-:-:S02]  /*0e40*/  VIADD R251, R3, 0x16 ;  /* 0x0000001603fb7836 */ /* 0x000fc40000000000 */
[C---:B------:R-:W-:Y:S02]  /*0e50*/  VIADD R250, R3.reuse, 0x17 ;  /* 0x0000001703fa7836 */ /* 0x040fe40000000000 */
[C---:B------:R-:W-:Y:S02]  /*0e60*/  VIADD R251, R3.reuse, 0x19 ;  /* 0x0000001903fb7836 */ /* 0x040fe40000000000 */
[C---:B------:R-:W-:Y:S02]  /*0e70*/  VIADD R250, R3.reuse, 0x1a ;  /* 0x0000001a03fa7836 */ /* 0x040fe40000000000 */
        /* <DEDUP_REMOVED lines=388> */
[----:B------:R-:W-:Y:S01]  /*26c0*/  IMAD.IADD R0, R6, 0x1, R0 ;  /* 0x0000000106007824 */ /* 0x000fe200078e0200 */
[----:B------:R-:W-:Y:S01]  /*26d0*/  CS2R R6, SRZ ;  /* 0x0000000000067805 */ /* 0x000fe2000001ff00 */
        /* <DEDUP_REMOVED lines=14> */
[----:B------:R-:W-:Y:S02]  /*27c0*/  VIADD R250, R3, 0x1b2 ;  /* 0x000001b203fa7836 */ /* 0x000fe40000000000 */
[----:B------:R-:W-:-:S02]  /*27d0*/  IMAD R2, R0, 0x80, R2 ;  /* 0x0000008000027824 */ /* 0x000fc400078e0202 */
[C---:B------:R-:W-:Y:S02]  /*27e0*/  VIADD R252, R3.reuse, 0x18c ;  /* 0x0000018c03fc7836 */ /* 0x040fe40000000000 */
[C---:B------:R-:W-:Y:S01]  /*27f0*/  VIADD R251, R3.reuse, 0x1b4 ;  /* 0x000001b403fb7836 */ /* 0x040fe20000000000 */
[----:B------:R3:W-:Y:S01]  /*2800*/  STL [R1+0x1f88], R2 ;  /* 0x001f880201007387 */ /* 0x0007e20000100800 */
        /* <DEDUP_REMOVED lines=87> */
[----:B------:R-:W-:Y:S01]  /*2d80*/  VIADD R0, R3, 0x1ff ;  /* 0x000001ff03007836 */ /* 0x000fe20000000000 */
[----:B---3--:R-:W-:Y:S06]  /*2d90*/  @!P0 BRA `(.L_x_0) ;  /* 0x000005ec005c8947 */ /* 0x008fec0003800000 */
[----:B------:R-:W-:Y:S01]  /*2da0*/  IABS R8, R248 ;  /* 0x000000f800087213 */ /* 0x000fe20000000000 */
[----:B------:R-:W-:Y:S01]  /*2db0*/  IMAD.MOV.U32 R247, RZ, RZ, R2 ;  /* 0x000000fffff77224 */ /* 0x000fe200078e0002 */
[----:B------:R-:W-:Y:S01]  /*2dc0*/  IABS R2, R249 ;  /* 0x000000f900027213 */ /* 0x000fe20000000000 */
[C---:B------:R-:W-:Y:S01]  /*2dd0*/  VIADD R246, R3.reuse, 0x1fb ;  /* 0x000001fb03f67836 */ /* 0x040fe20000000000 */
[----:B------:R-:W0:Y:S01]  /*2de0*/  I2F.RP R4, R8 ;  /* 0x0000000800047306 */ /* 0x000e220000209400 */
[----:B------:R-:W-:Y:S01]  /*2df0*/  ISETP.GE.AND P2, PT, R0, RZ, PT ;  /* 0x000000ff0000720c */ /* 0x000fe20003f46270 */
[C---:B------:R-:W-:Y:S01]  /*2e00*/  VIADD R244, R3.reuse, 0x1f9 ;  /* 0x000001f903f47836 */ /* 0x040fe20000000000 */
[----:B------:R-:W-:Y:S01]  /*2e10*/  IABS R9, R247 ;  /* 0x000000f700097213 */ /* 0x000fe20000000000 */
[----:B------:R-:W-:Y:S01]  /*2e20*/  VIADD R245, R3, 0x1f8 ;  /* 0x000001f803f57836 */ /* 0x000fe20000000000 */
[----:B------:R-:W-:Y:S01]  /*2e30*/  ISETP.GE.AND P4, PT, R247, RZ, PT ;  /* 0x000000fff700720c */ /* 0x000fe20003f86270 */
[----:B------:R-:W-:Y:S01]  /*2e40*/  VIADD R247, R3, 0x1fa ;  /* 0x000001fa03f77836 */ /* 0x000fe20000000000 */
[----:B------:R-:W-:Y:S01]  /*2e50*/  IABS R12, R244 ;  /* 0x000000f4000c7213 */ /* 0x000fe20000000000 */
[----:B------:R-:W1:Y:S01]  /*2e60*/  I2F.RP R6, R2 ;  /* 0x0000000200067306 */ /* 0x000e620000209400 */
[----:B------:R-:W-:Y:S01]  /*2e70*/  ISETP.GE.AND P1, PT, R251, RZ, PT ;  /* 0x000000fffb00720c */ /* 0x000fe20003f26270 */
[C---:B------:R-:W-:Y:S01]  /*2e80*/  VIADD R239, R3.reuse, 0x1ee ;  /* 0x000001ee03ef7836 */ /* 0x040fe20000000000 */
[----:B------:R-:W-:Y:S01]  /*2e90*/  ISETP.GE.AND P6, PT, R250, RZ, PT ;  /* 0x000000fffa00720c */ /* 0x000fe20003fc6270 */
[----:B------:R-:W-:-:S02]  /*2ea0*/  VIADD R236, R3, 0x1b3 ;  /* 0x000001b303ec7836 */ /* 0x000fc40000000000 */
[C---:B------:R-:W-:Y:S02]  /*2eb0*/  VIADD R237, R3.reuse, 0x1b2 ;  /* 0x000001b203ed7836 */ /* 0x040fe40000000000 */
[----:B0-----:R-:W0:Y:S01]  /*2ec0*/  MUFU.RCP R4, R4 ;  /* 0x0000000400047308 */ /* 0x001e220000001000 */
[C---:B------:R-:W-:Y:S02]  /*2ed0*/  VIADD R238, R3.reuse, 0x1b0 ;  /* 0x000001b003ee7836 */ /* 0x040fe40000000000 */
[C---:B------:R-:W-:Y:S02]  /*2ee0*/  VIADD R231, R3.reuse, 0x19b ;  /* 0x0000019b03e77836 */ /* 0x040fe40000000000 */
[C---:B------:R-:W-:Y:S02]  /*2ef0*/  VIADD R230, R3.reuse, 0x103 ;  /* 0x0000010303e67836 */ /* 0x040fe40000000000 */
[C---:B------:R-:W-:Y:S01]  /*2f00*/  VIADD R228, R3.reuse, 0xb0 ;  /* 0x000000b003e47836 */ /* 0x040fe20000000000 */
[----:B-1----:R-:W1:Y:S01]  /*2f10*/  MUFU.RCP R6, R6 ;  /* 0x0000000600067308 */ /* 0x002e620000001000 */
[----:B------:R-:W-:-:S02]  /*2f20*/  VIADD R222, R3, 0xb1 ;  /* 0x000000b103de7836 */ /* 0x000fc40000000000 */
[C---:B------:R-:W-:Y:S01]  /*2f30*/  VIADD R221, R3.reuse, 0x99 ;  /* 0x0000009903dd7836 */ /* 0x040fe20000000000 */
[----:B------:R-:W-:Y:S01]  /*2f40*/  IABS R142, R228 ;  /* 0x000000e4008e7213 */ /* 0x000fe20000000000 */
[C---:B------:R-:W-:Y:S01]  /*2f50*/  VIADD R215, R3.reuse, 0x82 ;  /* 0x0000008203d77836 */ /* 0x040fe20000000000 */
[----:B------:R-:W-:Y:S01]  /*2f60*/  IABS R141, R222 ;  /* 0x000000de008d7213 */ /* 0x000fe20000000000 */
[C---:B------:R-:W-:Y:S01]  /*2f70*/  VIADD R188, R3.reuse, 0x30 ;  /* 0x0000003003bc7836 */ /* 0x040fe20000000000 */
[----:B------:R-:W-:Y:S01]  /*2f80*/  IABS R181, R221 ;  /* 0x000000dd00b57213 */ /* 0x000fe20000000000 */
[----:B0-----:R-:W-:Y:S02]  /*2f90*/  VIADD R4, R4, 0xffffffe ;  /* 0x0ffffffe04047836 */ /* 0x001fe40000000000 */
[C---:B------:R-:W-:Y:S01]  /*2fa0*/  VIADD R196, R3.reuse, 0x2f ;  /* 0x0000002f03c47836 */ /* 0x040fe20000000000 */
[----:B------:R-:W-:Y:S01]  /*2fb0*/  IABS R98, R188 ;  /* 0x000000bc00627213 */ /* 0x000fe20000000000 */
[----:B------:R-:W0:Y:S01]  /*2fc0*/  F2I.FTZ.U32.TRUNC.NTZ R5, R4 ;  /* 0x0000000400057305 */ /* 0x000e22000021f000 */
[----:B------:R-:W-:-:S02]  /*2fd0*/  VIADD R204, R3, 0x2d ;  /* 0x0000002d03cc7836 */ /* 0x000fc40000000000 */
[----:B------:R-:W-:Y:S01]  /*2fe0*/  IABS R105, R196 ;  /* 0x000000c400697213 */ /* 0x000fe20000000000 */
[----:B-1----:R-:W-:Y:S02]  /*2ff0*/  VIADD R6, R6, 0xffffffe ;  /* 0x0ffffffe06067836 */ /* 0x002fe40000000000 */
[----:B------:R-:W-:Y:S01]  /*3000*/  IABS R117, R204 ;  /* 0x000000cc00757213 */ /* 0x000fe20000000000 */
[C---:B------:R-:W-:Y:S01]  /*3010*/  VIADD R108, R3.reuse, 0x24 ;  /* 0x00000024036c7836 */ /* 0x040fe20000000000 */
[----:B------:R1:W2:Y:S01]  /*3020*/  F2I.FTZ.U32.TRUNC.NTZ R7, R6 ;  /* 0x0000000600077305 */ /* 0x0002a2000021f000 */
[C---:B------:R-:W-:Y:S02]  /*3030*/  VIADD R143, R3.reuse, 0x23 ;  /* 0x00000023038f7836 */ /* 0x040fe40000000000 */
[C---:B------:R-:W-:Y:S01]  /*3040*/  VIADD R192, R3.reuse, 0xd ;  /* 0x0000000d03c07836 */ /* 0x040fe20000000000 */
[----:B------:R-:W-:Y:S01]  /*3050*/  IABS R173, R108 ;  /* 0x0000006c00ad7213 */ /* 0x000fe20000000000 */
[----:B------:R-:W-:Y:S01]  /*3060*/  VIADD R161, R3, 0xc ;  /* 0x0000000c03a17836 */ /* 0x000fe20000000000 */
[----:B------:R-:W-:Y:S01]  /*3070*/  IABS R180, R143 ;  /* 0x0000008f00b47213 */ /* 0x000fe20000000000 */
[----:B0-----:R-:W-:-:S04]  /*3080*/  IMAD.MOV R4, RZ, RZ, -R5 ;  /* 0x000000ffff047224 */ /* 0x001fc800078e0a05 */
[----:B-1----:R-:W-:Y:S02]  /*3090*/  IMAD R6, R4, R8, RZ ;  /* 0x0000000804067224 */ /* 0x002fe400078e02ff */
[----:B------:R-:W-:-:S04]  /*30a0*/  IMAD.MOV.U32 R4, RZ, RZ, RZ ;  /* 0x000000ffff047224 */ /* 0x000fc800078e00ff */
[----:B------:R-:W-:-:S04]  /*30b0*/  IMAD.HI.U32 R6, R5, R6, R4 ;  /* 0x0000000605067227 */ /* 0x000fc800078e0004 */
[----:B--2---:R-:W-:Y:S02]  /*30c0*/  IMAD.MOV R4, RZ, RZ, -R7 ;  /* 0x000000ffff047224 */ /* 0x004fe400078e0a07 */
[----:B------:R-:W-:-:S04]  /*30d0*/  IMAD.HI.U32 R6, R6, R9, RZ ;  /* 0x0000000906067227 */ /* 0x000fc800078e00ff */
[----:B------:R-:W-:Y:S02]  /*30e0*/  IMAD.MOV R6, RZ, RZ, -R6 ;  /* 0x000000ffff067224 */ /* 0x000fe400078e0a06 */
[----:B------:R-:W-:Y:S02]  /*30f0*/  IMAD R4, R4, R2, RZ ;  /* 0x0000000204047224 */ /* 0x000fe400078e02ff */
[C---:B------:R-:W-:Y:S01]  /*3100*/  IMAD R5, R8.reuse, R6, R9 ;  /* 0x0000000608057224 */ /* 0x040fe200078e0209 */
[----:B------:R-:W-:Y:S01]  /*3110*/  IABS R9, R0 ;  /* 0x0000000000097213 */ /* 0x000fe20000000000 */
[----:B------:R-:W-:Y:S01]  /*3120*/  IMAD.MOV.U32 R6, RZ, RZ, RZ ;  /* 0x000000ffff067224 */ /* 0x000fe200078e00ff */
[----:B------:R-:W-:Y:S01]  /*3130*/  IABS R0, R251 ;  /* 0x000000fb00007213 */ /* 0x000fe20000000000 */
[----:B------:R-:W-:Y:S01]  /*3140*/  VIADD R251, R3, 0xf ;  /* 0x0000000f03fb7836 */ /* 0x000fe20000000000 */
[----:B------:R-:W-:Y:S01]  /*3150*/  ISETP.GT.U32.AND P0, PT, R8, R5, PT ;  /* 0x000000050800720c */ /* 0x000fe20003f04070 */
[----:B------:R-:W-:Y:S01]  /*3160*/  IMAD.HI.U32 R4, R7, R4, R6 ;  /* 0x0000000407047227 */ /* 0x000fe200078e0006 */
[----:B------:R-:W-:-:S02]  /*3170*/  IABS R7, R250 ;  /* 0x000000fa00077213 */ /* 0x000fc40000000000 */
[----:B------:R-:W-:Y:S01]  /*3180*/  IABS R184, R251 ;  /* 0x000000fb00b87213 */ /* 0x000fe20000000000 */
[----:B------:R-:W-:Y:S02]  /*3190*/  IMAD.MOV.U32 R6, RZ, RZ, R9 ;  /* 0x000000ffff067224 */ /* 0x000fe400078e0009 */
[----:B------:R-:W-:-:S04]  /*31a0*/  IMAD.HI.U32 R10, R4, R7, RZ ;  /* 0x00000007040a7227 */ /* 0x000fc800078e00ff */
[----:B------:R-:W-:-:S04]  /*31b0*/  IMAD.HI.U32 R9, R4, R6, RZ ;  /* 0x0000000604097227 */ /* 0x000fc800078e00ff */
[----:B------:R-:W-:Y:S02]  /*31c0*/  @!P0 IMAD.IADD R5, R5, 0x1, -R8 ;  /* 0x0000000105058824 */ /* 0x000fe400078e0a08 */
[----:B------:R-:W-:Y:S02]  /*31d0*/  IMAD.MOV R9, RZ, RZ, -R9 ;  /* 0x000000ffff097224 */ /* 0x000fe400078e0a09 */
[----:B------:R-:W-:Y:S01]  /*31e0*/  IMAD.MOV R10, RZ, RZ, -R10 ;  /* 0x000000ffff0a7224 */ /* 0x000fe200078e0a0a */
[----:B------:R-:W-:Y:S01]  /*31f0*/  ISETP.GT.U32.AND P3, PT, R8, R5, PT ;  /* 0x000000050800720c */ /* 0x000fe20003f64070 */
[C---:B------:R-:W-:Y:S01]  /*3200*/  IMAD R6, R2.reuse, R9, R6 ;  /* 0x0000000902067224 */ /* 0x040fe200078e0206 */
[----:B------:R-:W-:Y:S01]  /*3210*/  IABS R9, R246 ;  /* 0x000000f600097213 */ /* 0x000fe20000000000 */
[C---:B------:R-:W-:Y:S01]  /*3220*/  IMAD R7, R2.reuse, R10, R7 ;  /* 0x0000000a02077224 */ /* 0x040fe200078e0207 */
[----:B------:R-:W-:Y:S01]  /*3230*/  IABS R10, R252 ;  /* 0x000000fc000a7213 */ /* 0x000fe20000000000 */
[----:B------:R-:W-:Y:S01]  /*3240*/  VIADD R250, R3, 0xe ;  /* 0x0000000e03fa7836 */ /* 0x000fe20000000000 */
[----:B------:R-:W-:-:S02]  /*3250*/  ISETP.GT.U32.AND P0, PT, R2, R6, PT ;  /* 0x000000060200720c */ /* 0x000fc40003f04070 */
[----:B------:R-:W-:Y:S02]  /*3260*/  ISETP.GT.U32.AND P5, PT, R2, R7, PT ;  /* 0x000000070200720c */ /* 0x000fe40003fa4070 */
[----:B------:R-:W-:-:S03]  /*3270*/  IABS R200, R250 ;  /* 0x000000fa00c87213 */ /* 0x000fc60000000000 */
[----:B------:R-:W-:Y:S01]  /*3280*/  @!P3 IMAD.IADD R5, R5, 0x1, -R8 ;  /* 0x000000010505b824 */ /* 0x000fe200078e0a08 */
[----:B------:R-:W-:Y:S01]  /*3290*/  ISETP.NE.AND P3, PT, R248, RZ, PT ;  /* 0x000000fff800720c */ /* 0x000fe20003f65270 */
[----:B------:R-:W-:-:S04]  /*32a0*/  IMAD.HI.U32 R8, R4, R0, RZ ;  /* 0x0000000004087227 */ /* 0x000fc800078e00ff */
[----:B------:R-:W-:Y:S02]  /*32b0*/  @!P0 IMAD.IADD R6, R6, 0x1, -R2 ;  /* 0x0000000106068824 */ /* 0x000fe400078e0a02 */
[----:B------:R-:W-:Y:S02]  /*32c0*/  IMAD.MOV R8, RZ, RZ, -R8 ;  /* 0x000000ffff087224 */ /* 0x000fe400078e0a08 */
[----:B------:R-:W-:Y:S01]  /*32d0*/  IMAD.MOV.U32 R11, RZ, RZ, R5 ;  /* 0x000000ffff0b7224 */ /* 0x000fe200078e0005 */
[C---:B------:R-:W-:Y:S01]  /*32e0*/  ISETP.GT.U32.AND P0, PT, R2.reuse, R6, PT ;  /* 0x000000060200720c */ /* 0x040fe20003f04070 */
[----:B------:R-:W-:Y:S02]  /*32f0*/  IMAD R0, R2, R8, R0 ;  /* 0x0000000802007224 */ /* 0x000fe400078e0200 */
[----:B------:R-:W-:Y:S01]  /*3300*/  @!P4 IMAD.MOV R11, RZ, RZ, -R11 ;  /* 0x000000ffff0bc224 */ /* 0x000fe200078e0a0b */
[----:B------:R-:W-:Y:S01]  /*3310*/  @!P3 LOP3.LUT R11, RZ, R248, RZ, 0x33, !PT ;  /* 0x000000f8ff0bb212 */ /* 0x000fe200078e33ff */
[----:B------:R-:W-:Y:S01]  /*3320*/  IMAD.HI.U32 R5, R4, R9, RZ ;  /* 0x0000000904057227 */ /* 0x000fe200078e00ff */
[----:B------:R-:W-:-:S02]  /*3330*/  ISETP.GT.U32.AND P3, PT, R2, R0, PT ;  /* 0x000000000200720c */ /* 0x000fc40003f64070 */
[----:B------:R-:W-:Y:S01]  /*3340*/  ISETP.GE.AND P4, PT, R252, RZ, PT ;  /* 0x000000fffc00720c */ /* 0x000fe20003f86270 */
[--C-:B------:R-:W-:Y:S01]  /*3350*/  @!P5 IMAD.IADD R7, R7, 0x1, -R2.reuse ;  /* 0x000000010707d824 */ /* 0x100fe200078e0a02 */
[----:B------:R0:W-:Y:S01]  /*3360*/  STL [R1+0x510], R11 ;  /* 0x0005100b01007387 */ /* 0x0001e20000100800 */
[----:B------:R-:W-:Y:S02]  /*3370*/  IMAD.MOV R5, RZ, RZ, -R5 ;  /* 0x000000ffff057224 */ /* 0x000fe400078e0a05 */
[----:B------:R-:W-:Y:S01]  /*3380*/  @!P0 IMAD.IADD R6, R6, 0x1, -R2 ;  /* 0x0000000106068824 */ /* 0x000fe200078e0a02 */
[C---:B------:R-:W-:Y:S01]  /*3390*/  ISETP.GT.U32.AND P5, PT, R2.reuse, R7, PT ;  /* 0x000000070200720c */ /* 0x040fe20003fa4070 */
[----:B------:R-:W-:Y:S01]  /*33a0*/  IMAD R5, R2, R5, R9 ;  /* 0x0000000502057224 */ /* 0x000fe200078e0209 */
[----:B------:R-:W-:Y:S01]  /*33b0*/  ISETP.GE.AND P0, PT, R246, RZ, PT ;  /* 0x000000fff600720c */ /* 0x000fe20003f06270 */
[----:B------:R-:W-:Y:S02]  /*33c0*/  IMAD.MOV.U32 R14, RZ, RZ, R6 ;  /* 0x000000ffff0e7224 */ /* 0x000fe400078e0006 */
[----:B------:R-:W-:Y:S01]  /*33d0*/  @!P3 IMAD.IADD R0, R0, 0x1, -R2 ;  /* 0x000000010000b824 */ /* 0x000fe200078e0a02 */
[----:B0-----:R-:W-:Y:S01]  /*33e0*/  IABS R11, R247 ;  /* 0x000000f7000b7213 */ /* 0x001fe20000000000 */
[----:B------:R-:W-:-:S03]  /*33f0*/  IMAD.HI.U32 R8, R4, R10, RZ ;  /* 0x0000000a04087227 */ /* 0x000fc600078e00ff */
[C---:B------:R-:W-:Y:S01]  /*3400*/  ISETP.GT.U32.AND P3, PT, R2.reuse, R0, PT ;  /* 0x000000000200720c */ /* 0x040fe20003f64070 */
[----:B------:R-:W-:Y:S01]  /*3410*/  @!P2 IMAD.MOV R14, RZ, RZ, -R14 ;  /* 0x000000ffff0ea224 */ /* 0x000fe200078e0a0e */
[C---:B------:R-:W-:Y:S01]  /*3420*/  ISETP.GT.U32.AND P2, PT, R2.reuse, R5, PT ;  /* 0x000000050200720c */ /* 0x040fe20003f44070 */
[----:B------:R-:W-:Y:S02]  /*3430*/  IMAD.MOV R8, RZ, RZ, -R8 ;  /* 0x000000ffff087224 */ /* 0x000fe400078e0a08 */
[----:B------:R-:W-:Y:S01]  /*3440*/  @!P5 IMAD.IADD R7, R7, 0x1, -R2 ;  /* 0x000000010707d824 */ /* 0x000fe200078e0a02 */
[----:B------:R-:W-:Y:S01]  /*3450*/  STL [R1+0x720], R14 ;  /* 0x0007200e01007387 */ /* 0x000fe20000100800 */
[----:B------:R-:W-:Y:S02]  /*3460*/  IMAD R8, R2, R8, R10 ;  /* 0x0000000802087224 */ /* 0x000fe400078e020a */
[----:B------:R-:W-:-:S03]  /*3470*/  IMAD.HI.U32 R6, R4, R12, RZ ;  /* 0x0000000c04067227 */ /* 0x000fc600078e00ff */
[----:B------:R-:W-:Y:S01]  /*3480*/  ISETP.GT.U32.AND P5, PT, R2, R8, PT ;  /* 0x000000080200720c */ /* 0x000fe20003fa4070 */
[----:B------:R-:W-:-:S04]  /*3490*/  IMAD.HI.U32 R9, R4, R11, RZ ;  /* 0x0000000b04097227 */ /* 0x000fc800078e00ff */
[----:B------:R-:W-:Y:S01]  /*34a0*/  IMAD.MOV.U32 R13, RZ, RZ, R7 ;  /* 0x000000ffff0d7224 */ /* 0x000fe200078e0007 */
[----:B------:R-:W-:Y:S01]  /*34b0*/  IABS R7, R245 ;  /* 0x000000f500077213 */ /* 0x000fe20000000000 */
[----:B------:R-:W-:Y:S02]  /*34c0*/  IMAD.MOV R6, RZ, RZ, -R6 ;  /* 0x000000ffff067224 */ /* 0x000fe400078e0a06 */
[--C-:B------:R-:W-:Y:S02]  /*34d0*/  @!P3 IMAD.IADD R0, R0, 0x1, -R2.reuse ;  /* 0x000000010000b824 */ /* 0x100fe400078e0a02 */
[----:B------:R-:W-:Y:S02]  /*34e0*/  @!P2 IMAD.IADD R5, R5, 0x1, -R2 ;  /* 0x000000010505a824 */ /* 0x000fe400078e0a02 */
[----:B------:R-:W-:Y:S02]  /*34f0*/  IMAD.MOV R9, RZ, RZ, -R9 ;  /* 0x000000ffff097224 */ /* 0x000fe400078e0a09 */
[C---:B------:R-:W-:Y:S01]  /*3500*/  IMAD R6, R2.reuse, R6, R12 ;  /* 0x0000000602067224 */ /* 0x040fe200078e020c */
[----:B------:R-:W-:Y:S01]  /*3510*/  ISETP.GT.U32.AND P2, PT, R2, R5, PT ;  /* 0x000000050200720c */ /* 0x000fe20003f44070 */
[----:B------:R-:W-:-:S02]  /*3520*/  IMAD.MOV.U32 R10, RZ, RZ, R0 ;  /* 0x000000ffff0a7224 */ /* 0x000fc400078e0000 */
[----:B------:R-:W-:Y:S02]  /*3530*/  IMAD R9, R2, R9, R11 ;  /* 0x0000000902097224 */ /* 0x000fe400078e020b */
[----:B------:R-:W-:-:S03]  /*3540*/  IMAD.HI.U32 R11, R4, R7, RZ ;  /* 0x00000007040b7227 */ /* 0x000fc600078e00ff */
[C---:B------:R-:W-:Y:S01]  /*3550*/  ISETP.GT.U32.AND P3, PT, R2.reuse, R9, PT ;  /* 0x000000090200720c */ /* 0x040fe20003f64070 */
[----:B------:R-:W-:Y:S01]  /*3560*/  @!P1 IMAD.MOV R10, RZ, RZ, -R10 ;  /* 0x000000ffff0a9224 */ /* 0x000fe200078e0a0a */
[----:B------:R-:W-:Y:S01]  /*3570*/  ISETP.GT.U32.AND P1, PT, R2, R6, PT ;  /* 0x000000060200720c */ /* 0x000fe20003f24070 */
[--C-:B------:R-:W-:Y:S02]  /*3580*/  @!P5 IMAD.IADD R8, R8, 0x1, -R2.reuse ;  /* 0x000000010808d824 */ /* 0x100fe400078e0a02 */
[----:B------:R-:W-:Y:S02]  /*3590*/  IMAD.MOV R11, RZ, RZ, -R11 ;  /* 0x000000ffff0b7224 */ /* 0x000fe400078e0a0b */
[--C-:B------:R-:W-:Y:S01]  /*35a0*/  @!P2 IMAD.IADD R5, R5, 0x1, -R2.reuse ;  /* 0x000000010505a824 */ /* 0x100fe200078e0a02 */
[C---:B------:R-:W-:Y:S01]  /*35b0*/  ISETP.GT.U32.AND P5, PT, R2.reuse, R8, PT ;  /* 0x000000080200720c */ /* 0x040fe20003fa4070 */
[C---:B------:R-:W-:Y:S02]  /*35c0*/  IMAD R7, R2.reuse, R11, R7 ;  /* 0x0000000b02077224 */ /* 0x040fe400078e0207 */
[----:B------:R-:W-:Y:S01]  /*35d0*/  @!P6 IMAD.MOV R13, RZ, RZ, -R13 ;  /* 0x000000ffff0de224 */ /* 0x000fe200078e0a0d */
[----:B------:R-:W-:Y:S01]  /*35e0*/  ISETP.GE.AND P6, PT, R247, RZ, PT ;  /* 0x000000fff700720c */ /* 0x000fe20003fc6270 */
[C---:B------:R-:W-:Y:S01]  /*35f0*/  VIADD R246, R3.reuse, 0x1f7 ;  /* 0x000001f703f67836 */ /* 0x040fe20000000000 */
[----:B------:R-:W-:Y:S01]  /*3600*/  ISETP.GT.U32.AND P2, PT, R2, R7, PT ;  /* 0x000000070200720c */ /* 0x000fe20003f44070 */
[--C-:B------:R-:W-:Y:S01]  /*3610*/  @!P1 IMAD.IADD R6, R6, 0x1, -R2.reuse ;  /* 0x0000000106069824 */ /* 0x100fe200078e0a02 */
[----:B------:R-:W-:Y:S01]  /*3620*/  STL [R1+0x71c], R13 ;  /* 0x00071c0d01007387 */ /* 0x000fe20000100800 */
[----:B------:R-:W-:Y:S01]  /*3630*/  VIADD R247, R3, 0x1f6 ;  /* 0x000001f603f77836 */ /* 0x000fe20000000000 */
[----:B------:R-:W-:Y:S01]  /*3640*/  IABS R0, R246 ;  /* 0x000000f600007213 */ /* 0x000fe20000000000 */
[----:B------:R-:W-:Y:S01]  /*3650*/  IMAD.MOV.U32 R12, RZ, RZ, R5 ;  /* 0x000000ffff0c7224 */ /* 0x000fe200078e0005 */
[----:B------:R0:W-:Y:S01]  /*3660*/  STL [R1+0x718], R10 ;  /* 0x0007180a01007387 */ /* 0x0001e20000100800 */
[----:B------:R-:W-:Y:S01]  /*3670*/  ISETP.GT.U32.AND P1, PT, R2, R6, PT ;  /* 0x000000060200720c */ /* 0x000fe20003f24070 */
[----:B------:R-:W-:Y:S01]  /*3680*/  @!P5 IMAD.IADD R8, R8, 0x1, -R2 ;  /* 0x000000010808d824 */ /* 0x000fe200078e0a02 */
[----:B------:R-:W-:Y:S01]  /*3690*/  ISETP.GE.AND P5, PT, R244, RZ, PT ;  /* 0x000000fff400720c */ /* 0x000fe20003fa6270 */
[----:B------:R-:W-:Y:S01]  /*36a0*/  @!P0 IMAD.MOV R12, RZ, RZ, -R12 ;  /* 0x000000ffff0c8224 */ /* 0x000fe200078e0a0c */
[----:B------:R-:W-:Y:S01]  /*36b0*/  ISETP.GE.AND P0, PT, R246, RZ, PT ;  /* 0x000000fff600720c */ /* 0x000fe20003f06270 */
[----:B------:R-:W-:Y:S01]  /*36c0*/  IMAD.HI.U32 R11, R4, R0, RZ ;  /* 0x00000000040b7227 */ /* 0x000fe200078e00ff */
[----:B0-----:R-:W-:-:S03]  /*36d0*/  IABS R10, R247 ;  /* 0x000000f7000a7213 */ /* 0x001fc60000000000 */
[----:B------:R-:W-:Y:S02]  /*36e0*/  IMAD.MOV.U32 R13, RZ, RZ, R8 ;  /* 0x000000ffff0d7224 */ /* 0x000fe400078e0008 */
[----:B------:R-:W-:Y:S02]  /*36f0*/  VIADD R246, R3, 0x1f5 ;  /* 0x000001f503f67836 */ /* 0x000fe40000000000 */
[--C-:B------:R-:W-:Y:S02]  /*3700*/  @!P2 IMAD.IADD R7, R7, 0x1, -R2.reuse ;  /* 0x000000010707a824 */ /* 0x100fe400078e0a02 */
[----:B------:R-:W-:Y:S01]  /*3710*/  @!P3 IMAD.IADD R9, R9, 0x1, -R2 ;  /* 0x000000010909b824 */ /* 0x000fe200078e0a02 */
[----:B------:R-:W-:Y:S01]  /*3720*/  IABS R5, R246 ;  /* 0x000000f600057213 */ /* 0x000fe20000000000 */
[----:B------:R-:W-:Y:S01]  /*3730*/  IMAD.HI.U32 R8, R4, R10, RZ ;  /* 0x0000000a04087227 */ /* 0x000fe200078e00ff */
[C---:B------:R-:W-:Y:S02]  /*3740*/  ISETP.GT.U32.AND P2, PT, R2.reuse, R7, PT ;  /* 0x000000070200720c */ /* 0x040fe40003f44070 */
[----:B------:R-:W-:Y:S01]  /*3750*/  ISETP.GT.U32.AND P3, PT, R2, R9, PT ;  /* 0x000000090200720c */ /* 0x000fe20003f64070 */
[----:B------:R-:W-:-:S02]  /*3760*/  IMAD.MOV R11, RZ, RZ, -R11 ;  /* 0x000000ffff0b7224 */ /* 0x000fc400078e0a0b */
[----:B------:R-:W-:Y:S01]  /*3770*/  @!P4 IMAD.MOV R13, RZ, RZ, -R13 ;  /* 0x000000ffff0dc224 */ /* 0x000fe200078e0a0d */
[----:B------:R-:W-:Y:S01]  /*3780*/  ISETP.GE.AND P4, PT, R245, RZ, PT ;  /* 0x000000fff500720c */ /* 0x000fe20003f86270 */
[----:B------:R-:W-:Y:S02]  /*3790*/  IMAD.MOV R8, RZ, RZ, -R8 ;  /* 0x000000ffff087224 */ /* 0x000fe400078e0a08 */
[----:B------:R-:W-:Y:S01]  /*37a0*/  IMAD R0, R2, R11, R0 ;  /* 0x0000000b02007224 */ /* 0x000fe200078e0200 */
[----:B------:R-:W-:Y:S01]  /*37b0*/  STL [R1+0x714], R13 ;  /* 0x0007140d01007387 */ /* 0x000fe20000100800 */
[----:B------:R-:W-:Y:S02]  /*37c0*/  @!P1 IMAD.IADD R6, R6, 0x1, -R2 ;  /* 0x0000000106069824 */ /* 0x000fe400078e0a02 */
[----:B------:R-:W-:Y:S01]  /*37d0*/  IMAD R8, R2, R8, R10 ;  /* 0x0000000802087224 */ /* 0x000fe200078e020a */
[----:B------:R0:W-:Y:S01]  /*37e0*/  STL [R1+0x710], R12 ;  /* 0x0007100c01007387 */ /* 0x0001e20000100800 */
[----:B------:R-:W-:Y:S01]  /*37f0*/  IMAD.HI.U32 R10, R4, R5, RZ ;  /* 0x00000005040a7227 */ /* 0x000fe200078e00ff */
[----:B------:R-:W-:-:S03]  /*3800*/  ISETP.GT.U32.AND P1, PT, R2, R0, PT ;  /* 0x000000000200720c */ /* 0x000fc60003f24070 */
[----:B------:R-:W-:Y:S02]  /*3810*/  IMAD.MOV R10, RZ, RZ, -R10 ;  /* 0x000000ffff0a7224 */ /* 0x000fe400078e0a0a */
[----:B------:R-:W-:Y:S02]  /*3820*/  @!P2 IMAD.IADD R7, R7, 0x1, -R2 ;  /* 0x000000010707a824 */ /* 0x000fe400078e0a02 */
[C---:B------:R-:W-:Y:S02]  /*3830*/  IMAD R5, R2.reuse, R10, R5 ;  /* 0x0000000a02057224 */ /* 0x040fe400078e0205 */
[----:B0-----:R-:W-:Y:S02]  /*3840*/  IMAD.MOV.U32 R12, RZ, RZ, R6 ;  /* 0x000000ffff0c7224 */ /* 0x001fe400078e0006 */
[----:B------:R-:W-:Y:S01]  /*3850*/  @!P3 IMAD.IADD R9, R9, 0x1, -R2 ;  /* 0x000000010909b824 */ /* 0x000fe200078e0a02 */
[----:B------:R-:W-:Y:S01]  /*3860*/  ISETP.GE.AND P3, PT, R247, RZ, PT ;  /* 0x000000fff700720c */ /* 0x000fe20003f66270 */
[----:B------:R-:W-:Y:S01]  /*3870*/  @!P5 IMAD.MOV R12, RZ, RZ, -R12 ;  /* 0x000000ffff0cd224 */ /* 0x000fe200078e0a0c */
[C---:B------:R-:W-:Y:S01]  /*3880*/  ISETP.GT.U32.AND P5, PT, R2.reuse, R8, PT ;  /* 0x000000080200720c */ /* 0x040fe20003fa4070 */
[----:B------:R-:W-:Y:S01]  /*3890*/  @!P4 IMAD.MOV R7, RZ, RZ, -R7 ;  /* 0x000000ffff07c224 */ /* 0x000fe200078e0a07 */
[----:B------:R-:W-:Y:S01]  /*38a0*/  ISETP.GT.U32.AND P4, PT, R2, R5, PT ;  /* 0x000000050200720c */ /* 0x000fe20003f84070 */
[----:B------:R-:W-:Y:S01]  /*38b0*/  @!P6 IMAD.MOV R9, RZ, RZ, -R9 ;  /* 0x000000ffff09e224 */ /* 0x000fe200078e0a09 */
[----:B------:R-:W-:Y:S01]  /*38c0*/  ISETP.GE.AND P6, PT, R246, RZ, PT ;  /* 0x000000fff600720c */ /* 0x000fe20003fc6270 */
[----:B------:R-:W-:-:S02]  /*38d0*/  VIADD R247, R3, 0x1f4 ;  /* 0x000001f403f77836 */ /* 0x000fc40000000000 */
[--C-:B------:R-:W-:Y:S01]  /*38e0*/  @!P1 IMAD.IADD R0, R0, 0x1, -R2.reuse ;  /* 0x0000000100009824 */ /* 0x100fe200078e0a02 */
[----:B------:R0:W-:Y:S01]  /*38f0*/  STL [R1+0x708], R9 ;  /* 0x0007080901007387 */ /* 0x0001e20000100800 */
[----:B------:R-:W-:Y:S01]  /*3900*/  VIADD R245, R3, 0x1f1 ;  /* 0x000001f103f57836 */ /* 0x000fe20000000000 */
[----:B------:R-:W-:Y:S01]  /*3910*/  ISETP.GE.AND P2, PT, R247, RZ, PT ;  /* 0x000000fff700720c */ /* 0x000fe20003f46270 */
[----:B------:R-:W-:Y:S01]  /*3920*/  VIADD R244, R3, 0x1f3 ;  /* 0x000001f303f47836 */ /* 0x000fe20000000000 */
[----:B------:R-:W-:Y:S01]  /*3930*/  ISETP.GT.U32.AND P1, PT, R2, R0, PT ;  /* 0x000000000200720c */ /* 0x000fe20003f24070 */
[--C-:B------:R-:W-:Y:S01]  /*3940*/  @!P5 IMAD.IADD R8, R8, 0x1, -R2.reuse ;  /* 0x000000010808d824 */ /* 0x100fe200078e0a02 */
[----:B------:R1:W-:Y:S01]  /*3950*/  STL [R1+0x704], R12 ;  /* 0x0007040c01007387 */ /* 0x0003e20000100800 */
[----:B------:R-:W-:Y:S01]  /*3960*/  @!P4 IMAD.IADD R5, R5, 0x1, -R2 ;  /* 0x000000010505c824 */ /* 0x000fe200078e0a02 */
[----:B------:R-:W-:Y:S01]  /*3970*/  IABS R6, R244 ;  /* 0x000000f400067213 */ /* 0x000fe20000000000 */
[C---:B------:R-:W-:Y:S01]  /*3980*/  VIADD R246, R3.reuse, 0x1f0 ;  /* 0x000001f003f67836 */ /* 0x040fe20000000000 */
[----:B0-----:R-:W-:Y:S01]  /*3990*/  IABS R9, R247 ;  /* 0x000000f700097213 */ /* 0x001fe20000000000 */
[----:B------:R-:W-:Y:S01]  /*39a0*/  VIADD R247, R3, 0x1f2 ;  /* 0x000001f203f77836 */ /* 0x000fe20000000000 */
[C---:B------:R-:W-:Y:S01]  /*39b0*/  ISETP.GT.U32.AND P5, PT, R2.reuse, R8, PT ;  /* 0x000000080200720c */ /* 0x040fe20003fa4070 */
[----:B------:R0:W-:Y:S01]  /*39c0*/  STL [R1+0x6f4], R7 ;  /* 0x0006f40701007387 */ /* 0x0001e20000100800 */
[----:B------:R-:W-:Y:S01]  /*39d0*/  ISETP.GT.U32.AND P4, PT, R2, R5, PT ;  /* 0x000000050200720c */ /* 0x000fe20003f84070 */
[----:B------:R-:W-:Y:S01]  /*39e0*/  IMAD.HI.U32 R11, R4, R6, RZ ;  /* 0x00000006040b7227 */ /* 0x000fe200078e00ff */
[----:B------:R-:W-:-:S03]  /*39f0*/  IABS R10, R247 ;  /* 0x000000f7000a7213 */ /* 0x000fc60000000000 */
[----:B-1----:R-:W-:-:S04]  /*3a00*/  IMAD.HI.U32 R12, R4, R9, RZ ;  /* 0x00000009040c7227 */ /* 0x002fc800078e00ff */
[----:B------:R-:W-:Y:S01]  /*3a10*/  IMAD.MOV R12, RZ, RZ, -R12 ;  /* 0x000000ffff0c7224 */ /* 0x000fe200078e0a0c */
[----:B0-----:R-:W-:Y:S01]  /*3a20*/  IABS R7, R245 ;  /* 0x000000f500077213 */ /* 0x001fe20000000000 */
[----:B------:R-:W-:Y:S02]  /*3a30*/  @!P1 IMAD.IADD R0, R0, 0x1, -R2 ;  /* 0x0000000100009824 */ /* 0x000fe400078e0a02 */
[----:B------:R-:W-:Y:S02]  /*3a40*/  IMAD R9, R2, R12, R9 ;  /* 0x0000000c02097224 */ /* 0x000fe400078e0209 */
[----:B------:R-:W-:-:S03]  /*3a50*/  IMAD.HI.U32 R12, R4, R10, RZ ;  /* 0x0000000a040c7227 */ /* 0x000fc600078e00ff */
[----:B------:R-:W-:Y:S01]  /*3a60*/  ISETP.GT.U32.AND P1, PT, R2, R9, PT ;  /* 0x000000090200720c */ /* 0x000fe20003f24070 */
[----:B------:R-:W-:Y:S02]  /*3a70*/  IMAD.MOV.U32 R13, RZ, RZ, R0 ;  /* 0x000000ffff0d7224 */ /* 0x000fe400078e0000 */
[----:B------:R-:W-:Y:S02]  /*3a80*/  @!P5 IMAD.IADD R8, R8, 0x1, -R2 ;  /* 0x000000010808d824 */ /* 0x000fe400078e0a02 */
[----:B------:R-:W-:Y:S02]  /*3a90*/  IMAD.MOV R12, RZ, RZ, -R12 ;  /* 0x000000ffff0c7224 */ /* 0x000fe400078e0a0c */
[----:B------:R-:W-:-:S04]  /*3aa0*/  IMAD.HI.U32 R0, R4, R7, RZ ;  /* 0x0000000704007227 */ /* 0x000fc800078e00ff */
[----:B------:R-:W-:Y:S01]  /*3ab0*/  @!P0 IMAD.MOV R13, RZ, RZ, -R13 ;  /* 0x000000ffff0d8224 */ /* 0x000fe200078e0a0d */
[----:B------:R-:W-:Y:S01]  /*3ac0*/  ISETP.GE.AND P0, PT, R244, RZ, PT ;  /* 0x000000fff400720c */ /* 0x000fe20003f06270 */
[----:B------:R-:W-:Y:S02]  /*3ad0*/  @!P3 IMAD.MOV R8, RZ, RZ, -R8 ;  /* 0x000000ffff08b224 */ /* 0x000fe400078e0a08 */
[C---:B------:R-:W-:Y:S01]  /*3ae0*/  IMAD R10, R2.reuse, R12, R10 ;  /* 0x0000000c020a7224 */ /* 0x040fe200078e020a */
[----:B------:R-:W-:Y:S01]  /*3af0*/  STL [R1+0x6ec], R13 ;  /* 0x0006ec0d01007387 */ /* 0x000fe20000100800 */
[----:B------:R-:W-:Y:S02]  /*3b00*/  IMAD.MOV R0, RZ, RZ, -R0 ;  /* 0x000000ffff007224 */ /* 0x000fe400078e0a00 */
[--C-:B------:R-:W-:Y:S01]  /*3b10*/  @!P4 IMAD.IADD R5, R5, 0x1, -R2.reuse ;  /* 0x000000010505c824 */ /* 0x100fe200078e0a02 */
[----:B------:R0:W-:Y:S01]  /*3b20*/  STL [R1+0x6e0], R8 ;  /* 0x0006e00801007387 */ /* 0x0001e20000100800 */
[C---:B------:R-:W-:Y:S01]  /*3b30*/  IMAD R0, R2.reuse, R0, R7 ;  /* 0x0000000002007224 */ /* 0x040fe200078e0207 */
[----:B------:R-:W-:Y:S01]  /*3b40*/  ISETP.GT.U32.AND P4, PT, R2, R10, PT ;  /* 0x0000000a0200720c */ /* 0x000fe20003f84070 */
[----:B------:R-:W-:Y:S01]  /*3b50*/  @!P1 IMAD.IADD R9, R9, 0x1, -R2 ;  /* 0x0000000109099824 */ /* 0x000fe200078e0a02 */
[----:B------:R-:W-:Y:S01]  /*3b60*/  ISETP.GE.AND P1, PT, R247, RZ, PT ;  /* 0x000000fff700720c */ /* 0x000fe20003f26270 */
[----:B------:R-:W-:-:S02]  /*3b70*/  IMAD.MOV R11, RZ, RZ, -R11 ;  /* 0x000000ffff0b7224 */ /* 0x000fc400078e0a0b */
[C---:B------:R-:W-:Y:S01]  /*3b80*/  VIADD R247, R3.reuse, 0x1ef ;  /* 0x000001ef03f77836 */ /* 0x040fe20000000000 */
[C---:B------:R-:W-:Y:S01]  /*3b90*/  ISETP.GT.U32.AND P3, PT, R2.reuse, R9, PT ;  /* 0x000000090200720c */ /* 0x040fe20003f64070 */
[C---:B------:R-:W-:Y:S01]  /*3ba0*/  IMAD R6, R2.reuse, R11, R6 ;  /* 0x0000000b02067224 */ /* 0x040fe200078e0206 */
[----:B------:R-:W-:Y:S01]  /*3bb0*/  IABS R11, R246 ;  /* 0x000000f6000b7213 */ /* 0x000fe20000000000 */
[----:B0-----:R-:W-:Y:S01]  /*3bc0*/  IMAD.MOV.U32 R8, RZ, RZ, R5 ;  /* 0x000000ffff087224 */ /* 0x001fe200078e0005 */
[----:B------:R-:W-:Y:S01]  /*3bd0*/  IABS R7, R247 ;  /* 0x000000f700077213 */ /* 0x000fe20000000000 */
[----:B------:R-:W-:Y:S01]  /*3be0*/  VIADD R244, R3, 0x1ed ;  /* 0x000001ed03f47836 */ /* 0x000fe20000000000 */
[C---:B------:R-:W-:Y:S01]  /*3bf0*/  ISETP.GT.U32.AND P5, PT, R2.reuse, R6, PT ;  /* 0x000000060200720c */ /* 0x040fe20003fa4070 */
[----:B------:R-:W-:Y:S01]  /*3c00*/  @!P6 IMAD.MOV R8, RZ, RZ, -R8 ;  /* 0x000000ffff08e224 */ /* 0x000fe200078e0a08 */
[----:B------:R-:W-:Y:S01]  /*3c10*/  ISETP.GT.U32.AND P6, PT, R2, R0, PT ;  /* 0x000000000200720c */ /* 0x000fe20003fc4070 */
[----:B------:R-:W-:Y:S01]  /*3c20*/  @!P4 IMAD.IADD R10, R10, 0x1, -R2 ;  /* 0x000000010a0ac824 */ /* 0x000fe200078e0a02 */
[----:B------:R-:W-:Y:S01]  /*3c30*/  IABS R5, R239 ;  /* 0x000000ef00057213 */ /* 0x000fe20000000000 */
[----:B------:R-:W-:Y:S01]  /*3c40*/  IMAD.HI.U32 R13, R4, R11, RZ ;  /* 0x0000000b040d7227 */ /* 0x000fe200078e00ff */
[----:B------:R0:W-:Y:S01]  /*3c50*/  STL [R1+0x6d8], R8 ;  /* 0x0006d80801007387 */ /* 0x0001e20000100800 */
[----:B------:R-:W-:-:S02]  /*3c60*/  ISETP.GE.AND P4, PT, R246, RZ, PT ;  /* 0x000000fff600720c */ /* 0x000fc40003f86270 */
[----:B------:R-:W-:Y:S02]  /*3c70*/  @!P3 IMAD.IADD R9, R9, 0x1, -R2 ;  /* 0x000000010909b824 */ /* 0x000fe400078e0a02 */
[----:B------:R-:W-:-:S04]  /*3c80*/  IMAD.HI.U32 R12, R4, R7, RZ ;  /* 0x00000007040c7227 */ /* 0x000fc800078e00ff */
[----:B------:R-:W-:Y:S01]  /*3c90*/  @!P6 IMAD.IADD R0, R0, 0x1, -R2 ;  /* 0x000000010000e824 */ /* 0x000fe200078e0a02 */
[C---:B------:R-:W-:Y:S01]  /*3ca0*/  ISETP.GT.U32.AND P6, PT, R2.reuse, R10, PT ;  /* 0x0000000a0200720c */ /* 0x040fe20003fc4070 */
[----:B------:R-:W-:Y:S02]  /*3cb0*/  IMAD.MOV R13, RZ, RZ, -R13 ;  /* 0x000000ffff0d7224 */ /* 0x000fe400078e0a0d */
[----:B------:R-:W-:Y:S02]  /*3cc0*/  IMAD.MOV R12, RZ, RZ, -R12 ;  /* 0x000000ffff0c7224 */ /* 0x000fe400078e0a0c */
[----:B------:R-:W-:Y:S01]  /*3cd0*/  @!P2 IMAD.MOV R9, RZ, RZ, -R9 ;  /* 0x000000ffff09a224 */ /* 0x000fe200078e0a09 */
[----:B------:R-:W-:Y:S01]  /*3ce0*/  ISETP.GT.U32.AND P2, PT, R2, R0, PT ;  /* 0x000000000200720c */ /* 0x000fe20003f44070 */
[----:B0-----:R-:W-:-:S03]  /*3cf0*/  IMAD.HI.U32 R8, R4, R5, RZ ;  /* 0x0000000504087227 */ /* 0x001fc600078e00ff */
[----:B------:R0:W-:Y:S01]  /*3d00*/  STL [R1+0x6d4], R9 ;  /* 0x0006d40901007387 */ /* 0x0001e20000100800 */
[C---:B------:R-:W-:Y:S01]  /*3d10*/  IMAD R11, R2.reuse, R13, R11 ;  /* 0x0000000d020b7224 */ /* 0x040fe200078e020b */
[----:B------:R-:W-:Y:S01]  /*3d20*/  IABS R13, R244 ;  /* 0x000000f4000d7213 */ /* 0x000fe20000000000 */
[----:B------:R-:W-:Y:S02]  /*3d30*/  IMAD R7, R2, R12, R7 ;  /* 0x0000000c02077224 */ /* 0x000fe400078e0207 */
[----:B------:R-:W-:Y:S01]  /*3d40*/  @!P5 IMAD.IADD R6, R6, 0x1, -R2 ;  /* 0x000000010606d824 */ /* 0x000fe200078e0a02 */
[----:B------:R-:W-:Y:S01]  /*3d50*/  ISETP.GT.U32.AND P3, PT, R2, R11, PT ;  /* 0x0000000b0200720c */ /* 0x000fe20003f64070 */
[----:B------:R-:W-:Y:S02]  /*3d60*/  IMAD.MOV R8, RZ, RZ, -R8 ;  /* 0x000000ffff087224 */ /* 0x000fe400078e0a08 */
[----:B------:R-:W-:Y:S01]  /*3d70*/  @!P6 IMAD.IADD R10, R10, 0x1, -R2 ;  /* 0x000000010a0ae824 */ /* 0x000fe200078e0a02 */
[C---:B------:R-:W-:Y:S01]  /*3d80*/  ISETP.GT.U32.AND P6, PT, R2.reuse, R7, PT ;  /* 0x000000070200720c */ /* 0x040fe20003fc4070 */
[C---:B------:R-:W-:Y:S01]  /*3d90*/  IMAD R5, R2.reuse, R8, R5 ;  /* 0x0000000802057224 */ /* 0x040fe200078e0205 */
[----:B------:R-:W-:Y:S01]  /*3da0*/  ISETP.GT.U32.AND P5, PT, R2, R6, PT ;  /* 0x000000060200720c */ /* 0x000fe20003fa4070 */
[----:B0-----:R-:W-:-:S04]  /*3db0*/  IMAD.HI.U32 R9, R4, R13, RZ ;  /* 0x0000000d04097227 */ /* 0x001fc800078e00ff */
[----:B------:R-:W-:Y:S02]  /*3dc0*/  IMAD.MOV R9, RZ, RZ, -R9 ;  /* 0x000000ffff097224 */ /* 0x000fe400078e0a09 */
[--C-:B------:R-:W-:Y:S01]  /*3dd0*/  @!P2 IMAD.IADD R0, R0, 0x1, -R2.reuse ;  /* 0x000000010000a824 */ /* 0x100fe200078e0a02 */
[C---:B------:R-:W-:Y:S01]  /*3de0*/  ISETP.GT.U32.AND P2, PT, R2.reuse, R5, PT ;  /* 0x000000050200720c */ /* 0x040fe20003f44070 */
[----:B------:R-:W-:Y:S02]  /*3df0*/  IMAD R13, R2, R9, R13 ;  /* 0x00000009020d7224 */ /* 0x000fe400078e020d */
[--C-:B------:R-:W-:Y:S02]  /*3e00*/  @!P6 IMAD.IADD R7, R7, 0x1, -R2.reuse ;  /* 0x000000010707e824 */ /* 0x100fe400078e0a02 */
[----:B------:R-:W-:Y:S01]  /*3e10*/  @!P5 IMAD.IADD R6, R6, 0x1, -R2 ;  /* 0x000000010606d824 */ /* 0x000fe200078e0a02 */
[----:B------:R-:W-:Y:S01]  /*3e20*/  ISETP.GT.U32.AND P6, PT, R2, R13, PT ;  /* 0x0000000d0200720c */ /* 0x000fe20003fc4070 */
[----:B------:R-:W-:Y:S01]  /*3e30*/  VIADD R246, R3, 0x1eb ;  /* 0x000001eb03f67836 */ /* 0x000fe20000000000 */
[----:B------:R-:W-:Y:S01]  /*3e40*/  ISETP.GE.AND P5, PT, R245, RZ, PT ;  /* 0x000000fff500720c */ /* 0x000fe20003fa6270 */
[----:B------:R-:W-:-:S02]  /*3e50*/  @!P0 IMAD.MOV R6, RZ, RZ, -R6 ;  /* 0x000000ffff068224 */ /* 0x000fc400078e0a06 */
[--C-:B------:R-:W-:Y:S01]  /*3e60*/  @!P3 IMAD.IADD R11, R11, 0x1, -R2.reuse ;  /* 0x000000010b0bb824 */ /* 0x100fe200078e0a02 */
[----:B------:R-:W-:Y:S01]  /*3e70*/  ISETP.GE.AND P3, PT, R247, RZ, PT ;  /* 0x000000fff700720c */ /* 0x000fe20003f66270 */
[----:B------:R-:W-:Y:S01]  /*3e80*/  @!P2 IMAD.IADD R5, R5, 0x1, -R2 ;  /* 0x000000010505a824 */ /* 0x000fe200078e0a02 */
[C---:B------:R-:W-:Y:S01]  /*3e90*/  ISETP.GT.U32.AND P2, PT, R2.reuse, R7, PT ;  /* 0x000000070200720c */ /* 0x040fe20003f44070 */
[----:B------:R-:W-:Y:S01]  /*3ea0*/  @!P1 IMAD.MOV R10, RZ, RZ, -R10 ;  /* 0x000000ffff0a9224 */ /* 0x000fe200078e0a0a */
[----:B------:R0:W-:Y:S01]  /*3eb0*/  STL [R1+0x6d0], R6 ;  /* 0x0006d00601007387 */ /* 0x0001e20000100800 */
[----:B------:R-:W-:Y:S01]  /*3ec0*/  VIADD R247, R3, 0x1ea ;  /* 0x000001ea03f77836 */ /* 0x000fe20000000000 */
[C---:B------:R-:W-:Y:S01]  /*3ed0*/  ISETP.GT.U32.AND P0, PT, R2.reuse, R11, PT ;  /* 0x0000000b0200720c */ /* 0x040fe20003f04070 */
[----:B------:R-:W-:Y:S01]  /*3ee0*/  @!P6 IMAD.IADD R13, R13, 0x1, -R2 ;  /* 0x000000010d0de824 */ /* 0x000fe200078e0a02 */
[----:B------:R1:W-:Y:S01]  /*3ef0*/  STL [R1+0x6cc], R10 ;  /* 0x0006cc0a01007387 */ /* 0x0003e20000100800 */
[C---:B------:R-:W-:Y:S01]  /*3f00*/  VIADD R245, R3.reuse, 0x1ec ;  /* 0x000001ec03f57836 */ /* 0x040fe20000000000 */
[----:B------:R-:W-:Y:S01]  /*3f10*/  IABS R9, R247 ;  /* 0x000000f700097213 */ /* 0x000fe20000000000 */
[----:B------:R-:W-:Y:S01]  /*3f20*/  VIADD R248, R3, 0x10 ;  /* 0x0000001003f87836 */ /* 0x000fe20000000000 */
[----:B------:R-:W-:-:S02]  /*3f30*/  ISETP.GT.U32.AND P6, PT, R2, R13, PT ;  /* 0x0000000d0200720c */ /* 0x000fc40003fc4070 */
[----:B0-----:R-:W-:Y:S01]  /*3f40*/  IABS R6, R246 ;  /* 0x000000f600067213 */ /* 0x001fe20000000000 */
[----:B------:R-:W-:Y:S01]  /*3f50*/  @!P2 IMAD.IADD R7, R7, 0x1, -R2 ;  /* 0x000000010707a824 */ /* 0x000fe200078e0a02 */
[----:B------:R-:W-:Y:S01]  /*3f60*/  IABS R8, R245 ;  /* 0x000000f500087213 */ /* 0x000fe20000000000 */
[----:B-1----:R-:W-:Y:S01]  /*3f70*/  IMAD.MOV.U32 R10, RZ, RZ, R0 ;  /* 0x000000ffff0a7224 */ /* 0x002fe200078e0000 */
[----:B------:R-:W-:Y:S01]  /*3f80*/  ISETP.GE.AND P1, PT, R244, RZ, PT ;  /* 0x000000fff400720c */ /* 0x000fe20003f26270 */
[----:B------:R-:W-:Y:S01]  /*3f90*/  IMAD.HI.U32 R14, R4, R6, RZ ;  /* 0x00000006040e7227 */ /* 0x000fe200078e00ff */
[----:B------:R-:W-:-:S03]  /*3fa0*/  IABS R169, R248 ;  /* 0x000000f800a97213 */ /* 0x000fc60000000000 */
[----:B------:R-:W-:Y:S01]  /*3fb0*/  @!P5 IMAD.MOV R10, RZ, RZ, -R10 ;  /* 0x000000ffff0ad224 */ /* 0x000fe200078e0a0a */
[----:B------:R-:W-:Y:S01]  /*3fc0*/  ISETP.GT.U32.AND P5, PT, R2, R5, PT ;  /* 0x000000050200720c */ /* 0x000fe20003fa4070 */
[----:B------:R-:W-:Y:S02]  /*3fd0*/  IMAD.MOV R14, RZ, RZ, -R14 ;  /* 0x000000ffff0e7224 */ /* 0x000fe400078e0a0e */
[----:B------:R-:W-:Y:S01]  /*3fe0*/  IMAD.HI.U32 R0, R4, R9, RZ ;  /* 0x0000000904007227 */ /* 0x000fe200078e00ff */
[----:B------:R0:W-:Y:S03]  /*3ff0*/  STL [R1+0x6c4], R10 ;  /* 0x0006c40a01007387 */ /* 0x0001e60000100800 */
[----:B------:R-:W-:Y:S02]  /*4000*/  IMAD R6, R2, R14, R6 ;  /* 0x0000000e02067224 */ /* 0x000fe400078e0206 */
[----:B------:R-:W-:-:S02]  /*4010*/  IMAD.MOV R0, RZ, RZ, -R0 ;  /* 0x000000ffff007224 */ /* 0x000fc400078e0a00 */
[--C-:B------:R-:W-:Y:S02]  /*4020*/  @!P6 IMAD.IADD R13, R13, 0x1, -R2.reuse ;  /* 0x000000010d0de824 */ /* 0x100fe400078e0a02 */
[C---:B------:R-:W-:Y:S02]  /*4030*/  IMAD R0, R2.reuse, R0, R9 ;  /* 0x0000000002007224 */ /* 0x040fe400078e0209 */
[----:B0-----:R-:W-:Y:S02]  /*4040*/  IMAD.MOV.U32 R10, RZ, RZ, R7 ;  /* 0x000000ffff0a7224 */ /* 0x001fe400078e0007 */
[----:B------:R-:W-:Y:S01]  /*4050*/  @!P0 IMAD.IADD R11, R11, 0x1, -R2 ;  /* 0x000000010b0b8824 */ /* 0x000fe200078e0a02 */
[C---:B------:R-:W-:Y:S01]  /*4060*/  ISETP.GT.U32.AND P6, PT, R2.reuse, R0, PT ;  /* 0x000000000200720c */ /* 0x040fe20003fc4070 */
[----:B------:R-:W-:Y:S01]  /*4070*/  @!P3 IMAD.MOV R10, RZ, RZ, -R10 ;  /* 0x000000ffff0ab224 */ /* 0x000fe200078e0a0a */
[----:B------:R-:W-:Y:S01]  /*4080*/  ISETP.GT.U32.AND P3, PT, R2, R6, PT ;  /* 0x000000060200720c */ /* 0x000fe20003f64070 */
[----:B------:R-:W-:Y:S01]  /*4090*/  IMAD.HI.U32 R12, R4, R8, RZ ;  /* 0x00000008040c7227 */ /* 0x000fe200078e00ff */
[----:B------:R-:W-:-:S03]  /*40a0*/  ISETP.GE.AND P0, PT, R239, RZ, PT ;  /* 0x000000ffef00720c */ /* 0x000fc60003f06270 */
[----:B------:R-:W-:Y:S01]  /*40b0*/  @!P4 IMAD.MOV R11, RZ, RZ, -R11 ;  /* 0x000000ffff0bc224 */ /* 0x000fe200078e0a0b */
[----:B------:R-:W-:Y:S01]  /*40c0*/  ISETP.GE.AND P4, PT, R245, RZ, PT ;  /* 0x000000fff500720c */ /* 0x000fe20003f86270 */
[----:B------:R-:W-:Y:S02]  /*40d0*/  IMAD.MOV R12, RZ, RZ, -R12 ;  /* 0x000000ffff0c7224 */ /* 0x000fe400078e0a0c */
[C---:B------:R-:W-:Y:S01]  /*40e0*/  VIADD R239, R3.reuse, 0x1e9 ;  /* 0x000001e903ef7836 */ /* 0x040fe20000000000 */
[----:B------:R0:W-:Y:S01]  /*40f0*/  STL [R1+0x6c0], R11 ;  /* 0x0006c00b01007387 */ /* 0x0001e20000100800 */
[----:B------:R-:W-:Y:S02]  /*4100*/  VIADD R244, R3, 0x1e8 ;  /* 0x000001e803f47836 */ /* 0x000fe40000000000 */
[----:B------:R-:W-:Y:S01]  /*4110*/  IMAD R12, R2, R12, R8 ;  /* 0x0000000c020c7224 */ /* 0x000fe200078e0208 */
[----:B------:R-:W-:Y:S01]  /*4120*/  IABS R8, R239 ;  /* 0x000000ef00087213 */ /* 0x000fe20000000000 */
[--C-:B------:R-:W-:Y:S01]  /*4130*/  @!P3 IMAD.IADD R6, R6, 0x1, -R2.reuse ;  /* 0x000000010606b824 */ /* 0x100fe200078e0a02 */
[----:B------:R-:W-:Y:S01]  /*4140*/  STL [R1+0x6bc], R10 ;  /* 0x0006bc0a01007387 */ /* 0x000fe20000100800 */
[--C-:B------:R-:W-:Y:S01]  /*4150*/  @!P5 IMAD.IADD R5, R5, 0x1, -R2.reuse ;  /* 0x000000010505d824 */ /* 0x100fe200078e0a02 */
[----:B------:R-:W-:Y:S01]  /*4160*/  ISETP.GT.U32.AND P2, PT, R2, R12, PT ;  /* 0x0000000c0200720c */ /* 0x000fe20003f44070 */
[----:B------:R-:W-:Y:S01]  /*4170*/  @!P6 IMAD.IADD R0, R0, 0x1, -R2 ;  /* 0x000000010000e824 */ /* 0x000fe200078e0a02 */
[----:B0-----:R-:W-:Y:S01]  /*4180*/  IABS R11, R244 ;  /* 0x000000f4000b7213 */ /* 0x001fe20000000000 */
[----:B------:R-:W-:Y:S01]  /*4190*/  IMAD.MOV.U32 R14, RZ, RZ, R5 ;  /* 0x000000ffff0e7224 */ /* 0x000fe200078e0005 */
[----:B------:R-:W-:Y:S01]  /*41a0*/  ISETP.GT.U32.AND P6, PT, R2, R6, PT ;  /* 0x000000060200720c */ /* 0x000fe20003fc4070 */
[----:B------:R-:W-:Y:S01]  /*41b0*/  IMAD.HI.U32 R7, R4, R8, RZ ;  /* 0x0000000804077227 */ /* 0x000fe200078e00ff */
[----:B------:R-:W-:-:S03]  /*41c0*/  ISETP.GE.AND P5, PT, R246, RZ, PT ;  /* 0x000000fff600720c */ /* 0x000fc60003fa6270 */
[----:B------:R-:W-:-:S04]  /*41d0*/  IMAD.HI.U32 R5, R4, R11, RZ ;  /* 0x0000000b04057227 */ /* 0x000fc800078e00ff */
[----:B------:R-:W-:Y:S02]  /*41e0*/  IMAD.MOV R7, RZ, RZ, -R7 ;  /* 0x000000ffff077224 */ /* 0x000fe400078e0a07 */
[C---:B------:R-:W-:Y:S02]  /*41f0*/  VIADD R245, R3.reuse, 0x1e7 ;  /* 0x000001e703f57836 */ /* 0x040fe40000000000 */
[----:B------:R-:W-:Y:S02]  /*4200*/  IMAD.MOV R5, RZ, RZ, -R5 ;  /* 0x000000ffff057224 */ /* 0x000fe400078e0a05 */
[----:B------:R-:W-:Y:S01]  /*4210*/  @!P0 IMAD.MOV R14, RZ, RZ, -R14 ;  /* 0x000000ffff0e8224 */ /* 0x000fe200078e0a0e */
[C---:B------:R-:W-:Y:S01]  /*4220*/  ISETP.GT.U32.AND P0, PT, R2.reuse, R0, PT ;  /* 0x000000000200720c */ /* 0x040fe20003f04070 */
[C---:B------:R-:W-:Y:S01]  /*4230*/  IMAD R8, R2.reuse, R7, R8 ;  /* 0x0000000702087224 */ /* 0x040fe200078e0208 */
[----:B------:R-:W-:Y:S01]  /*4240*/  IABS R7, R245 ;  /* 0x000000f500077213 */ /* 0x000fe20000000000 */
[----:B------:R-:W-:Y:S01]  /*4250*/  @!P1 IMAD.MOV R13, RZ, RZ, -R13 ;  /* 0x000000ffff0d9224 */ /* 0x000fe200078e0a0d */
[----:B------:R-:W-:Y:S01]  /*4260*/  STL [R1+0x6b8], R14 ;  /* 0x0006b80e01007387 */ /* 0x000fe20000100800 */
[C---:B------:R-:W-:Y:S01]  /*4270*/  IMAD R5, R2.reuse, R5, R11 ;  /* 0x0000000502057224 */ /* 0x040fe200078e020b */
[----:B------:R-:W-:Y:S01]  /*4280*/  ISETP.GT.U32.AND P1, PT, R2, R8, PT ;  /* 0x000000080200720c */ /* 0x000fe20003f24070 */
[--C-:B------:R-:W-:Y:S01]  /*4290*/  @!P2 IMAD.IADD R12, R12, 0x1, -R2.reuse ;  /* 0x000000010c0ca824 */ /* 0x100fe200078e0a02 */
[----:B------:R0:W-:Y:S01]  /*42a0*/  STL [R1+0x6b4], R13 ;  /* 0x0006b40d01007387 */ /* 0x0001e20000100800 */
[--C-:B------:R-:W-:Y:S01]  /*42b0*/  @!P6 IMAD.IADD R6, R6, 0x1, -R2.reuse ;  /* 0x000000010606e824 */ /* 0x100fe200078e0a02 */
[C---:B------:R-:W-:Y:S01]  /*42c0*/  ISETP.GT.U32.AND P6, PT, R2.reuse, R5, PT ;  /* 0x000000050200720c */ /* 0x040fe20003fc4070 */
[----:B------:R-:W-:Y:S01]  /*42d0*/  VIADD R246, R3, 0x1e6 ;  /* 0x000001e603f67836 */ /* 0x000fe20000000000 */
[----:B------:R-:W-:Y:S01]  /*42e0*/  ISETP.GT.U32.AND P3, PT, R2, R12, PT ;  /* 0x0000000c0200720c */ /* 0x000fe20003f64070 */
[----:B------:R-:W-:Y:S01]  /*42f0*/  @!P0 IMAD.IADD R0, R0, 0x1, -R2 ;  /* 0x0000000100008824 */ /* 0x000fe200078e0a02 */
[----:B------:R-:W-:Y:S01]  /*4300*/  ISETP.GE.AND P2, PT, R247, RZ, PT ;  /* 0x000000fff700720c */ /* 0x000fe20003f46270 */
[----:B------:R-:W-:Y:S01]  /*4310*/  VIADD R247, R3, 0x1e5 ;  /* 0x000001e503f77836 */ /* 0x000fe20000000000 */
[----:B------:R-:W-:Y:S01]  /*4320*/  IABS R9, R246 ;  /* 0x000000f600097213 */ /* 0x000fe20000000000 */
[----:B------:R-:W-:Y:S01]  /*4330*/  @!P5 IMAD.MOV R6, RZ, RZ, -R6 ;  /* 0x000000ffff06d224 */ /* 0x000fe200078e0a06 */
[----:B------:R-:W-:Y:S01]  /*4340*/  ISETP.GE.AND P0, PT, R244, RZ, PT ;  /* 0x000000fff400720c */ /* 0x000fe20003f06270 */
[----:B0-----:R-:W-:Y:S01]  /*4350*/  IMAD.HI.U32 R13, R4, R7, RZ ;  /* 0x00000007040d7227 */ /* 0x001fe200078e00ff */
[----:B------:R-:W-:-:S03]  /*4360*/  IABS R10, R247 ;  /* 0x000000f7000a7213 */ /* 0x000fc60000000000 */
[----:B------:R-:W-:Y:S02]  /*4370*/  IMAD.MOV R13, RZ, RZ, -R13 ;  /* 0x000000ffff0d7224 */ /* 0x000fe400078e0a0d */
[--C-:B------:R-:W-:Y:S02]  /*4380*/  @!P6 IMAD.IADD R5, R5, 0x1, -R2.reuse ;  /* 0x000000010505e824 */ /* 0x100fe400078e0a02 */
[----:B------:R-:W-:Y:S02]  /*4390*/  IMAD R7, R2, R13, R7 ;  /* 0x0000000d02077224 */ /* 0x000fe400078e0207 */
[--C-:B------:R-:W-:Y:S01]  /*43a0*/  @!P3 IMAD.IADD R12, R12, 0x1, -R2.reuse ;  /* 0x000000010c0cb824 */ /* 0x100fe200078e0a02 */
[----:B------:R-:W-:Y:S01]  /*43b0*/  ISETP.GE.AND P3, PT, R239, RZ, PT ;  /* 0x000000ffef00720c */ /* 0x000fe20003f66270 */
[----:B------:R-:W-:Y:S01]  /*43c0*/  @!P1 IMAD.IADD R8, R8, 0x1, -R2 ;  /* 0x0000000108089824 */ /* 0x000fe200078e0a02 */
[----:B------:R-:W-:Y:S01]  /*43d0*/  ISETP.GT.U32.AND P6, PT, R2, R7, PT ;  /* 0x000000070200720c */ /* 0x000fe20003fc4070 */
[----:B------:R-:W-:Y:S01]  /*43e0*/  @!P4 IMAD.MOV R12, RZ, RZ, -R12 ;  /* 0x000000ffff0cc224 */ /* 0x000fe200078e0a0c */
[----:B------:R-:W-:Y:S01]  /*43f0*/  ISETP.GE.AND P1, PT, R245, RZ, PT ;  /* 0x000000fff500720c */ /* 0x000fe20003f26270 */
[----:B------:R-:W-:Y:S01]  /*4400*/  IMAD.HI.U32 R11, R4, R9, RZ ;  /* 0x00000009040b7227 */ /* 0x000fe200078e00ff */
[----:B------:R-:W-:-:S02]  /*4410*/  ISETP.GT.U32.AND P4, PT, R2, R8, PT ;  /* 0x000000080200720c */ /* 0x000fc40003f84070 */
[----:B------:R-:W-:Y:S01]  /*4420*/  STL [R1+0x6a4], R12 ;  /* 0x0006a40c01007387 */ /* 0x000fe20000100800 */
[----:B------:R-:W-:Y:S01]  /*4430*/  IMAD.HI.U32 R14, R4, R10, RZ ;  /* 0x0000000a040e7227 */ /* 0x000fe200078e00ff */
[----:B------:R-:W-:Y:S02]  /*4440*/  ISETP.GT.U32.AND P5, PT, R2, R5, PT ;  /* 0x000000050200720c */ /* 0x000fe40003fa4070 */
[----:B------:R0:W-:Y:S01]  /*4450*/  STL [R1+0x6a0], R6 ;  /* 0x0006a00601007387 */ /* 0x0001e20000100800 */
[----:B------:R-:W-:Y:S02]  /*4460*/  VIADD R244, R3, 0x1e4 ;  /* 0x000001e403f47836 */ /* 0x000fe40000000000 */
[----:B------:R-:W-:Y:S02]  /*4470*/  IMAD.MOV R11, RZ, RZ, -R11 ;  /* 0x000000ffff0b7224 */ /* 0x000fe400078e0a0b */
[----:B------:R-:W-:Y:S02]  /*4480*/  IMAD.MOV R14, RZ, RZ, -R14 ;  /* 0x000000ffff0e7224 */ /* 0x000fe400078e0a0e */
[----:B------:R-:W-:-:S02]  /*4490*/  @!P6 IMAD.IADD R7, R7, 0x1, -R2 ;  /* 0x000000010707e824 */ /* 0x000fc400078e0a02 */
[C---:B------:R-:W-:Y:S01]  /*44a0*/  IMAD R9, R2.reuse, R11, R9 ;  /* 0x0000000b02097224 */ /* 0x040fe200078e0209 */
[----:B0-----:R-:W-:Y:S01]  /*44b0*/  IABS R6, R244 ;  /* 0x000000f400067213 */ /* 0x001fe20000000000 */
[----:B------:R-:W-:Y:S01]  /*44c0*/  IMAD.MOV.U32 R11, RZ, RZ, R0 ;  /* 0x000000ffff0b7224 */ /* 0x000fe200078e0000 */
[C---:B------:R-:W-:Y:S01]  /*44d0*/  ISETP.GT.U32.AND P6, PT, R2.reuse, R7, PT ;  /* 0x000000070200720c */ /* 0x040fe20003fc4070 */
[----:B------:R-:W-:Y:S02]  /*44e0*/  IMAD R10, R2, R14, R10 ;  /* 0x0000000e020a7224 */ /* 0x000fe400078e020a */
[----:B------:R-:W-:-:S04]  /*44f0*/  IMAD.HI.U32 R13, R4, R6, RZ ;  /* 0x00000006040d7227 */ /* 0x000fc800078e00ff */
[----:B------:R-:W-:Y:S01]  /*4500*/  @!P2 IMAD.MOV R11, RZ, RZ, -R11 ;  /* 0x000000ffff0ba224 */ /* 0x000fe200078e0a0b */
[----:B------:R-:W-:Y:S01]  /*4510*/  ISETP.GT.U32.AND P2, PT, R2, R9, PT ;  /* 0x000000090200720c */ /* 0x000fe20003f44070 */
[----:B------:R-:W-:Y:S01]  /*4520*/  @!P4 IMAD.IADD R8, R8, 0x1, -R2 ;  /* 0x000000010808c824 */ /* 0x000fe200078e0a02 */
[C---:B------:R-:W-:Y:S01]  /*4530*/  ISETP.GT.U32.AND P4, PT, R2.reuse, R10, PT ;  /* 0x0000000a0200720c */ /* 0x040fe20003f84070 */
[C---:B------:R-:W-:Y:S01]  /*4540*/  VIADD R239, R3.reuse, 0x1e2 ;  /* 0x000001e203ef7836 */ /* 0x040fe20000000000 */
[----:B------:R0:W-:Y:S01]  /*4550*/  STL [R1+0x69c], R11 ;  /* 0x00069c0b01007387 */ /* 0x0001e20000100800 */
[----:B------:R-:W-:Y:S02]  /*4560*/  IMAD.MOV R13, RZ, RZ, -R13 ;  /* 0x000000ffff0d7224 */ /* 0x000fe400078e0a0d */
[----:B------:R-:W-:Y:S01]  /*4570*/  VIADD R245, R3, 0x1e3 ;  /* 0x000001e303f57836 */ /* 0x000fe20000000000 */
[----:B------:R-:W-:Y:S01]  /*4580*/  IABS R12, R239 ;  /* 0x000000ef000c7213 */ /* 0x000fe20000000000 */
[----:B------:R-:W-:-:S02]  /*4590*/  IMAD R6, R2, R13, R6 ;  /* 0x0000000d02067224 */ /* 0x000fc400078e0206 */
[----:B------:R-:W-:Y:S01]  /*45a0*/  @!P6 IMAD.IADD R7, R7, 0x1, -R2 ;  /* 0x000000010707e824 */ /* 0x000fe200078e0a02 */
[----:B------:R-:W-:Y:S01]  /*45b0*/  IABS R0, R245 ;  /* 0x000000f500007213 */ /* 0x000fe20000000000 */
[----:B------:R-:W-:Y:S01]  /*45c0*/  IMAD.HI.U32 R13, R4, R12, RZ ;  /* 0x0000000c040d7227 */ /* 0x000fe200078e00ff */
[----:B------:R-:W-:-:S03]  /*45d0*/  ISETP.GT.U32.AND P6, PT, R2, R6, PT ;  /* 0x000000060200720c */ /* 0x000fc60003fc4070 */
[--C-:B------:R-:W-:Y:S02]  /*45e0*/  @!P2 IMAD.IADD R9, R9, 0x1, -R2.reuse ;  /* 0x000000010909a824 */ /* 0x100fe400078e0a02 */
[----:B------:R-:W-:Y:S01]  /*45f0*/  @!P4 IMAD.IADD R10, R10, 0x1, -R2 ;  /* 0x000000010a0ac824 */ /* 0x000fe200078e0a02 */
[----:B------:R-:W-:Y:S01]  /*4600*/  ISETP.GE.AND P4, PT, R247, RZ, PT ;  /* 0x000000fff700720c */ /* 0x000fe20003f86270 */
[----:B------:R-:W-:Y:S01]  /*4610*/  IMAD.MOV R13, RZ, RZ, -R13 ;  /* 0x000000ffff0d7224 */ /* 0x000fe200078e0a0d */
[C---:B------:R-:W-:Y:S01]  /*4620*/  ISETP.GT.U32.AND P2, PT, R2.reuse, R9, PT ;  /* 0x000000090200720c */ /* 0x040fe20003f44070 */
[----:B------:R-:W-:Y:S01]  /*4630*/  @!P3 IMAD.MOV R8, RZ, RZ, -R8 ;  /* 0x000000ffff08b224 */ /* 0x000fe200078e0a08 */
[----:B------:R-:W-:Y:S01]  /*4640*/  ISETP.GT.U32.AND P3, PT, R2, R10, PT ;  /* 0x0000000a0200720c */ /* 0x000fe20003f64070 */
[----:B0-----:R-:W-:-:S03]  /*4650*/  IMAD.HI.U32 R11, R4, R0, RZ ;  /* 0x00000000040b7227 */ /* 0x001fc600078e00ff */
[----:B------:R0:W-:Y:S01]  /*4660*/  STL [R1+0x694], R8 ;  /* 0x0006940801007387 */ /* 0x0001e20000100800 */
[----:B------:R-:W-:Y:S02]  /*4670*/  IMAD R12, R2, R13, R12 ;  /* 0x0000000d020c7224 */ /* 0x000fe400078e020c */
[----:B------:R-:W-:Y:S02]  /*4680*/  IMAD.MOV R11, RZ, RZ, -R11 ;  /* 0x000000ffff0b7224 */ /* 0x000fe400078e0a0b */
[--C-:B------:R-:W-:Y:S01]  /*4690*/  @!P6 IMAD.IADD R6, R6, 0x1, -R2.reuse ;  /* 0x000000010606e824 */ /* 0x100fe200078e0a02 */
[----:B------:R-:W-:Y:S01]  /*46a0*/  ISETP.GT.U32.AND P6, PT, R2, R12, PT ;  /* 0x0000000c0200720c */ /* 0x000fe20003fc4070 */
[----:B------:R-:W-:Y:S01]  /*46b0*/  @!P5 IMAD.IADD R5, R5, 0x1, -R2 ;  /* 0x000000010505d824 */ /* 0x000fe200078e0a02 */
[----:B------:R-:W-:Y:S01]  /*46c0*/  ISETP.GE.AND P5, PT, R246, RZ, PT ;  /* 0x000000fff600720c */ /* 0x000fe20003fa6270 */
[----:B------:R-:W-:Y:S02]  /*46d0*/  IMAD R0, R2, R11, R0 ;  /* 0x0000000b02007224 */ /* 0x000fe400078e0200 */
[----:B------:R-:W-:-:S02]  /*46e0*/  VIADD R246, R3, 0x1e1 ;  /* 0x000001e103f67836 */ /* 0x000fc40000000000 */
[--C-:B------:R-:W-:Y:S01]  /*46f0*/  @!P2 IMAD.IADD R9, R9, 0x1, -R2.reuse ;  /* 0x000000010909a824 */ /* 0x100fe200078e0a02 */
[----:B------:R-:W-:Y:S01]  /*4700*/  ISETP.GT.U32.AND P2, PT, R2, R0, PT ;  /* 0x000000000200720c */ /* 0x000fe20003f44070 */
[--C-:B------:R-:W-:Y:S01]  /*4710*/  @!P3 IMAD.IADD R10, R10, 0x1, -R2.reuse ;  /* 0x000000010a0ab824 */ /* 0x100fe200078e0a02 */
[----:B------:R-:W-:Y:S01]  /*4720*/  ISETP.GE.AND P3, PT, R244, RZ, PT ;  /* 0x000000fff400720c */ /* 0x000fe20003f66270 */
[C---:B------:R-:W-:Y:S01]  /*4730*/  VIADD R247, R3.reuse, 0x1e0 ;  /* 0x000001e003f77836 */ /* 0x040fe20000000000 */
[----:B0-----:R-:W-:Y:S01]  /*4740*/  IABS R8, R246 ;  /* 0x000000f600087213 */ /* 0x001fe20000000000 */
[----:B------:R-:W-:Y:S02]  /*4750*/  VIADD R244, R3, 0x1df ;  /* 0x000001df03f47836 */ /* 0x000fe40000000000 */
[----:B------:R-:W-:Y:S01]  /*4760*/  IMAD.MOV.U32 R16, RZ, RZ, R5 ;  /* 0x000000ffff107224 */ /* 0x000fe200078e0005 */
[----:B------:R-:W-:Y:S01]  /*4770*/  IABS R11, R247 ;  /* 0x000000f7000b7213 */ /* 0x000fe20000000000 */
[----:B------:R-:W-:Y:S01]  /*4780*/  @!P6 IMAD.IADD R12, R12, 0x1, -R2 ;  /* 0x000000010c0ce824 */ /* 0x000fe200078e0a02 */
[----:B------:R-:W-:Y:S01]  /*4790*/  IABS R14, R244 ;  /* 0x000000f4000e7213 */ /* 0x000fe20000000000 */
[----:B------:R-:W-:-:S03]  /*47a0*/  IMAD.HI.U32 R15, R4, R8, RZ ;  /* 0x00000008040f7227 */ /* 0x000fc600078e00ff */
[C---:B------:R-:W-:Y:S01]  /*47b0*/  ISETP.GT.U32.AND P6, PT, R2.reuse, R12, PT ;  /* 0x0000000c0200720c */ /* 0x040fe20003fc4070 */
[----:B------:R-:W-:Y:S01]  /*47c0*/  @!P0 IMAD.MOV R16, RZ, RZ, -R16 ;  /* 0x000000ffff108224 */ /* 0x000fe200078e0a10 */
[----:B------:R-:W-:Y:S01]  /*47d0*/  ISETP.GT.U32.AND P0, PT, R2, R6, PT ;  /* 0x000000060200720c */ /* 0x000fe20003f04070 */
[----:B------:R-:W-:-:S03]  /*47e0*/  IMAD.HI.U32 R13, R4, R11, RZ ;  /* 0x0000000b040d7227 */ /* 0x000fc600078e00ff */
[----:B------:R-:W-:Y:S01]  /*47f0*/  STL [R1+0x684], R16 ;  /* 0x0006841001007387 */ /* 0x000fe20000100800 */
[----:B------:R-:W-:Y:S02]  /*4800*/  IMAD.MOV R15, RZ, RZ, -R15 ;  /* 0x000000ffff0f7224 */ /* 0x000fe400078e0a0f */
[----:B------:R-:W-:-:S04]  /*4810*/  IMAD.HI.U32 R5, R4, R14, RZ ;  /* 0x0000000e04057227 */ /* 0x000fc800078e00ff */
[----:B------:R-:W-:Y:S01]  /*4820*/  @!P2 IMAD.IADD R0, R0, 0x1, -R2 ;  /* 0x000000010000a824 */ /* 0x000fe200078e0a02 */
[----:B------:R-:W-:Y:S01]  /*4830*/  ISETP.GE.AND P2, PT, R245, RZ, PT ;  /* 0x000000fff500720c */ /* 0x000fe20003f46270 */
[----:B------:R-:W-:Y:S02]  /*4840*/  IMAD.MOV R13, RZ, RZ, -R13 ;  /* 0x000000ffff0d7224 */ /* 0x000fe400078e0a0d */
[C---:B------:R-:W-:Y:S02]  /*4850*/  IMAD R8, R2.reuse, R15, R8 ;  /* 0x0000000f02087224 */ /* 0x040fe400078e0208 */
[----:B------:R-:W-:Y:S02]  /*4860*/  IMAD.MOV R5, RZ, RZ, -R5 ;  /* 0x000000ffff057224 */ /* 0x000fe400078e0a05 */
[----:B------:R-:W-:Y:S01]  /*4870*/  @!P1 IMAD.MOV R7, RZ, RZ, -R7 ;  /* 0x000000ffff079224 */ /* 0x000fe200078e0a07 */
[C---:B------:R-:W-:Y:S01]  /*4880*/  ISETP.GT.U32.AND P1, PT, R2.reuse, R0, PT ;  /* 0x000000000200720c */ /* 0x040fe20003f24070 */
[----:B------:R-:W-:-:S02]  /*4890*/  IMAD R13, R2, R13, R11 ;  /* 0x0000000d020d7224 */ /* 0x000fc400078e020b */
[----:B------:R-:W-:Y:S01]  /*48a0*/  @!P5 IMAD.MOV R9, RZ, RZ, -R9 ;  /* 0x000000ffff09d224 */ /* 0x000fe200078e0a09 */
[C---:B------:R-:W-:Y:S01]  /*48b0*/  ISETP.GT.U32.AND P5, PT, R2.reuse, R8, PT ;  /* 0x000000080200720c */ /* 0x040fe20003fa4070 */
[----:B------:R-:W-:Y:S01]  /*48c0*/  IMAD R5, R2, R5, R14 ;  /* 0x0000000502057224 */ /* 0x000fe200078e020e */
[----:B------:R0:W-:Y:S01]  /*48d0*/  STL [R1+0x680], R7 ;  /* 0x0006800701007387 */ /* 0x0001e20000100800 */
[--C-:B------:R-:W-:Y:S01]  /*48e0*/  @!P0 IMAD.IADD R6, R6, 0x1, -R2.reuse ;  /* 0x0000000106068824 */ /* 0x100fe200078e0a02 */
[----:B------:R-:W-:Y:S01]  /*48f0*/  ISETP.GT.U32.AND P0, PT, R2, R13, PT ;  /* 0x0000000d0200720c */ /* 0x000fe20003f04070 */
[--C-:B------:R-:W-:Y:S01]  /*4900*/  @!P6 IMAD.IADD R12, R12, 0x1, -R2.reuse ;  /* 0x000000010c0ce824 */ /* 0x100fe200078e0a02 */
[----:B------:R-:W-:Y:S01]  /*4910*/  ISETP.GT.U32.AND P6, PT, R2, R5, PT ;  /* 0x000000050200720c */ /* 0x000fe20003fc4070 */
[----:B------:R-:W-:Y:S01]  /*4920*/  VIADD R245, R3, 0x1de ;  /* 0x000001de03f57836 */ /* 0x000fe20000000000 */
[----:B------:R-:W-:Y:S01]  /*4930*/  STL [R1+0x67c], R9 ;  /* 0x00067c0901007387 */ /* 0x000fe20000100800 */
[----:B------:R-:W-:Y:S01]  /*4940*/  @!P1 IMAD.IADD R0, R0, 0x1, -R2 ;  /* 0x0000000100009824 */ /* 0x000fe200078e0a02 */
[----:B------:R-:W-:Y:S01]  /*4950*/  ISETP.GE.AND P1, PT, R246, RZ, PT ;  /* 0x000000fff600720c */ /* 0x000fe20003f26270 */
[----:B------:R-:W-:Y:S01]  /*4960*/  @!P3 IMAD.MOV R6, RZ, RZ, -R6 ;  /* 0x000000ffff06b224 */ /* 0x000fe200078e0a06 */
[----:B------:R-:W-:Y:S01]  /*4970*/  IABS R11, R245 ;  /* 0x000000f5000b7213 */ /* 0x000fe20000000000 */
[----:B0-----:R-:W-:-:S02]  /*4980*/  IMAD.MOV.U32 R7, RZ, RZ, R10 ;  /* 0x000000ffff077224 */ /* 0x001fc400078e000a */
[----:B------:R-:W-:Y:S02]  /*4990*/  VIADD R246, R3, 0x1dd ;  /* 0x000001dd03f67836 */ /* 0x000fe40000000000 */
[----:B------:R-:W-:Y:S01]  /*49a0*/  @!P4 IMAD.MOV R7, RZ, RZ, -R7 ;  /* 0x000000ffff07c224 */ /* 0x000fe200078e0a07 */
[----:B------:R-:W-:Y:S01]  /*49b0*/  ISETP.GE.AND P4, PT, R239, RZ, PT ;  /* 0x000000ffef00720c */ /* 0x000fe20003f86270 */
[--C-:B------:R-:W-:Y:S01]  /*49c0*/  @!P5 IMAD.IADD R8, R8, 0x1, -R2.reuse ;  /* 0x000000010808d824 */ /* 0x100fe200078e0a02 */
[----:B------:R-:W-:Y:S01]  /*49d0*/  ISETP.GE.AND P5, PT, R247, RZ, PT ;  /* 0x000000fff700720c */ /* 0x000fe20003fa6270 */
[----:B------:R-:W-:Y:S01]  /*49e0*/  @!P0 IMAD.IADD R13, R13, 0x1, -R2 ;  /* 0x000000010d0d8824 */ /* 0x000fe200078e0a02 */
[----:B------:R0:W-:Y:S01]  /*49f0*/  STL [R1+0x678], R7 ;  /* 0x0006780701007387 */ /* 0x0001e20000100800 */
[----:B------:R-:W-:Y:S01]  /*4a00*/  IMAD.MOV.U32 R10, RZ, RZ, R0 ;  /* 0x000000ffff0a7224 */ /* 0x000fe200078e0000 */
[C---:B------:R-:W-:Y:S01]  /*4a10*/  ISETP.GT.U32.AND P3, PT, R2.reuse, R8, PT ;  /* 0x000000080200720c */ /* 0x040fe20003f64070 */
[----:B------:R-:W-:Y:S01]  /*4a20*/  @!P6 IMAD.IADD R5, R5, 0x1, -R2 ;  /* 0x000000010505e824 */ /* 0x000fe200078e0a02 */
[----:B------:R1:W-:Y:S01]  /*4a30*/  STL [R1+0x670], R6 ;  /* 0x0006700601007387 */ /* 0x0003e20000100800 */
[----:B------:R-:W-:Y:S01]  /*4a40*/  @!P2 IMAD.MOV R10, RZ, RZ, -R10 ;  /* 0x000000ffff0aa224 */ /* 0x000fe200078e0a0a */
[C---:B------:R-:W-:Y:S01]  /*4a50*/  ISETP.GT.U32.AND P2, PT, R2.reuse, R13, PT ;  /* 0x0000000d0200720c */ /* 0x040fe20003f44070 */
[C---:B------:R-:W-:Y:S01]  /*4a60*/  VIADD R247, R3.reuse, 0x1dc ;  /* 0x000001dc03f77836 */ /* 0x040fe20000000000 */
[----:B------:R-:W-:Y:S01]  /*4a70*/  ISETP.GT.U32.AND P6, PT, R2, R5, PT ;  /* 0x000000050200720c */ /* 0x000fe20003fc4070 */
[----:B------:R-:W-:Y:S01]  /*4a80*/  VIADD R239, R3, 0x1d8 ;  /* 0x000001d803ef7836 */ /* 0x000fe20000000000 */
[----:B------:R2:W-:Y:S01]  /*4a90*/  STL [R1+0x66c], R10 ;  /* 0x00066c0a01007387 */ /* 0x0005e20000100800 */
[----:B0-----:R-:W-:Y:S01]  /*4aa0*/  IMAD.HI.U32 R7, R4, R11, RZ ;  /* 0x0000000b04077227 */ /* 0x001fe200078e00ff */
[----:B------:R-:W-:-:S02]  /*4ab0*/  IABS R9, R247 ;  /* 0x000000f700097213 */ /* 0x000fc40000000000 */
[----:B-1----:R-:W-:Y:S01]  /*4ac0*/  IABS R6, R246 ;  /* 0x000000f600067213 */ /* 0x002fe20000000000 */
[----:B------:R-:W-:Y:S01]  /*4ad0*/  IMAD.MOV R7, RZ, RZ, -R7 ;  /* 0x000000ffff077224 */ /* 0x000fe200078e0a07 */
[----:B------:R-:W-:Y:S01]  /*4ae0*/  ISETP.GE.AND P0, PT, R244, RZ, PT ;  /* 0x000000fff400720c */ /* 0x000fe20003f06270 */
[----:B------:R-:W-:Y:S02]  /*4af0*/  @!P3 IMAD.IADD R8, R8, 0x1, -R2 ;  /* 0x000000010808b824 */ /* 0x000fe400078e0a02 */
[----:B------:R-:W-:-:S04]  /*4b00*/  IMAD.HI.U32 R0, R4, R6, RZ ;  /* 0x0000000604007227 */ /* 0x000fc800078e00ff */
[C---:B------:R-:W-:Y:S02]  /*4b10*/  IMAD R7, R2.reuse, R7, R11 ;  /* 0x0000000702077224 */ /* 0x040fe400078e020b */
[----:B------:R-:W-:Y:S02]  /*4b20*/  IMAD.MOV R0, RZ, RZ, -R0 ;  /* 0x000000ffff007224 */ /* 0x000fe400078e0a00 */
[----:B------:R-:W-:Y:S01]  /*4b30*/  IMAD.MOV.U32 R11, RZ, RZ, R12 ;  /* 0x000000ffff0b7224 */ /* 0x000fe200078e000c */
[C---:B------:R-:W-:Y:S01]  /*4b40*/  ISETP.GT.U32.AND P3, PT, R2.reuse, R7, PT ;  /* 0x000000070200720c */ /* 0x040fe20003f64070 */
[C---:B------:R-:W-:Y:S02]  /*4b50*/  IMAD R0, R2.reuse, R0, R6 ;  /* 0x0000000002007224 */ /* 0x040fe400078e0206 */
[--C-:B------:R-:W-:Y:S01]  /*4b60*/  @!P2 IMAD.IADD R13, R13, 0x1, -R2.reuse ;  /* 0x000000010d0da824 */ /* 0x100fe200078e0a02 */
[----:B------:R-:W-:Y:S01]  /*4b70*/  ISETP.GE.AND P2, PT, R247, RZ, PT ;  /* 0x000000fff700720c */ /* 0x000fe20003f46270 */
[----:B------:R-:W-:Y:S01]  /*4b80*/  @!P6 IMAD.IADD R5, R5, 0x1, -R2 ;  /* 0x000000010505e824 */ /* 0x000fe200078e0a02 */
[----:B------:R-:W-:Y:S01]  /*4b90*/  ISETP.GT.U32.AND P6, PT, R2, R0, PT ;  /* 0x000000000200720c */ /* 0x000fe20003fc4070 */
[----:B--2---:R-:W-:-:S02]  /*4ba0*/  IMAD.MOV.U32 R10, RZ, RZ, R8 ;  /* 0x000000ffff0a7224 */ /* 0x004fc400078e0008 */
[----:B------:R-:W-:Y:S01]  /*4bb0*/  @!P4 IMAD.MOV R11, RZ, RZ, -R11 ;  /* 0x000000ffff0bc224 */ /* 0x000fe200078e0a0b */
[----:B------:R-:W-:Y:S01]  /*4bc0*/  ISETP.GE.AND P4, PT, R245, RZ, PT ;  /* 0x000000fff500720c */ /* 0x000fe20003f86270 */
[----:B------:R-:W-:Y:S02]  /*4bd0*/  VIADD R247, R3, 0x1db ;  /* 0x000001db03f77836 */ /* 0x000fe40000000000 */
[----:B------:R-:W-:Y:S01]  /*4be0*/  IMAD.HI.U32 R8, R4, R9, RZ ;  /* 0x0000000904087227 */ /* 0x000fe200078e00ff */
[----:B------:R0:W-:Y:S03]  /*4bf0*/  STL [R1+0x664], R11 ;  /* 0x0006640b01007387 */ /* 0x0001e60000100800 */
[----:B------:R-:W-:Y:S01]  /*4c00*/  @!P1 IMAD.MOV R10, RZ, RZ, -R10 ;  /* 0x000000ffff0a9224 */ /* 0x000fe200078e0a0a */
[----:B------:R-:W-:Y:S01]  /*4c10*/  ISETP.GE.AND P1, PT, R246, RZ, PT ;  /* 0x000000fff600720c */ /* 0x000fe20003f26270 */
[----:B------:R-:W-:-:S02]  /*4c20*/  IMAD.MOV R8, RZ, RZ, -R8 ;  /* 0x000000ffff087224 */ /* 0x000fc400078e0a08 */
[----:B------:R-:W-:Y:S01]  /*4c30*/  IMAD.MOV.U32 R14, RZ, RZ, R13 ;  /* 0x000000ffff0e7224 */ /* 0x000fe200078e000d */
[----:B------:R1:W-:Y:S01]  /*4c40*/  STL [R1+0x660], R10 ;  /* 0x0006600a01007387 */ /* 0x0003e20000100800 */
[----:B------:R-:W-:Y:S01]  /*4c50*/  @!P3 IMAD.IADD R7, R7, 0x1, -R2 ;  /* 0x000000010707b824 */ /* 0x000fe200078e0a02 */
[----:B0-----:R-:W-:Y:S01]  /*4c60*/  IABS R11, R247 ;  /* 0x000000f7000b7213 */ /* 0x001fe20000000000 */
[----:B------:R-:W-:Y:S01]  /*4c70*/  VIADD R244, R3, 0x1da ;  /* 0x000001da03f47836 */ /* 0x000fe20000000000 */
[----:B------:R-:W-:Y:S01]  /*4c80*/  ISETP.GE.AND P3, PT, R247, RZ, PT ;  /* 0x000000fff700720c */ /* 0x000fe20003f66270 */
[----:B------:R-:W-:Y:S01]  /*4c90*/  @!P5 IMAD.MOV R14, RZ, RZ, -R14 ;  /* 0x000000ffff0ed224 */ /* 0x000fe200078e0a0e */
[----:B------:R-:W-:Y:S01]  /*4ca0*/  ISETP.GT.U32.AND P5, PT, R2, R7, PT ;  /* 0x000000070200720c */ /* 0x000fe20003fa4070 */
[----:B------:R-:W-:Y:S01]  /*4cb0*/  @!P6 IMAD.IADD R0, R0, 0x1, -R2 ;  /* 0x000000010000e824 */ /* 0x000fe200078e0a02 */
[----:B------:R-:W-:Y:S01]  /*4cc0*/  IABS R6, R244 ;  /* 0x000000f400067213 */ /* 0x000fe20000000000 */
[----:B------:R-:W-:Y:S01]  /*4cd0*/  VIADD R245, R3, 0x1d9 ;  /* 0x000001d903f57836 */ /* 0x000fe20000000000 */
[----:B------:R0:W-:Y:S01]  /*4ce0*/  STL [R1+0x65c], R14 ;  /* 0x00065c0e01007387 */ /* 0x0001e20000100800 */
[C---:B-1----:R-:W-:Y:S01]  /*4cf0*/  IMAD R10, R2.reuse, R8, R9 ;  /* 0x00000008020a7224 */ /* 0x042fe200078e0209 */
[----:B------:R-:W-:Y:S01]  /*4d00*/  ISETP.GT.U32.AND P6, PT, R2, R0, PT ;  /* 0x000000000200720c */ /* 0x000fe20003fc4070 */
[----:B------:R-:W-:Y:S01]  /*4d10*/  IMAD.MOV.U32 R9, RZ, RZ, R11 ;  /* 0x000000ffff097224 */ /* 0x000fe200078e000b */
[----:B------:R-:W-:Y:S01]  /*4d20*/  IABS R11, R239 ;  /* 0x000000ef000b7213 */ /* 0x000fe20000000000 */
[----:B------:R-:W-:Y:S01]  /*4d30*/  IMAD.HI.U32 R12, R4, R6, RZ ;  /* 0x00000006040c7227 */ /* 0x000fe200078e00ff */
[----:B------:R-:W-:-:S03]  /*4d40*/  IABS R8, R245 ;  /* 0x000000f500087213 */ /* 0x000fc60000000000 */
[----:B------:R-:W-:-:S04]  /*4d50*/  IMAD.HI.U32 R13, R4, R9, RZ ;  /* 0x00000009040d7227 */ /* 0x000fc800078e00ff */
[----:B0-----:R-:W-:Y:S02]  /*4d60*/  IMAD.MOV.U32 R14, RZ, RZ, R5 ;  /* 0x000000ffff0e7224 */ /* 0x001fe400078e0005 */
[----:B------:R-:W-:Y:S02]  /*4d70*/  IMAD.MOV R5, RZ, RZ, -R13 ;  /* 0x000000ffff057224 */ /* 0x000fe400078e0a0d */
[----:B------:R-:W-:Y:S02]  /*4d80*/  IMAD.MOV R12, RZ, RZ, -R12 ;  /* 0x000000ffff0c7224 */ /* 0x000fe400078e0a0c */
[----:B------:R-:W-:Y:S01]  /*4d90*/  @!P0 IMAD.MOV R14, RZ, RZ, -R14 ;  /* 0x000000ffff0e8224 */ /* 0x000fe200078e0a0e */
[C---:B------:R-:W-:Y:S01]  /*4da0*/  ISETP.GT.U32.AND P0, PT, R2.reuse, R10, PT ;  /* 0x0000000a0200720c */ /* 0x040fe20003f04070 */
[C---:B------:R-:W-:Y:S02]  /*4db0*/  IMAD R5, R2.reuse, R5, R9 ;  /* 0x0000000502057224 */ /* 0x040fe400078e0209 */
[C---:B------:R-:W-:Y:S01]  /*4dc0*/  IMAD R6, R2.reuse, R12, R6 ;  /* 0x0000000c02067224 */ /* 0x040fe200078e0206 */
[----:B------:R0:W-:Y:S01]  /*4dd0*/  STL [R1+0x658], R14 ;  /* 0x0006580e01007387 */ /* 0x0001e20000100800 */
[--C-:B------:R-:W-:Y:S01]  /*4de0*/  @!P5 IMAD.IADD R7, R7, 0x1, -R2.reuse ;  /* 0x000000010707d824 */ /* 0x100fe200078e0a02 */
[----:B------:R-:W-:Y:S01]  /*4df0*/  ISETP.GT.U32.AND P5, PT, R2, R5, PT ;  /* 0x000000050200720c */ /* 0x000fe20003fa4070 */
[----:B------:R-:W-:Y:S01]  /*4e00*/  @!P6 IMAD.IADD R0, R0, 0x1, -R2 ;  /* 0x000000010000e824 */ /* 0x000fe200078e0a02 */
[----:B------:R-:W-:Y:S01]  /*4e10*/  ISETP.GT.U32.AND P6, PT, R2, R6, PT ;  /* 0x000000060200720c */ /* 0x000fe20003fc4070 */
[----:B------:R-:W-:-:S02]  /*4e20*/  VIADD R246, R3, 0x1d7 ;  /* 0x000001d703f67836 */ /* 0x000fc40000000000 */
[----:B------:R-:W-:-:S03]  /*4e30*/  IMAD.HI.U32 R13, R4, R11, RZ ;  /* 0x0000000b040d7227 */ /* 0x000fc600078e00ff */
[----:B------:R-:W-:Y:S01]  /*4e40*/  IABS R12, R246 ;  /* 0x000000f6000c7213 */ /* 0x000fe20000000000 */
[--C-:B------:R-:W-:Y:S01]  /*4e50*/  @!P0 IMAD.IADD R10, R10, 0x1, -R2.reuse ;  /* 0x000000010a0a8824 */ /* 0x100fe200078e0a02 */
[----:B------:R-:W-:Y:S01]  /*4e60*/  ISETP.GE.AND P0, PT, R244, RZ, PT ;  /* 0x000000fff400720c */ /* 0x000fe20003f06270 */
[----:B------:R-:W-:Y:S02]  /*4e70*/  IMAD.MOV R13, RZ, RZ, -R13 ;  /* 0x000000ffff0d7224 */ /* 0x000fe400078e0a0d */
[----:B------:R-:W-:Y:S01]  /*4e80*/  @!P5 IMAD.IADD R5, R5, 0x1, -R2 ;  /* 0x000000010505d824 */ /* 0x000fe200078e0a02 */
[----:B------:R-:W-:Y:S01]  /*4e90*/  ISETP.GT.U32.AND P5, PT, R2, R10, PT ;  /* 0x0000000a0200720c */ /* 0x000fe20003fa4070 */
[----:B------:R-:W-:-:S04]  /*4ea0*/  IMAD.HI.U32 R9, R4, R8, RZ ;  /* 0x0000000804097227 */ /* 0x000fc800078e00ff */
[----:B------:R-:W-:Y:S01]  /*4eb0*/  @!P6 IMAD.IADD R6, R6, 0x1, -R2 ;  /* 0x000000010606e824 */ /* 0x000fe200078e0a02 */
[C---:B------:R-:W-:Y:S01]  /*4ec0*/  ISETP.GT.U32.AND P6, PT, R2.reuse, R5, PT ;  /* 0x000000050200720c */ /* 0x040fe20003fc4070 */
[----:B------:R-:W-:Y:S02]  /*4ed0*/  IMAD R11, R2, R13, R11 ;  /* 0x0000000d020b7224 */ /* 0x000fe400078e020b */
[----:B------:R-:W-:-:S04]  /*4ee0*/  IMAD.HI.U32 R13, R4, R12, RZ ;  /* 0x0000000c040d7227 */ /* 0x000fc800078e00ff */
[----:B------:R-:W-:Y:S02]  /*4ef0*/  IMAD.MOV R9, RZ, RZ, -R9 ;  /* 0x000000ffff097224 */ /* 0x000fe400078e0a09 */
[----:B------:R-:W-:Y:S02]  /*4f00*/  IMAD.MOV R13, RZ, RZ, -R13 ;  /* 0x000000ffff0d7224 */ /* 0x000fe400078e0a0d */
[C---:B------:R-:W-:Y:S02]  /*4f10*/  IMAD R8, R2.reuse, R9, R8 ;  /* 0x0000000902087224 */ /* 0x040fe400078e0208 */
[----:B------:R-:W-:Y:S02]  /*4f20*/  IMAD R12, R2, R13, R12 ;  /* 0x0000000d020c7224 */ /* 0x000fe400078e020c */
[----:B------:R-:W-:Y:S01]  /*4f30*/  @!P5 IMAD.IADD R10, R10, 0x1, -R2 ;  /* 0x000000010a0ad824 */ /* 0x000fe200078e0a02 */
[----:B------:R-:W-:Y:S01]  /*4f40*/  ISETP.GT.U32.AND P5, PT, R2, R11, PT ;  /* 0x0000000b0200720c */ /* 0x000fe20003fa4070 */
[----:B------:R-:W-:-:S02]  /*4f50*/  VIADD R247, R3, 0x1d6 ;  /* 0x000001d603f77836 */ /* 0x000fc40000000000 */
[----:B------:R-:W-:Y:S01]  /*4f60*/  @!P4 IMAD.MOV R7, RZ, RZ, -R7 ;  /* 0x000000ffff07c224 */ /* 0x000fe200078e0a07 */
[C---:B------:R-:W-:Y:S01]  /*4f70*/  ISETP.GT.U32.AND P4, PT, R2.reuse, R6, PT ;  /* 0x000000060200720c */ /* 0x040fe20003f84070 */
[----:B------:R-:W-:Y:S01]  /*4f80*/  @!P1 IMAD.MOV R0, RZ, RZ, -R0 ;  /* 0x000000ffff009224 */ /* 0x000fe200078e0a00 */
[C---:B------:R-:W-:Y:S01]  /*4f90*/  ISETP.GT.U32.AND P1, PT, R2.reuse, R8, PT ;  /* 0x000000080200720c */ /* 0x040fe20003f24070 */
[--C-:B------:R-:W-:Y:S01]  /*4fa0*/  @!P6 IMAD.IADD R5, R5, 0x1, -R2.reuse ;  /* 0x000000010505e824 */ /* 0x100fe200078e0a02 */
[----:B------:R-:W-:Y:S01]  /*4fb0*/  ISETP.GT.U32.AND P6, PT, R2, R12, PT ;  /* 0x0000000c0200720c */ /* 0x000fe20003fc4070 */
[----:B------:R-:W-:Y:S01]  /*4fc0*/  VIADD R244, R3, 0x1d5 ;  /* 0x000001d503f47836 */ /* 0x000fe20000000000 */
[----:B------:R-:W-:Y:S01]  /*4fd0*/  IABS R9, R247 ;  /* 0x000000f700097213 */ /* 0x000fe20000000000 */
[----:B------:R1:W-:Y:S01]  /*4fe0*/  STL [R1+0x64c], R7 ;  /* 0x00064c0701007387 */ /* 0x0003e20000100800 */
[----:B0-----:R-:W-:Y:S02]  /*4ff0*/  IMAD.MOV.U32 R14, RZ, RZ, R5 ;  /* 0x000000ffff0e7224 */ /* 0x001fe400078e0005 */
[----:B------:R-:W-:Y:S01]  /*5000*/  @!P5 IMAD.IADD R11, R11, 0x1, -R2 ;  /* 0x000000010b0bd824 */ /* 0x000fe200078e0a02 */
[----:B------:R0:W-:Y:S01]  /*5010*/  STL [R1+0x648], R0 ;  /* 0x0006480001007387 */ /* 0x0001e20000100800 */
[----:B------:R-:W-:-:S02]  /*5020*/  @!P2 IMAD.MOV R10, RZ, RZ, -R10 ;  /* 0x000000ffff0aa224 */ /* 0x000fc400078e0a0a */
[--C-:B------:R-:W-:Y:S01]  /*5030*/  @!P4 IMAD.IADD R6, R6, 0x1, -R2.reuse ;  /* 0x000000010606c824 */ /* 0x100fe200078e0a02 */
[----:B------:R-:W-:Y:S01]  /*5040*/  ISETP.GE.AND P4, PT, R245, RZ, PT ;  /* 0x000000fff500720c */ /* 0x000fe20003f86270 */
[--C-:B------:R-:W-:Y:S01]  /*5050*/  @!P1 IMAD.IADD R8, R8, 0x1, -R2.reuse ;  /* 0x0000000108089824 */ /* 0x100fe200078e0a02 */
[----:B------:R2:W-:Y:S01]  /*5060*/  STL [R1+0x644], R10 ;  /* 0x0006440a01007387 */ /* 0x0005e20000100800 */
[----:B-1----:R-:W-:Y:S01]  /*5070*/  IMAD.HI.U32 R7, R4, R9, RZ ;  /* 0x0000000904077227 */ /* 0x002fe200078e00ff */
[----:B------:R-:W-:Y:S02]  /*5080*/  ISETP.GE.AND P1, PT, R239, RZ, PT ;  /* 0x000000ffef00720c */ /* 0x000fe40003f26270 */
[----:B0-----:R-:W-:Y:S01]  /*5090*/  IABS R0, R244 ;  /* 0x000000f400007213 */ /* 0x001fe20000000000 */
[----:B------:R-:W-:Y:S01]  /*50a0*/  IMAD.MOV R7, RZ, RZ, -R7 ;  /* 0x000000ffff077224 */ /* 0x000fe200078e0a07 */
[----:B------:R-:W-:Y:S01]  /*50b0*/  ISETP.GT.U32.AND P5, PT, R2, R8, PT ;  /* 0x000000080200720c */ /* 0x000fe20003fa4070 */
[----:B------:R-:W-:Y:S01]  /*50c0*/  @!P6 IMAD.IADD R12, R12, 0x1, -R2 ;  /* 0x000000010c0ce824 */ /* 0x000fe200078e0a02 */
[----:B------:R-:W-:Y:S01]  /*50d0*/  ISETP.GT.U32.AND P6, PT, R2, R11, PT ;  /* 0x0000000b0200720c */ /* 0x000fe20003fc4070 */
[----:B------:R-:W-:-:S03]  /*50e0*/  IMAD.HI.U32 R13, R4, R0, RZ ;  /* 0x00000000040d7227 */ /* 0x000fc600078e00ff */
[C---:B------:R-:W-:Y:S01]  /*50f0*/  ISETP.GT.U32.AND P2, PT, R2.reuse, R12, PT ;  /* 0x0000000c0200720c */ /* 0x040fe20003f44070 */
[C---:B------:R-:W-:Y:S02]  /*5100*/  IMAD R7, R2.reuse, R7, R9 ;  /* 0x0000000702077224 */ /* 0x040fe400078e0209 */
[----:B------:R-:W-:Y:S02]  /*5110*/  IMAD.MOV.U32 R5, RZ, RZ, R6 ;  /* 0x000000ffff057224 */ /* 0x000fe400078e0006 */
[----:B------:R-:W-:Y:S02]  /*5120*/  VIADD R245, R3, 0x1d4 ;  /* 0x000001d403f57836 */ /* 0x000fe40000000000 */
[----:B------:R-:W-:Y:S02]  /*5130*/  IMAD.MOV R13, RZ, RZ, -R13 ;  /* 0x000000ffff0d7224 */ /* 0x000fe400078e0a0d */
[----:B------:R-:W-:Y:S01]  /*5140*/  @!P0 IMAD.MOV R5, RZ, RZ, -R5 ;  /* 0x000000ffff058224 */ /* 0x000fe200078e0a05 */
[C---:B------:R-:W-:Y:S01]  /*5150*/  ISETP.GT.U32.AND P0, PT, R2.reuse, R7, PT ;  /* 0x000000070200720c */ /* 0x040fe20003f04070 */
[----:B------:R-:W-:Y:S01]  /*5160*/  IMAD R0, R2, R13, R0 ;  /* 0x0000000d02007224 */ /* 0x000fe200078e0200 */
[----:B------:R-:W-:Y:S01]  /*5170*/  IABS R9, R245 ;  /* 0x000000f500097213 */ /* 0x000fe20000000000 */
[----:B------:R-:W-:Y:S01]  /*5180*/  @!P3 IMAD.MOV R14, RZ, RZ, -R14 ;  /* 0x000000ffff0eb224 */ /* 0x000fe200078e0a0e */
[----:B------:R-:W-:Y:S01]  /*5190*/  ISETP.GE.AND P3, PT, R246, RZ, PT ;  /* 0x000000fff600720c */ /* 0x000fe20003f66270 */
[--C-:B------:R-:W-:Y:S01]  /*51a0*/  @!P6 IMAD.IADD R11, R11, 0x1, -R2.reuse ;  /* 0x000000010b0be824 */ /* 0x100fe200078e0a02 */
[----:B------:R-:W-:Y:S01]  /*51b0*/  ISETP.GT.U32.AND P6, PT, R2, R0, PT ;  /* 0x000000000200720c */ /* 0x000fe20003fc4070 */
[----:B------:R-:W-:Y:S01]  /*51c0*/  VIADD R246, R3, 0x1d3 ;  /* 0x000001d303f67836 */ /* 0x000fe20000000000 */
[----:B------:R0:W-:Y:S01]  /*51d0*/  STL [R1+0x640], R14 ;  /* 0x0006400e01007387 */ /* 0x0001e20000100800 */
[----:B------:R-:W-:Y:S01]  /*51e0*/  @!P5 IMAD.IADD R8, R8, 0x1, -R2 ;  /* 0x000000010808d824 */ /* 0x000fe200078e0a02 */
[----:B------:R-:W-:Y:S01]  /*51f0*/  ISETP.GE.AND P5, PT, R247, RZ, PT ;  /* 0x000000fff700720c */ /* 0x000fe20003fa6270 */
[----:B------:R-:W-:Y:S01]  /*5200*/  IMAD.HI.U32 R6, R4, R9, RZ ;  /* 0x0000000904067227 */ /* 0x000fe200078e00ff */
[----:B------:R1:W-:Y:S03]  /*5210*/  STL [R1+0x63c], R5 ;  /* 0x00063c0501007387 */ /* 0x0003e60000100800 */
[----:B------:R-:W-:-:S02]  /*5220*/  VIADD R247, R3, 0x1d2 ;  /* 0x000001d203f77836 */ /* 0x000fc40000000000 */
[----:B------:R-:W-:Y:S02]  /*5230*/  IMAD.MOV R6, RZ, RZ, -R6 ;  /* 0x000000ffff067224 */ /* 0x000fe400078e0a06 */
[----:B------:R-:W-:Y:S01]  /*5240*/  @!P0 IMAD.IADD R7, R7, 0x1, -R2 ;  /* 0x0000000107078824 */ /* 0x000fe200078e0a02 */
[----:B--2---:R-:W-:Y:S01]  /*5250*/  IABS R10, R247 ;  /* 0x000000f7000a7213 */ /* 0x004fe20000000000 */
[----:B0-----:R-:W-:Y:S01]  /*5260*/  IMAD.MOV.U32 R14, RZ, RZ, R8 ;  /* 0x000000ffff0e7224 */ /* 0x001fe200078e0008 */
[----:B-1----:R-:W-:Y:S01]  /*5270*/  IABS R5, R246 ;  /* 0x000000f600057213 */ /* 0x002fe20000000000 */
[C---:B------:R-:W-:Y:S01]  /*5280*/  IMAD R9, R2.reuse, R6, R9 ;  /* 0x0000000602097224 */ /* 0x040fe200078e0209 */
[----:B------:R-:W-:Y:S01]  /*5290*/  ISETP.GE.AND P0, PT, R245, RZ, PT ;  /* 0x000000fff500720c */ /* 0x000fe20003f06270 */
[----:B------:R-:W-:Y:S01]  /*52a0*/  @!P4 IMAD.MOV R14, RZ, RZ, -R14 ;  /* 0x000000ffff0ec224 */ /* 0x000fe200078e0a0e */
[----:B------:R-:W-:Y:S01]  /*52b0*/  ISETP.GT.U32.AND P4, PT, R2, R7, PT ;  /* 0x000000070200720c */ /* 0x000fe20003f84070 */
[----:B------:R-:W-:-:S03]  /*52c0*/  IMAD.HI.U32 R6, R4, R5, RZ ;  /* 0x0000000504067227 */ /* 0x000fc600078e00ff */
[----:B------:R-:W-:Y:S01]  /*52d0*/  STL [R1+0x62c], R14 ;  /* 0x00062c0e01007387 */ /* 0x000fe20000100800 */
[----:B------:R-:W-:Y:S01]  /*52e0*/  @!P6 IMAD.IADD R0, R0, 0x1, -R2 ;  /* 0x000000010000e824 */ /* 0x000fe200078e0a02 */
[----:B------:R-:W-:Y:S01]  /*52f0*/  ISETP.GT.U32.AND P6, PT, R2, R9, PT ;  /* 0x000000090200720c */ /* 0x000fe20003fc4070 */
[----:B------:R-:W-:-:S04]  /*5300*/  IMAD.HI.U32 R8, R4, R10, RZ ;  /* 0x0000000a04087227 */ /* 0x000fc800078e00ff */
[----:B------:R-:W-:Y:S02]  /*5310*/  IMAD.MOV R6, RZ, RZ, -R6 ;  /* 0x000000ffff067224 */ /* 0x000fe400078e0a06 */
[----:B------:R-:W-:Y:S01]  /*5320*/  @!P2 IMAD.IADD R12, R12, 0x1, -R2 ;  /* 0x000000010c0ca824 */ /* 0x000fe200078e0a02 */
[----:B------:R-:W-:Y:S01]  /*5330*/  ISETP.GE.AND P2, PT, R244, RZ, PT ;  /* 0x000000fff400720c */ /* 0x000fe20003f46270 */
[----:B------:R-:W-:Y:S02]  /*5340*/  IMAD.MOV R8, RZ, RZ, -R8 ;  /* 0x000000ffff087224 */ /* 0x000fe400078e0a08 */
[C---:B------:R-:W-:Y:S02]  /*5350*/  IMAD R5, R2.reuse, R6, R5 ;  /* 0x0000000602057224 */ /* 0x040fe400078e0205 */
[----:B------:R-:W-:Y:S02]  /*5360*/  VIADD R244, R3, 0x1d1 ;  /* 0x000001d103f47836 */ /* 0x000fe40000000000 */
[----:B------:R-:W-:-:S02]  /*5370*/  IMAD R8, R2, R8, R10 ;  /* 0x0000000802087224 */ /* 0x000fc400078e020a */
[--C-:B------:R-:W-:Y:S01]  /*5380*/  @!P4 IMAD.IADD R7, R7, 0x1, -R2.reuse ;  /* 0x000000010707c824 */ /* 0x100fe200078e0a02 */
[C---:B------:R-:W-:Y:S01]  /*5390*/  ISETP.GT.U32.AND P4, PT, R2.reuse, R5, PT ;  /* 0x000000050200720c */ /* 0x040fe20003f84070 */
[----:B------:R-:W-:Y:S01]  /*53a0*/  @!P1 IMAD.MOV R11, RZ, RZ, -R11 ;  /* 0x000000ffff0b9224 */ /* 0x000fe200078e0a0b */
[----:B------:R-:W-:Y:S01]  /*53b0*/  IABS R13, R244 ;  /* 0x000000f4000d7213 */ /* 0x000fe20000000000 */
[----:B------:R-:W-:Y:S01]  /*53c0*/  @!P6 IMAD.IADD R9, R9, 0x1, -R2 ;  /* 0x000000010909e824 */ /* 0x000fe200078e0a02 */
[C---:B------:R-:W-:Y:S01]  /*53d0*/  ISETP.GT.U32.AND P1, PT, R2.reuse, R0, PT ;  /* 0x000000000200720c */ /* 0x040fe20003f24070 */
[----:B------:R-:W-:Y:S01]  /*53e0*/  VIADD R239, R3, 0x1d0 ;  /* 0x000001d003ef7836 */ /* 0x000fe20000000000 */
[----:B------:R-:W-:Y:S01]  /*53f0*/  ISETP.GT.U32.AND P6, PT, R2, R8, PT ;  /* 0x000000080200720c */ /* 0x000fe20003fc4070 */
[----:B------:R-:W-:Y:S01]  /*5400*/  IMAD.HI.U32 R6, R4, R13, RZ ;  /* 0x0000000d04067227 */ /* 0x000fe200078e00ff */
[----:B------:R0:W-:Y:S03]  /*5410*/  STL [R1+0x628], R11 ;  /* 0x0006280b01007387 */ /* 0x0001e60000100800 */
[----:B------:R-:W-:-:S02]  /*5420*/  IMAD.MOV R6, RZ, RZ, -R6 ;  /* 0x000000ffff067224 */ /* 0x000fc400078e0a06 */
[--C-:B------:R-:W-:Y:S01]  /*5430*/  @!P4 IMAD.IADD R5, R5, 0x1, -R2.reuse ;  /* 0x000000010505c824 */ /* 0x100fe200078e0a02 */
[C---:B------:R-:W-:Y:S01]  /*5440*/  ISETP.GT.U32.AND P4, PT, R2.reuse, R9, PT ;  /* 0x000000090200720c */ /* 0x040fe20003f84070 */
[----:B------:R-:W-:Y:S02]  /*5450*/  IMAD R13, R2, R6, R13 ;  /* 0x00000006020d7224 */ /* 0x000fe400078e020d */
[----:B------:R-:W-:Y:S01]  /*5460*/  @!P1 IMAD.IADD R0, R0, 0x1, -R2 ;  /* 0x0000000100009824 */ /* 0x000fe200078e0a02 */
[----:B------:R-:W-:Y:S01]  /*5470*/  ISETP.GE.AND P1, PT, R247, RZ, PT ;  /* 0x000000fff700720c */ /* 0x000fe20003f26270 */
[----:B0-----:R-:W-:Y:S01]  /*5480*/  IMAD.MOV.U32 R11, RZ, RZ, R12 ;  /* 0x000000ffff0b7224 */ /* 0x001fe200078e000c */
[----:B------:R-:W-:Y:S01]  /*5490*/  IABS R12, R239 ;  /* 0x000000ef000c7213 */ /* 0x000fe20000000000 */
[----:B------:R-:W-:Y:S01]  /*54a0*/  @!P6 IMAD.IADD R8, R8, 0x1, -R2 ;  /* 0x000000010808e824 */ /* 0x000fe200078e0a02 */
[----:B------:R-:W-:Y:S01]  /*54b0*/  ISETP.GT.U32.AND P6, PT, R2, R5, PT ;  /* 0x000000050200720c */ /* 0x000fe20003fc4070 */
[----:B------:R-:W-:-:S02]  /*54c0*/  IMAD.MOV.U32 R15, RZ, RZ, R7 ;  /* 0x000000ffff0f7224 */ /* 0x000fc400078e0007 */
[----:B------:R-:W-:-:S04]  /*54d0*/  IMAD.HI.U32 R7, R4, R12, RZ ;  /* 0x0000000c04077227 */ /* 0x000fc800078e00ff */
[----:B------:R-:W-:Y:S01]  /*54e0*/  @!P2 IMAD.MOV R0, RZ, RZ, -R0 ;  /* 0x000000ffff00a224 */ /* 0x000fe200078e0a00 */
[C---:B------:R-:W-:Y:S01]  /*54f0*/  ISETP.GT.U32.AND P2, PT, R2.reuse, R13, PT ;  /* 0x0000000d0200720c */ /* 0x040fe20003f44070 */
[----:B------:R-:W-:Y:S02]  /*5500*/  IMAD.MOV R7, RZ, RZ, -R7 ;  /* 0x000000ffff077224 */ /* 0x000fe400078e0a07 */
[----:B------:R-:W-:Y:S02]  /*5510*/  VIADD R245, R3, 0x1cf ;  /* 0x000001cf03f57836 */ /* 0x000fe40000000000 */
[C---:B------:R-:W-:Y:S02]  /*5520*/  IMAD R7, R2.reuse, R7, R12 ;  /* 0x0000000702077224 */ /* 0x040fe400078e020c */
[--C-:B------:R-:W-:Y:S01]  /*5530*/  @!P6 IMAD.IADD R5, R5, 0x1, -R2.reuse ;  /* 0x000000010505e824 */ /* 0x100fe200078e0a02 */
[----:B------:R-:W-:Y:S01]  /*5540*/  IABS R6, R245 ;  /* 0x000000f500067213 */ /* 0x000fe20000000000 */
[----:B------:R-:W-:Y:S01]  /*5550*/  @!P3 IMAD.MOV R11, RZ, RZ, -R11 ;  /* 0x000000ffff0bb224 */ /* 0x000fe200078e0a0b */
[----:B------:R-:W-:Y:S01]  /*5560*/  ISETP.GT.U32.AND P6, PT, R2, R7, PT ;  /* 0x000000070200720c */ /* 0x000fe20003fc4070 */
[--C-:B------:R-:W-:Y:S01]  /*5570*/  @!P4 IMAD.IADD R9, R9, 0x1, -R2.reuse ;  /* 0x000000010909c824 */ /* 0x100fe200078e0a02 */
[----:B------:R-:W-:Y:S01]  /*5580*/  ISETP.GE.AND P3, PT, R246, RZ, PT ;  /* 0x000000fff600720c */ /* 0x000fe20003f66270 */
[----:B------:R-:W-:Y:S01]  /*5590*/  @!P2 IMAD.IADD R13, R13, 0x1, -R2 ;  /* 0x000000010d0da824 */ /* 0x000fe200078e0a02 */
[----:B------:R0:W-:Y:S01]  /*55a0*/  STL [R1+0x620], R11 ;  /* 0x0006200b01007387 */ /* 0x0001e20000100800 */
[----:B------:R-:W-:Y:S01]  /*55b0*/  VIADD R246, R3, 0x1ce ;  /* 0x000001ce03f67836 */ /* 0x000fe20000000000 */
[----:B------:R-:W-:Y:S01]  /*55c0*/  ISETP.GE.AND P4, PT, R244, RZ, PT ;  /* 0x000000fff400720c */ /* 0x000fe20003f86270 */
[----:B------:R-:W-:Y:S01]  /*55d0*/  IMAD.HI.U32 R14, R4, R6, RZ ;  /* 0x00000006040e7227 */ /* 0x000fe200078e00ff */
[----:B------:R-:W-:-:S03]  /*55e0*/  ISETP.GT.U32.AND P2, PT, R2, R13, PT ;  /* 0x0000000d0200720c */ /* 0x000fc60003f44070 */
[C---:B------:R-:W-:Y:S02]  /*55f0*/  VIADD R247, R3.reuse, 0x1cd ;  /* 0x000001cd03f77836 */ /* 0x040fe40000000000 */
[----:B------:R-:W-:Y:S01]  /*5600*/  @!P5 IMAD.MOV R15, RZ, RZ, -R15 ;  /* 0x000000ffff0fd224 */ /* 0x000fe200078e0a0f */
[----:B0-----:R-:W-:Y:S01]  /*5610*/  IABS R11, R246 ;  /* 0x000000f6000b7213 */ /* 0x001fe20000000000 */
[----:B------:R-:W-:Y:S01]  /*5620*/  IMAD.MOV R14, RZ, RZ, -R14 ;  /* 0x000000ffff0e7224 */ /* 0x000fe200078e0a0e */
[----:B------:R-:W-:Y:S01]  /*5630*/  IABS R10, R247 ;  /* 0x000000f7000a7213 */ /* 0x000fe20000000000 */
[----:B------:R-:W-:Y:S01]  /*5640*/  @!P0 IMAD.MOV R9, RZ, RZ, -R9 ;  /* 0x000000ffff098224 */ /* 0x000fe200078e0a09 */
[C---:B------:R-:W-:Y:S01]  /*5650*/  ISETP.GT.U32.AND P5, PT, R2.reuse, R8, PT ;  /* 0x000000080200720c */ /* 0x040fe20003fa4070 */
[----:B------:R-:W-:Y:S01]  /*5660*/  VIADD R244, R3, 0x1cc ;  /* 0x000001cc03f47836 */ /* 0x000fe20000000000 */
[----:B------:R-:W-:Y:S01]  /*5670*/  STL [R1+0x614], R15 ;  /* 0x0006140f01007387 */ /* 0x000fe20000100800 */
[----:B------:R-:W-:Y:S01]  /*5680*/  IMAD R6, R2, R14, R6 ;  /* 0x0000000e02067224 */ /* 0x000fe200078e0206 */
[----:B------:R-:W-:Y:S01]  /*5690*/  ISETP.GE.AND P0, PT, R239, RZ, PT ;  /* 0x000000ffef00720c */ /* 0x000fe20003f06270 */
[----:B------:R-:W-:Y:S01]  /*56a0*/  @!P6 IMAD.IADD R7, R7, 0x1, -R2 ;  /* 0x000000010707e824 */ /* 0x000fe200078e0a02 */
[----:B------:R0:W-:Y:S01]  /*56b0*/  STL [R1+0x60c], R0 ;  /* 0x00060c0001007387 */ /* 0x0001e20000100800 */
[----:B------:R-:W-:Y:S01]  /*56c0*/  IMAD.MOV.U32 R14, RZ, RZ, R5 ;  /* 0x000000ffff0e7224 */ /* 0x000fe200078e0005 */
[----:B------:R-:W-:Y:S01]  /*56d0*/  ISETP.GE.AND P6, PT, R245, RZ, PT ;  /* 0x000000fff500720c */ /* 0x000fe20003fc6270 */
[----:B------:R-:W-:Y:S01]  /*56e0*/  IMAD.HI.U32 R12, R4, R10, RZ ;  /* 0x0000000a040c7227 */ /* 0x000fe200078e00ff */
[----:B------:R1:W-:Y:S03]  /*56f0*/  STL [R1+0x608], R9 ;  /* 0x0006080901007387 */ /* 0x0003e60000100800 */
[----:B------:R-:W-:Y:S01]  /*5700*/  @!P3 IMAD.MOV R14, RZ, RZ, -R14 ;  /* 0x000000ffff0eb224 */ /* 0x000fe200078e0a0e */
[----:B------:R-:W-:Y:S01]  /*5710*/  ISETP.GT.U32.AND P3, PT, R2, R7, PT ;  /* 0x000000070200720c */ /* 0x000fe20003f64070 */
[----:B------:R-:W-:-:S02]  /*5720*/  IMAD.MOV R12, RZ, RZ, -R12 ;  /* 0x000000ffff0c7224 */ /* 0x000fc400078e0a0c */
[C---:B0-----:R-:W-:Y:S01]  /*5730*/  IMAD.HI.U32 R0, R4.reuse, R11, RZ ;  /* 0x0000000b04007227 */ /* 0x041fe200078e00ff */
[----:B------:R-:W-:Y:S01]  /*5740*/  STL [R1+0x5fc], R14 ;  /* 0x0005fc0e01007387 */ /* 0x000fe20000100800 */
[----:B-1----:R-:W-:Y:S02]  /*5750*/  IABS R9, R244 ;  /* 0x000000f400097213 */ /* 0x002fe40000000000 */
[----:B------:R-:W-:Y:S02]  /*5760*/  IMAD.MOV R0, RZ, RZ, -R0 ;  /* 0x000000ffff007224 */ /* 0x000fe400078e0a00 */
[----:B------:R-:W-:Y:S02]  /*5770*/  @!P2 IMAD.IADD R13, R13, 0x1, -R2 ;  /* 0x000000010d0da824 */ /* 0x000fe400078e0a02 */
[----:B------:R-:W-:-:S04]  /*5780*/  IMAD.HI.U32 R5, R4, R9, RZ ;  /* 0x0000000904057227 */ /* 0x000fc800078e00ff */
[----:B------:R-:W-:Y:S02]  /*5790*/  IMAD R0, R2, R0, R11 ;  /* 0x0000000002007224 */ /* 0x000fe400078e020b */
[----:B------:R-:W-:Y:S01]  /*57a0*/  @!P5 IMAD.IADD R8, R8, 0x1, -R2 ;  /* 0x000000010808d824 */ /* 0x000fe200078e0a02 */
[C---:B------:R-:W-:Y:S01]  /*57b0*/  ISETP.GT.U32.AND P5, PT, R2.reuse, R6, PT ;  /* 0x000000060200720c */ /* 0x040fe20003fa4070 */
[C---:B------:R-:W-:Y:S01]  /*57c0*/  IMAD R10, R2.reuse, R12, R10 ;  /* 0x0000000c020a7224 */ /* 0x040fe200078e020a */
[C---:B------:R-:W-:Y:S01]  /*57d0*/  ISETP.GT.U32.AND P2, PT, R2.reuse, R0, PT ;  /* 0x000000000200720c */ /* 0x040fe20003f44070 */
[----:B------:R-:W-:Y:S02]  /*57e0*/  IMAD.MOV R5, RZ, RZ, -R5 ;  /* 0x000000ffff057224 */ /* 0x000fe400078e0a05 */
[----:B------:R-:W-:Y:S02]  /*57f0*/  IMAD.MOV.U32 R11, RZ, RZ, R13 ;  /* 0x000000ffff0b7224 */ /* 0x000fe400078e000d */
[----:B------:R-:W-:-:S02]  /*5800*/  IMAD R5, R2, R5, R9 ;  /* 0x0000000502057224 */ /* 0x000fc400078e0209 */
[----:B------:R-:W-:Y:S01]  /*5810*/  @!P4 IMAD.MOV R11, RZ, RZ, -R11 ;  /* 0x000000ffff0bc224 */ /* 0x000fe200078e0a0b */
[C---:B------:R-:W-:Y:S01]  /*5820*/  ISETP.GT.U32.AND P4, PT, R2.reuse, R10, PT ;  /* 0x0000000a0200720c */ /* 0x040fe20003f84070 */
[----:B------:R-:W-:Y:S01]  /*5830*/  @!P3 IMAD.IADD R7, R7, 0x1, -R2 ;  /* 0x000000010707b824 */ /* 0x000fe200078e0a02 */
[----:B------:R-:W-:Y:S01]  /*5840*/  ISETP.GT.U32.AND P3, PT, R2, R5, PT ;  /* 0x000000050200720c */ /* 0x000fe20003f64070 */
[----:B------:R-:W-:Y:S01]  /*5850*/  @!P1 IMAD.MOV R8, RZ, RZ, -R8 ;  /* 0x000000ffff089224 */ /* 0x000fe200078e0a08 */
[----:B------:R-:W-:Y:S01]  /*5860*/  ISETP.GE.AND P1, PT, R246, RZ, PT ;  /* 0x000000fff600720c */ /* 0x000fe20003f26270 */
[--C-:B------:R-:W-:Y:S02]  /*5870*/  @!P5 IMAD.IADD R6, R6, 0x1, -R2.reuse ;  /* 0x000000010606d824 */ /* 0x100fe400078e0a02 */
[C---:B------:R-:W-:Y:S01]  /*5880*/  VIADD R245, R3.reuse, 0x1cb ;  /* 0x000001cb03f57836 */ /* 0x040fe20000000000 */
[----:B------:R0:W-:Y:S01]  /*5890*/  STL [R1+0x5f8], R8 ;  /* 0x0005f80801007387 */ /* 0x0001e20000100800 */
[--C-:B------:R-:W-:Y:S01]  /*58a0*/  @!P2 IMAD.IADD R0, R0, 0x1, -R2.reuse ;  /* 0x000000010000a824 */ /* 0x100fe200078e0a02 */
[----:B------:R-:W-:Y:S01]  /*58b0*/  ISETP.GT.U32.AND P5, PT, R2, R6, PT ;  /* 0x000000060200720c */ /* 0x000fe20003fa4070 */
[----:B------:R-:W-:Y:S01]  /*58c0*/  VIADD R246, R3, 0x1ca ;  /* 0x000001ca03f67836 */ /* 0x000fe20000000000 */
[----:B------:R1:W-:Y:S01]  /*58d0*/  STL [R1+0x5f4], R11 ;  /* 0x0005f40b01007387 */ /* 0x0003e20000100800 */
[--C-:B------:R-:W-:Y:S01]  /*58e0*/  @!P4 IMAD.IADD R10, R10, 0x1, -R2.reuse ;  /* 0x000000010a0ac824 */ /* 0x100fe200078e0a02 */
[C---:B------:R-:W-:Y:S01]  /*58f0*/  ISETP.GT.U32.AND P4, PT, R2.reuse, R0, PT ;  /* 0x000000000200720c */ /* 0x040fe20003f84070 */
[----:B------:R-:W-:Y:S01]  /*5900*/  @!P3 IMAD.IADD R5, R5, 0x1, -R2 ;  /* 0x000000010505b824 */ /* 0x000fe200078e0a02 */
[----:B------:R-:W-:Y:S01]  /*5910*/  IABS R9, R246 ;  /* 0x000000f600097213 */ /* 0x000fe20000000000 */
[----:B------:R-:W-:Y:S01]  /*5920*/  @!P0 IMAD.MOV R7, RZ, RZ, -R7 ;  /* 0x000000ffff078224 */ /* 0x000fe200078e0a07 */
[----:B0-----:R-:W-:Y:S01]  /*5930*/  IABS R8, R245 ;  /* 0x000000f500087213 */ /* 0x001fe20000000000 */
[----:B------:R-:W-:Y:S01]  /*5940*/  VIADD R239, R3, 0x1c7 ;  /* 0x000001c703ef7836 */ /* 0x000fe20000000000 */
[----:B------:R-:W-:Y:S01]  /*5950*/  ISETP.GT.U32.AND P3, PT, R2, R10, PT ;  /* 0x0000000a0200720c */ /* 0x000fe20003f64070 */
[----:B------:R-:W-:Y:S01]  /*5960*/  IMAD.HI.U32 R137, R4, R169, RZ ;  /* 0x000000a904897227 */ /* 0x000fe200078e00ff */
[----:B------:R0:W-:Y:S01]  /*5970*/  STL [R1+0x5f0], R7 ;  /* 0x0005f00701007387 */ /* 0x0001e20000100800 */
[----:B------:R-:W-:-:S02]  /*5980*/  ISETP.GT.U32.AND P0, PT, R2, R5, PT ;  /* 0x000000050200720c */ /* 0x000fc40003f04070 */
[----:B------:R-:W-:Y:S01]  /*5990*/  IMAD.HI.U32 R12, R4, R8, RZ ;  /* 0x00000008040c7227 */ /* 0x000fe200078e00ff */
[----:B------:R-:W-:-:S03]  /*59a0*/  ISETP.GE.AND P2, PT, R244, RZ, PT ;  /* 0x000000fff400720c */ /* 0x000fc60003f46270 */
[----:B------:R-:W-:Y:S02]  /*59b0*/  IMAD.MOV R12, RZ, RZ, -R12 ;  /* 0x000000ffff0c7224 */ /* 0x000fe400078e0a0c */
[----:B------:R-:W-:Y:S01]  /*59c0*/  @!P5 IMAD.IADD R6, R6, 0x1, -R2 ;  /* 0x000000010606d824 */ /* 0x000fe200078e0a02 */
[----:B------:R-:W-:Y:S01]  /*59d0*/  ISETP.GE.AND P5, PT, R247, RZ, PT ;  /* 0x000000fff700720c */ /* 0x000fe20003fa6270 */
        /* <DEDUP_REMOVED lines=11> */
[----:B-1----:R-:W-:-:S03]  /*5a90*/  IABS R11, R247 ;  /* 0x000000f7000b7213 */ /* 0x002fc60000000000 */
[----:B------:R-:W-:Y:S02]  /*5aa0*/  IMAD.MOV.U32 R15, RZ, RZ, R0 ;  /* 0x000000ffff0f7224 */ /* 0x000fe400078e0000 */
[----:B0-----:R-:W-:-:S04]  /*5ab0*/  IMAD.HI.U32 R7, R4, R11, RZ ;  /* 0x0000000b04077227 */ /* 0x001fc800078e00ff */
[----:B--2---:R-:W-:-:S04]  /*5ac0*/  IMAD.HI.U32 R6, R4, R9, RZ ;  /* 0x0000000904067227 */ /* 0x004fc800078e00ff */
[----:B------:R-:W-:Y:S02]  /*5ad0*/  IMAD.MOV R6, RZ, RZ, -R6 ;  /* 0x000000ffff067224 */ /* 0x000fe400078e0a06 */
[----:B------:R-:W-:Y:S02]  /*5ae0*/  @!P3 IMAD.IADD R8, R8, 0x1, -R2 ;  /* 0x000000010808b824 */ /* 0x000fe400078e0a02 */
[C---:B------:R-:W-:Y:S02]  /*5af0*/  IMAD R9, R2.reuse, R6, R9 ;  /* 0x0000000602097224 */ /* 0x040fe400078e0209 */
[----:B------:R-:W-:Y:S01]  /*5b00*/  @!P1 IMAD.MOV R15, RZ, RZ, -R15 ;  /* 0x000000ffff0f9224 */ /* 0x000fe200078e0a0f */
[C---:B------:R-:W-:Y:S01]  /*5b10*/  ISETP.GT.U32.AND P3, PT, R2.reuse, R8, PT ;  /* 0x000000080200720c */ /* 0x040fe20003f64070 */
[----:B------:R-:W-:Y:S01]  /*5b20*/  IMAD.MOV R7, RZ, RZ, -R7 ;  /* 0x000000ffff077224 */ /* 0x000fe200078e0a07 */
[C---:B------:R-:W-:Y:S01]  /*5b30*/  ISETP.GT.U32.AND P1, PT, R2.reuse, R9, PT ;  /* 0x000000090200720c */ /* 0x040fe20003f24070 */
[----:B------:R-:W-:Y:S01]  /*5b40*/  VIADD R245, R3, 0x1c8 ;  /* 0x000001c803f57836 */ /* 0x000fe20000000000 */
[----:B------:R0:W-:Y:S01]  /*5b50*/  STL [R1+0x5e8], R15 ;  /* 0x0005e80f01007387 */ /* 0x0001e20000100800 */
[----:B------:R-:W-:-:S02]  /*5b60*/  IMAD R11, R2, R7, R11 ;  /* 0x00000007020b7224 */ /* 0x000fc400078e020b */
[----:B------:R-:W-:Y:S01]  /*5b70*/  @!P5 IMAD.MOV R10, RZ, RZ, -R10 ;  /* 0x000000ffff0ad224 */ /* 0x000fe200078e0a0a */
[----:B------:R-:W-:Y:S01]  /*5b80*/  IABS R13, R245 ;  /* 0x000000f5000d7213 */ /* 0x000fe20000000000 */
[----:B------:R-:W-:Y:S01]  /*5b90*/  IMAD.MOV R14, RZ, RZ, -R14 ;  /* 0x000000ffff0e7224 */ /* 0x000fe200078e0a0e */
[----:B------:R-:W-:Y:S01]  /*5ba0*/  ISETP.GT.U32.AND P5, PT, R2, R11, PT ;  /* 0x0000000b0200720c */ /* 0x000fe20003fa4070 */
[--C-:B------:R-:W-:Y:S01]  /*5bb0*/  @!P0 IMAD.IADD R5, R5, 0x1, -R2.reuse ;  /* 0x0000000105058824 */ /* 0x100fe200078e0a02 */
[----:B------:R-:W-:Y:S01]  /*5bc0*/  ISETP.GE.AND P0, PT, R247, RZ, PT ;  /* 0x000000fff700720c */ /* 0x000fe20003f06270 */
[--C-:B------:R-:W-:Y:S01]  /*5bd0*/  @!P3 IMAD.IADD R8, R8, 0x1, -R2.reuse ;  /* 0x000000010808b824 */ /* 0x100fe200078e0a02 */
[----:B------:R1:W-:Y:S01]  /*5be0*/  STL [R1+0x5e4], R10 ;  /* 0x0005e40a01007387 */ /* 0x0003e20000100800 */
[----:B------:R-:W-:Y:S02]  /*5bf0*/  @!P1 IMAD.IADD R9, R9, 0x1, -R2 ;  /* 0x0000000109099824 */ /* 0x000fe400078e0a02 */
[----:B------:R-:W-:-:S02]  /*5c00*/  IMAD R12, R2, R14, R12 ;  /* 0x0000000e020c7224 */ /* 0x000fc400078e020c */
[----:B0-----:R-:W-:Y:S01]  /*5c10*/  IMAD.MOV.U32 R15, RZ, RZ, R8 ;  /* 0x000000ffff0f7224 */ /* 0x001fe200078e0008 */
[----:B------:R-:W-:Y:S01]  /*5c20*/  ISETP.GT.U32.AND P1, PT, R2, R9, PT ;  /* 0x000000090200720c */ /* 0x000fe20003f24070 */
[----:B------:R-:W-:Y:S02]  /*5c30*/  VIADD R246, R3, 0x1c6 ;  /* 0x000001c603f67836 */ /* 0x000fe40000000000 */
[----:B------:R-:W-:-:S03]  /*5c40*/  IMAD.HI.U32 R0, R4, R13, RZ ;  /* 0x0000000d04007227 */ /* 0x000fc600078e00ff */
[----:B------:R-:W-:Y:S01]  /*5c50*/  IABS R6, R246 ;  /* 0x000000f600067213 */ /* 0x000fe20000000000 */
[----:B------:R-:W-:Y:S02]  /*5c60*/  VIADD R247, R3, 0x1c5 ;  /* 0x000001c503f77836 */ /* 0x000fe40000000000 */
[----:B------:R-:W-:Y:S01]  /*5c70*/  @!P6 IMAD.MOV R15, RZ, RZ, -R15 ;  /* 0x000000ffff0fe224 */ /* 0x000fe200078e0a0f */
[C---:B------:R-:W-:Y:S01]  /*5c80*/  ISETP.GT.U32.AND P6, PT, R2.reuse, R12, PT ;  /* 0x0000000c0200720c */ /* 0x040fe20003fc4070 */
[----:B------:R-:W-:Y:S01]  /*5c90*/  IMAD.MOV R0, RZ, RZ, -R0 ;  /* 0x000000ffff007224 */ /* 0x000fe200078e0a00 */
[----:B------:R-:W-:Y:S01]  /*5ca0*/  IABS R7, R247 ;  /* 0x000000f700077213 */ /* 0x000fe20000000000 */
[----:B------:R-:W-:Y:S01]  /*5cb0*/  @!P2 IMAD.MOV R5, RZ, RZ, -R5 ;  /* 0x000000ffff05a224 */ /* 0x000fe200078e0a05 */
[----:B------:R-:W-:Y:S01]  /*5cc0*/  ISETP.GE.AND P2, PT, R245, RZ, PT ;  /* 0x000000fff500720c */ /* 0x000fe20003f46270 */
[----:B------:R-:W-:Y:S02]  /*5cd0*/  @!P5 IMAD.IADD R11, R11, 0x1, -R2 ;  /* 0x000000010b0bd824 */ /* 0x000fe400078e0a02 */
[----:B------:R-:W-:Y:S01]  /*5ce0*/  IMAD R0, R2, R0, R13 ;  /* 0x0000000002007224 */ /* 0x000fe200078e020d */
[----:B------:R0:W-:Y:S01]  /*5cf0*/  STL [R1+0x5e0], R5 ;  /* 0x0005e00501007387 */ /* 0x0001e20000100800 */
[----:B-1----:R-:W-:Y:S01]  /*5d00*/  IMAD.HI.U32 R10, R4, R7, RZ ;  /* 0x00000007040a7227 */ /* 0x002fe200078e00ff */
[----:B------:R-:W-:-:S02]  /*5d10*/  ISETP.GT.U32.AND P5, PT, R2, R11, PT ;  /* 0x0000000b0200720c */ /* 0x000fc40003fa4070 */
[----:B------:R-:W-:Y:S01]  /*5d20*/  ISETP.GT.U32.AND P3, PT, R2, R0, PT ;  /* 0x000000000200720c */ /* 0x000fe20003f64070 */
[----:B------:R-:W-:Y:S01]  /*5d30*/  @!P1 IMAD.IADD R9, R9, 0x1, -R2 ;  /* 0x0000000109099824 */ /* 0x000fe200078e0a02 */
[----:B------:R-:W-:Y:S01]  /*5d40*/  STL [R1+0x5dc], R15 ;  /* 0x0005dc0f01007387 */ /* 0x000fe20000100800 */
[----:B------:R-:W-:Y:S02]  /*5d50*/  IMAD.MOV R10, RZ, RZ, -R10 ;  /* 0x000000ffff0a7224 */ /* 0x000fe400078e0a0a */
[----:B------:R-:W-:Y:S02]  /*5d60*/  VIADD R244, R3, 0x1c4 ;  /* 0x000001c403f47836 */ /* 0x000fe40000000000 */
[----:B0-----:R-:W-:-:S04]  /*5d70*/  IMAD.HI.U32 R5, R4, R6, RZ ;  /* 0x0000000604057227 */ /* 0x001fc800078e00ff */
[----:B------:R-:W-:Y:S02]  /*5d80*/  IMAD.MOV R5, RZ, RZ, -R5 ;  /* 0x000000ffff057224 */ /* 0x000fe400078e0a05 */
[----:B------:R-:W-:Y:S02]  /*5d90*/  IMAD.MOV.U32 R13, RZ, RZ, R9 ;  /* 0x000000ffff0d7224 */ /* 0x000fe400078e0009 */
[----:B------:R-:W-:Y:S01]  /*5da0*/  @!P6 IMAD.IADD R12, R12, 0x1, -R2 ;  /* 0x000000010c0ce824 */ /* 0x000fe200078e0a02 */
[----:B------:R-:W-:Y:S01]  /*5db0*/  ISETP.GE.AND P6, PT, R239, RZ, PT ;  /* 0x000000ffef00720c */ /* 0x000fe20003fc6270 */
[C---:B------:R-:W-:Y:S01]  /*5dc0*/  IMAD R5, R2.reuse, R5, R6 ;  /* 0x0000000502057224 */ /* 0x040fe200078e0206 */
[----:B------:R-:W-:Y:S01]  /*5dd0*/  IABS R6, R244 ;  /* 0x000000f400067213 */ /* 0x000fe20000000000 */
[----:B------:R-:W-:Y:S02]  /*5de0*/  VIADD R245, R3, 0x1c3 ;  /* 0x000001c303f57836 */ /* 0x000fe40000000000 */
[C---:B------:R-:W-:Y:S01]  /*5df0*/  IMAD R7, R2.reuse, R10, R7 ;  /* 0x0000000a02077224 */ /* 0x040fe200078e0207 */
[C---:B------:R-:W-:Y:S01]  /*5e00*/  ISETP.GT.U32.AND P1, PT, R2.reuse, R5, PT ;  /* 0x000000050200720c */ /* 0x040fe20003f24070 */
[----:B------:R-:W-:Y:S01]  /*5e10*/  @!P4 IMAD.MOV R13, RZ, RZ, -R13 ;  /* 0x000000ffff0dc224 */ /* 0x000fe200078e0a0d */
[----:B------:R-:W-:Y:S01]  /*5e20*/  ISETP.GT.U32.AND P4, PT, R2, R12, PT ;  /* 0x0000000c0200720c */ /* 0x000fe20003f84070 */
[--C-:B------:R-:W-:Y:S01]  /*5e30*/  @!P5 IMAD.IADD R11, R11, 0x1, -R2.reuse ;  /* 0x000000010b0bd824 */ /* 0x100fe200078e0a02 */
[----:B------:R-:W-:Y:S01]  /*5e40*/  IABS R8, R245 ;  /* 0x000000f500087213 */ /* 0x000fe20000000000 */
[----:B------:R-:W-:Y:S01]  /*5e50*/  IMAD.HI.U32 R9, R4, R6, RZ ;  /* 0x0000000604097227 */ /* 0x000fe200078e00ff */
[----:B------:R-:W-:Y:S01]  /*5e60*/  ISETP.GT.U32.AND P5, PT, R2, R7, PT ;  /* 0x000000070200720c */ /* 0x000fe20003fa4070 */
[----:B------:R-:W-:Y:S02]  /*5e70*/  STL [R1+0x5d8], R13 ;  /* 0x0005d80d01007387 */ /* 0x000fe40000100800 */
[----:B------:R-:W-:-:S02]  /*5e80*/  @!P3 IMAD.IADD R0, R0, 0x1, -R2 ;  /* 0x000000010000b824 */ /* 0x000fc400078e0a02 */
[----:B------:R-:W-:-:S03]  /*5e90*/  IMAD.HI.U32 R10, R4, R8, RZ ;  /* 0x00000008040a7227 */ /* 0x000fc600078e00ff */
[C---:B------:R-:W-:Y:S01]  /*5ea0*/  ISETP.GT.U32.AND P3, PT, R2.reuse, R0, PT ;  /* 0x000000000200720c */ /* 0x040fe20003f64070 */
[----:B------:R-:W-:Y:S02]  /*5eb0*/  IMAD.MOV R9, RZ, RZ, -R9 ;  /* 0x000000ffff097224 */ /* 0x000fe400078e0a09 */
[----:B------:R-:W-:Y:S02]  /*5ec0*/  IMAD.MOV R10, RZ, RZ, -R10 ;  /* 0x000000ffff0a7224 */ /* 0x000fe400078e0a0a */
[----:B------:R-:W-:Y:S02]  /*5ed0*/  IMAD R6, R2, R9, R6 ;  /* 0x0000000902067224 */ /* 0x000fe400078e0206 */
[--C-:B------:R-:W-:Y:S02]  /*5ee0*/  @!P4 IMAD.IADD R12, R12, 0x1, -R2.reuse ;  /* 0x000000010c0cc824 */ /* 0x100fe400078e0a02 */
[----:B------:R-:W-:Y:S01]  /*5ef0*/  @!P1 IMAD.IADD R5, R5, 0x1, -R2 ;  /* 0x0000000105059824 */ /* 0x000fe200078e0a02 */
[C---:B------:R-:W-:Y:S01]  /*5f00*/  ISETP.GT.U32.AND P4, PT, R2.reuse, R6, PT ;  /* 0x000000060200720c */ /* 0x040fe20003f84070 */
[----:B------:R-:W-:Y:S01]  /*5f10*/  IMAD R8, R2, R10, R8 ;  /* 0x0000000a02087224 */ /* 0x000fe200078e0208 */
[----:B------:R-:W-:Y:S01]  /*5f20*/  ISETP.GE.AND P1, PT, R247, RZ, PT ;  /* 0x000000fff700720c */ /* 0x000fe20003f26270 */
[----:B------:R-:W-:-:S02]  /*5f30*/  @!P5 IMAD.IADD R7, R7, 0x1, -R2 ;  /* 0x000000010707d824 */ /* 0x000fc400078e0a02 */
[----:B------:R-:W-:Y:S02]  /*5f40*/  IMAD.MOV.U32 R10, RZ, RZ, R12 ;  /* 0x000000ffff0a7224 */ /* 0x000fe400078e000c */
[----:B------:R-:W-:Y:S01]  /*5f50*/  @!P0 IMAD.MOV R11, RZ, RZ, -R11 ;  /* 0x000000ffff0b8224 */ /* 0x000fe200078e0a0b */
[C---:B------:R-:W-:Y:S01]  /*5f60*/  ISETP.GT.U32.AND P0, PT, R2.reuse, R5, PT ;  /* 0x000000050200720c */ /* 0x040fe20003f04070 */
[----:B------:R-:W-:Y:S01]  /*5f70*/  @!P6 IMAD.MOV R10, RZ, RZ, -R10 ;  /* 0x000000ffff0ae224 */ /* 0x000fe200078e0a0a */
[----:B------:R-:W-:Y:S01]  /*5f80*/  ISETP.GT.U32.AND P5, PT, R2, R7, PT ;  /* 0x000000070200720c */ /* 0x000fe20003fa4070 */
[----:B------:R-:W-:Y:S01]  /*5f90*/  @!P3 IMAD.IADD R0, R0, 0x1, -R2 ;  /* 0x000000010000b824 */ /* 0x000fe200078e0a02 */
[----:B------:R-:W-:Y:S01]  /*5fa0*/  ISETP.GT.U32.AND P6, PT, R2, R8, PT ;  /* 0x000000080200720c */ /* 0x000fe20003fc4070 */
[----:B------:R-:W-:Y:S01]  /*5fb0*/  VIADD R247, R3, 0x1c2 ;  /* 0x000001c203f77836 */ /* 0x000fe20000000000 */
[----:B------:R-:W-:Y:S01]  /*5fc0*/  ISETP.GE.AND P3, PT, R246, RZ, PT ;  /* 0x000000fff600720c */ /* 0x000fe20003f66270 */
[----:B------:R-:W-:Y:S01]  /*5fd0*/  IMAD.MOV.U32 R9, RZ, RZ, R0 ;  /* 0x000000ffff097224 */ /* 0x000fe200078e0000 */
[----:B------:R-:W-:Y:S01]  /*5fe0*/  STL [R1+0x5d4], R11 ;  /* 0x0005d40b01007387 */ /* 0x000fe20000100800 */
[--C-:B------:R-:W-:Y:S01]  /*5ff0*/  @!P4 IMAD.IADD R6, R6, 0x1, -R2.reuse ;  /* 0x000000010606c824 */ /* 0x100fe200078e0a02 */
[----:B------:R-:W-:Y:S01]  /*6000*/  IABS R0, R247 ;  /* 0x000000f700007213 */ /* 0x000fe20000000000 */
[----:B------:R-:W-:Y:S01]  /*6010*/  @!P2 IMAD.MOV R9, RZ, RZ, -R9 ;  /* 0x000000ffff09a224 */ /* 0x000fe200078e0a09 */
[----:B------:R-:W-:Y:S01]  /*6020*/  ISETP.GE.AND P2, PT, R244, RZ, PT ;  /* 0x000000fff400720c */ /* 0x000fe20003f46270 */
[--C-:B------:R-:W-:Y:S01]  /*6030*/  @!P0 IMAD.IADD R5, R5, 0x1, -R2.reuse ;  /* 0x0000000105058824 */ /* 0x100fe200078e0a02 */
[----:B------:R-:W-:Y:S01]  /*6040*/  ISETP.GE.AND P0, PT, R245, RZ, PT ;  /* 0x000000fff500720c */ /* 0x000fe20003f06270 */
[--C-:B------:R-:W-:Y:S01]  /*6050*/  @!P5 IMAD.IADD R7, R7, 0x1, -R2.reuse ;  /* 0x000000010707d824 */ /* 0x100fe200078e0a02 */
[----:B------:R-:W-:Y:S01]  /*6060*/  ISETP.GE.AND P5, PT, R247, RZ, PT ;  /* 0x000000fff700720c */ /* 0x000fe20003fa6270 */
[----:B------:R-:W-:Y:S01]  /*6070*/  @!P6 IMAD.IADD R8, R8, 0x1, -R2 ;  /* 0x000000010808e824 */ /* 0x000fe200078e0a02 */
[----:B------:R-:W-:Y:S01]  /*6080*/  ISETP.GT.U32.AND P6, PT, R2, R6, PT ;  /* 0x000000060200720c */ /* 0x000fe20003fc4070 */
[----:B------:R-:W-:Y:S01]  /*6090*/  VIADD R247, R3, 0x1c0 ;  /* 0x000001c003f77836 */ /* 0x000fe20000000000 */
[----:B------:R-:W-:Y:S01]  /*60a0*/  STL [R1+0x5d0], R9 ;  /* 0x0005d00901007387 */ /* 0x000fe20000100800 */
[----:B------:R-:W-:-:S03]  /*60b0*/  IMAD.HI.U32 R12, R4, R0, RZ ;  /* 0x00000000040c7227 */ /* 0x000fc600078e00ff */
[----:B------:R0:W-:Y:S01]  /*60c0*/  STL [R1+0x5cc], R10 ;  /* 0x0005cc0a01007387 */ /* 0x0001e20000100800 */
[----:B------:R-:W-:Y:S01]  /*60d0*/  @!P3 IMAD.MOV R5, RZ, RZ, -R5 ;  /* 0x000000ffff05b224 */ /* 0x000fe200078e0a05 */
[----:B------:R-:W-:Y:S01]  /*60e0*/  ISETP.GT.U32.AND P3, PT, R2, R8, PT ;  /* 0x000000080200720c */ /* 0x000fe20003f64070 */
[----:B------:R-:W-:Y:S01]  /*60f0*/  @!P1 IMAD.MOV R7, RZ, RZ, -R7 ;  /* 0x000000ffff079224 */ /* 0x000fe200078e0a07 */
[----:B------:R-:W-:Y:S01]  /*6100*/  ISETP.GE.AND P1, PT, R247, RZ, PT ;  /* 0x000000fff700720c */ /* 0x000fe20003f26270 */
[----:B------:R-:W-:Y:S01]  /*6110*/  IMAD.MOV R12, RZ, RZ, -R12 ;  /* 0x000000ffff0c7224 */ /* 0x000fe200078e0a0c */
[----:B------:R-:W-:Y:S01]  /*6120*/  STL [R1+0x5c8], R5 ;  /* 0x0005c80501007387 */ /* 0x000fe20000100800 */
[----:B------:R-:W-:Y:S02]  /*6130*/  VIADD R246, R3, 0x1c1 ;  /* 0x000001c103f67836 */ /* 0x000fe40000000000 */
[----:B------:R-:W-:Y:S01]  /*6140*/  @!P6 IMAD.IADD R6, R6, 0x1, -R2 ;  /* 0x000000010606e824 */ /* 0x000fe200078e0a02 */
[----:B0-----:R-:W-:Y:S01]  /*6150*/  IABS R10, R247 ;  /* 0x000000f7000a7213 */ /* 0x001fe20000000000 */
[----:B------:R0:W-:Y:S01]  /*6160*/  STL [R1+0x5c4], R7 ;  /* 0x0005c40701007387 */ /* 0x0001e20000100800 */
[----:B------:R-:W-:Y:S01]  /*6170*/  IABS R9, R246 ;  /* 0x000000f600097213 */ /* 0x000fe20000000000 */
[----:B------:R-:W-:Y:S01]  /*6180*/  IMAD.MOV.U32 R18, RZ, RZ, R6 ;  /* 0x000000ffff127224 */ /* 0x000fe200078e0006 */
[----:B------:R-:W-:Y:S01]  /*6190*/  ISETP.GE.AND P4, PT, R246, RZ, PT ;  /* 0x000000fff600720c */ /* 0x000fe20003f86270 */
[----:B------:R-:W-:-:S02]  /*61a0*/  @!P3 IMAD.IADD R8, R8, 0x1, -R2 ;  /* 0x000000010808b824 */ /* 0x000fc400078e0a02 */
[----:B------:R-:W-:-:S04]  /*61b0*/  IMAD.HI.U32 R11, R4, R9, RZ ;  /* 0x00000009040b7227 */ /* 0x000fc800078e00ff */
[C---:B0-----:R-:W-:Y:S02]  /*61c0*/  IMAD R7, R2.reuse, R12, R0 ;  /* 0x0000000c02077224 */ /* 0x041fe400078e0200 */
[----:B------:R-:W-:Y:S02]  /*61d0*/  IMAD.MOV.U32 R0, RZ, RZ, R10 ;  /* 0x000000ffff007224 */ /* 0x000fe400078e000a */
[----:B------:R-:W-:Y:S01]  /*61e0*/  IMAD.MOV R11, RZ, RZ, -R11 ;  /* 0x000000ffff0b7224 */ /* 0x000fe200078e0a0b */
[----:B------:R-:W-:Y:S01]  /*61f0*/  ISETP.GT.U32.AND P6, PT, R2, R7, PT ;  /* 0x000000070200720c */ /* 0x000fe20003fc4070 */
[----:B------:R-:W-:-:S04]  /*6200*/  IMAD.HI.U32 R13, R4, R0, RZ ;  /* 0x00000000040d7227 */ /* 0x000fc800078e00ff */
[----:B------:R-:W-:Y:S02]  /*6210*/  IMAD.MOV R13, RZ, RZ, -R13 ;  /* 0x000000ffff0d7224 */ /* 0x000fe400078e0a0d */
[C---:B------:R-:W-:Y:S02]  /*6220*/  IMAD R5, R2.reuse, R11, R9 ;  /* 0x0000000b02057224 */ /* 0x040fe400078e0209 */
[C---:B------:R-:W-:Y:S02]  /*6230*/  IMAD R0, R2.reuse, R13, R0 ;  /* 0x0000000d02007224 */ /* 0x040fe400078e0200 */
[----:B------:R-:W-:Y:S01]  /*6240*/  VIADD R246, R3, 0x1bd ;  /* 0x000001bd03f67836 */ /* 0x000fe20000000000 */
[C---:B------:R-:W-:Y:S01]  /*6250*/  ISETP.GT.U32.AND P3, PT, R2.reuse, R5, PT ;  /* 0x000000050200720c */ /* 0x040fe20003f64070 */
[----:B------:R-:W-:Y:S01]  /*6260*/  @!P6 IMAD.IADD R7, R7, 0x1, -R2 ;  /* 0x000000010707e824 */ /* 0x000fe200078e0a02 */
[C---:B------:R-:W-:Y:S01]  /*6270*/  ISETP.GT.U32.AND P6, PT, R2.reuse, R0, PT ;  /* 0x000000000200720c */ /* 0x040fe20003fc4070 */
[----:B------:R-:W-:Y:S01]  /*6280*/  @!P2 IMAD.MOV R18, RZ, RZ, -R18 ;  /* 0x000000ffff12a224 */ /* 0x000fe200078e0a12 */
[----:B------:R-:W-:Y:S01]  /*6290*/  IABS R11, R246 ;  /* 0x000000f6000b7213 */ /* 0x000fe20000000000 */
[C---:B------:R-:W-:Y:S01]  /*62a0*/  VIADD R247, R3.reuse, 0x1bc ;  /* 0x000001bc03f77836 */ /* 0x040fe20000000000 */
[----:B------:R-:W-:Y:S01]  /*62b0*/  ISETP.GT.U32.AND P2, PT, R2, R7, PT ;  /* 0x000000070200720c */ /* 0x000fe20003f44070 */
[----:B------:R-:W-:Y:S01]  /*62c0*/  VIADD R245, R3, 0x1be ;  /* 0x000001be03f57836 */ /* 0x000fe20000000000 */
[----:B------:R-:W-:Y:S01]  /*62d0*/  STL [R1+0x5c0], R18 ;  /* 0x0005c01201007387 */ /* 0x000fe20000100800 */
[----:B------:R-:W-:Y:S01]  /*62e0*/  IMAD.MOV.U32 R17, RZ, RZ, R8 ;  /* 0x000000ffff117224 */ /* 0x000fe200078e0008 */
[----:B------:R-:W-:Y:S01]  /*62f0*/  IABS R9, R247 ;  /* 0x000000f700097213 */ /* 0x000fe20000000000 */
[----:B------:R-:W-:Y:S01]  /*6300*/  IMAD.HI.U32 R14, R4, R11, RZ ;  /* 0x0000000b040e7227 */ /* 0x000fe200078e00ff */
[----:B------:R-:W-:-:S03]  /*6310*/  IABS R10, R245 ;  /* 0x000000f5000a7213 */ /* 0x000fc60000000000 */
[--C-:B------:R-:W-:Y:S02]  /*6320*/  @!P6 IMAD.IADD R0, R0, 0x1, -R2.reuse ;  /* 0x000000010000e824 */ /* 0x100fe400078e0a02 */
[----:B------:R-:W-:Y:S02]  /*6330*/  @!P3 IMAD.IADD R5, R5, 0x1, -R2 ;  /* 0x000000010505b824 */ /* 0x000fe400078e0a02 */
[----:B------:R-:W-:Y:S01]  /*6340*/  @!P0 IMAD.MOV R17, RZ, RZ, -R17 ;  /* 0x000000ffff118224 */ /* 0x000fe200078e0a11 */
[----:B------:R-:W-:Y:S01]  /*6350*/  ISETP.GT.U32.AND P6, PT, R2, R0, PT ;  /* 0x000000000200720c */ /* 0x000fe20003fc4070 */
[----:B------:R-:W-:Y:S01]  /*6360*/  IMAD.HI.U32 R13, R4, R9, RZ ;  /* 0x00000009040d7227 */ /* 0x000fe200078e00ff */
[----:B------:R-:W-:Y:S02]  /*6370*/  ISETP.GT.U32.AND P3, PT, R2, R5, PT ;  /* 0x000000050200720c */ /* 0x000fe40003f64070 */
[----:B------:R0:W-:Y:S01]  /*6380*/  STL [R1+0x5bc], R17 ;  /* 0x0005bc1101007387 */ /* 0x0001e20000100800 */
[----:B------:R-:W-:-:S02]  /*6390*/  IMAD.MOV R14, RZ, RZ, -R14 ;  /* 0x000000ffff0e7224 */ /* 0x000fc400078e0a0e */
[----:B------:R-:W-:Y:S02]  /*63a0*/  @!P2 IMAD.IADD R7, R7, 0x1, -R2 ;  /* 0x000000010707a824 */ /* 0x000fe400078e0a02 */
[----:B------:R-:W-:Y:S02]  /*63b0*/  VIADD R244, R3, 0x1bf ;  /* 0x000001bf03f47836 */ /* 0x000fe40000000000 */
[----:B------:R-:W-:-:S03]  /*63c0*/  IMAD.HI.U32 R15, R4, R10, RZ ;  /* 0x0000000a040f7227 */ /* 0x000fc600078e00ff */
[----:B------:R-:W-:Y:S01]  /*63d0*/  IABS R12, R244 ;  /* 0x000000f4000c7213 */ /* 0x000fe20000000000 */
[----:B------:R-:W-:Y:S01]  /*63e0*/  IMAD.MOV R13, RZ, RZ, -R13 ;  /* 0x000000ffff0d7224 */ /* 0x000fe200078e0a0d */
[----:B------:R-:W-:Y:S01]  /*63f0*/  ISETP.GE.AND P0, PT, R244, RZ, PT ;  /* 0x000000fff400720c */ /* 0x000fe20003f06270 */
[C---:B------:R-:W-:Y:S02]  /*6400*/  IMAD R11, R2.reuse, R14, R11 ;  /* 0x0000000e020b7224 */ /* 0x040fe400078e020b */
[----:B0-----:R-:W-:Y:S02]  /*6410*/  IMAD.MOV.U32 R17, RZ, RZ, R7 ;  /* 0x000000ffff117224 */ /* 0x001fe400078e0007 */
[----:B------:R-:W-:Y:S02]  /*6420*/  IMAD.MOV R15, RZ, RZ, -R15 ;  /* 0x000000ffff0f7224 */ /* 0x000fe400078e0a0f */
[C---:B------:R-:W-:Y:S02]  /*6430*/  IMAD R9, R2.reuse, R13, R9 ;  /* 0x0000000d02097224 */ /* 0x040fe400078e0209 */
[----:B------:R-:W-:Y:S01]  /*6440*/  @!P5 IMAD.MOV R17, RZ, RZ, -R17 ;  /* 0x000000ffff11d224 */ /* 0x000fe200078e0a11 */
[C---:B------:R-:W-:Y:S01]  /*6450*/  ISETP.GT.U32.AND P5, PT, R2.reuse, R11, PT ;  /* 0x0000000b0200720c */ /* 0x040fe20003fa4070 */
[----:B------:R-:W-:-:S02]  /*6460*/  IMAD R10, R2, R15, R10 ;  /* 0x0000000f020a7224 */ /* 0x000fc400078e020a */
[----:B------:R-:W-:Y:S01]  /*6470*/  VIADD R239, R3, 0x1bb ;  /* 0x000001bb03ef7836 */ /* 0x000fe20000000000 */
[----:B------:R-:W-:Y:S01]  /*6480*/  STL [R1+0x5b8], R17 ;  /* 0x0005b81101007387 */ /* 0x000fe20000100800 */
[----:B------:R-:W-:-:S03]  /*6490*/  IMAD.HI.U32 R16, R4, R12, RZ ;  /* 0x0000000c04107227 */ /* 0x000fc600078e00ff */
[----:B------:R-:W-:Y:S01]  /*64a0*/  IABS R8, R239 ;  /* 0x000000ef00087213 */ /* 0x000fe20000000000 */
[--C-:B------:R-:W-:Y:S01]  /*64b0*/  @!P6 IMAD.IADD R0, R0, 0x1, -R2.reuse ;  /* 0x000000010000e824 */ /* 0x100fe200078e0a02 */
[C---:B------:R-:W-:Y:S01]  /*64c0*/  ISETP.GT.U32.AND P6, PT, R2.reuse, R9, PT ;  /* 0x000000090200720c */ /* 0x040fe20003fc4070 */
[----:B------:R-:W-:Y:S01]  /*64d0*/  @!P3 IMAD.IADD R5, R5, 0x1, -R2 ;  /* 0x000000010505b824 */ /* 0x000fe200078e0a02 */
[C---:B------:R-:W-:Y:S01]  /*64e0*/  ISETP.GT.U32.AND P3, PT, R2.reuse, R10, PT ;  /* 0x0000000a0200720c */ /* 0x040fe20003f64070 */
[----:B------:R-:W-:Y:S02]  /*64f0*/  IMAD.MOV R6, RZ, RZ, -R16 ;  /* 0x000000ffff067224 */ /* 0x000fe400078e0a10 */
[----:B------:R-:W-:Y:S02]  /*6500*/  VIADD R244, R3, 0x1ba ;  /* 0x000001ba03f47836 */ /* 0x000fe40000000000 */
[----:B------:R-:W-:Y:S02]  /*6510*/  IMAD R6, R2, R6, R12 ;  /* 0x0000000602067224 */ /* 0x000fe400078e020c */
[----:B------:R-:W-:-:S03]  /*6520*/  IMAD.HI.U32 R7, R4, R8, RZ ;  /* 0x0000000804077227 */ /* 0x000fc600078e00ff */
[C---:B------:R-:W-:Y:S01]  /*6530*/  ISETP.GT.U32.AND P2, PT, R2.reuse, R6, PT ;  /* 0x000000060200720c */ /* 0x040fe20003f44070 */
[----:B------:R-:W-:Y:S01]  /*6540*/  IMAD.MOV.U32 R16, RZ, RZ, R5 ;  /* 0x000000ffff107224 */ /* 0x000fe200078e0005 */
[----:B------:R-:W-:Y:S01]  /*6550*/  IABS R5, R244 ;  /* 0x000000f400057213 */ /* 0x000fe20000000000 */
[--C-:B------:R-:W-:Y:S02]  /*6560*/  @!P5 IMAD.IADD R11, R11, 0x1, -R2.reuse ;  /* 0x000000010b0bd824 */ /* 0x100fe400078e0a02 */
[----:B------:R-:W-:Y:S02]  /*6570*/  IMAD.MOV R7, RZ, RZ, -R7 ;  /* 0x000000ffff077224 */ /* 0x000fe400078e0a07 */
[--C-:B------:R-:W-:Y:S01]  /*6580*/  @!P6 IMAD.IADD R9, R9, 0x1, -R2.reuse ;  /* 0x000000010909e824 */ /* 0x100fe200078e0a02 */
[----:B------:R-:W-:Y:S01]  /*6590*/  ISETP.GT.U32.AND P6, PT, R2, R11, PT ;  /* 0x0000000b0200720c */ /* 0x000fe20003fc4070 */
[----:B------:R-:W-:Y:S02]  /*65a0*/  @!P3 IMAD.IADD R10, R10, 0x1, -R2 ;  /* 0x000000010a0ab824 */ /* 0x000fe400078e0a02 */
[----:B------:R-:W-:-:S02]  /*65b0*/  IMAD R7, R2, R7, R8 ;  /* 0x0000000702077224 */ /* 0x000fc400078e0208 */
[----:B------:R-:W-:Y:S01]  /*65c0*/  IMAD.HI.U32 R8, R4, R5, RZ ;  /* 0x0000000504087227 */ /* 0x000fe200078e00ff */
[----:B------:R-:W-:-:S03]  /*65d0*/  ISETP.GT.U32.AND P5, PT, R2, R10, PT ;  /* 0x0000000a0200720c */ /* 0x000fc60003fa4070 */
[----:B------:R-:W-:Y:S02]  /*65e0*/  IMAD.MOV R8, RZ, RZ, -R8 ;  /* 0x000000ffff087224 */ /* 0x000fe400078e0a08 */
[--C-:B------:R-:W-:Y:S01]  /*65f0*/  @!P2 IMAD.IADD R6, R6, 0x1, -R2.reuse ;  /* 0x000000010606a824 */ /* 0x100fe200078e0a02 */
[----:B------:R-:W-:Y:S01]  /*6600*/  ISETP.GE.AND P2, PT, R246, RZ, PT ;  /* 0x000000fff600720c */ /* 0x000fe20003f46270 */
[C---:B------:R-:W-:Y:S02]  /*6610*/  IMAD R5, R2.reuse, R8, R5 ;  /* 0x0000000802057224 */ /* 0x040fe400078e0205 */
[----:B------:R-:W-:Y:S01]  /*6620*/  @!P6 IMAD.IADD R11, R11, 0x1, -R2 ;  /* 0x000000010b0be824 */ /* 0x000fe200078e0a02 */
[C---:B------:R-:W-:Y:S01]  /*6630*/  ISETP.GT.U32.AND P3, PT, R2.reuse, R6, PT ;  /* 0x000000060200720c */ /* 0x040fe20003f64070 */
[----:B------:R-:W-:Y:S01]  /*6640*/  @!P4 IMAD.MOV R16, RZ, RZ, -R16 ;  /* 0x000000ffff10c224 */ /* 0x000fe200078e0a10 */
[----:B------:R-:W-:Y:S01]  /*6650*/  ISETP.GT.U32.AND P6, PT, R2, R5, PT ;  /* 0x000000050200720c */ /* 0x000fe20003fc4070 */
[----:B------:R-:W-:Y:S01]  /*6660*/  @!P1 IMAD.MOV R0, RZ, RZ, -R0 ;  /* 0x000000ffff009224 */ /* 0x000fe200078e0a00 */
[----:B------:R-:W-:Y:S01]  /*6670*/  ISETP.GE.AND P4, PT, R245, RZ, PT ;  /* 0x000000fff500720c */ /* 0x000fe20003f86270 */
[--C-:B------:R-:W-:Y:S01]  /*6680*/  @!P5 IMAD.IADD R10, R10, 0x1, -R2.reuse ;  /* 0x000000010a0ad824 */ /* 0x100fe200078e0a02 */
[C---:B------:R-:W-:Y:S01]  /*6690*/  ISETP.GT.U32.AND P5, PT, R2.reuse, R7, PT ;  /* 0x000000070200720c */ /* 0x040fe20003fa4070 */
[C---:B------:R-:W-:Y:S01]  /*66a0*/  VIADD R245, R3.reuse, 0x1b9 ;  /* 0x000001b903f57836 */ /* 0x040fe20000000000 */
[----:B------:R-:W-:Y:S01]  /*66b0*/  STL [R1+0x5b4], R16 ;  /* 0x0005b41001007387 */ /* 0x000fe20000100800 */
[----:B------:R-:W-:Y:S01]  /*66c0*/  VIADD R246, R3, 0x1b8 ;  /* 0x000001b803f67836 */ /* 0x000fe20000000000 */
[----:B------:R-:W-:Y:S01]  /*66d0*/  ISETP.GT.U32.AND P1, PT, R2, R9, PT ;  /* 0x000000090200720c */ /* 0x000fe20003f24070 */
[----:B------:R-:W-:Y:S01]  /*66e0*/  @!P2 IMAD.MOV R11, RZ, RZ, -R11 ;  /* 0x000000ffff0ba224 */ /* 0x000fe200078e0a0b */
[----:B------:R0:W-:Y:S01]  /*66f0*/  STL [R1+0x5b0], R0 ;  /* 0x0005b00001007387 */ /* 0x0001e20000100800 */
[--C-:B------:R-:W-:Y:S01]  /*6700*/  @!P3 IMAD.IADD R6, R6, 0x1, -R2.reuse ;  /* 0x000000010606b824 */ /* 0x100fe200078e0a02 */
[----:B------:R-:W-:Y:S01]  /*6710*/  IABS R12, R246 ;  /* 0x000000f6000c7213 */ /* 0x000fe20000000000 */
[----:B------:R-:W-:Y:S01]  /*6720*/  @!P6 IMAD.IADD R5, R5, 0x1, -R2 ;  /* 0x000000010505e824 */ /* 0x000fe200078e0a02 */
[----:B------:R-:W-:Y:S01]  /*6730*/  ISETP.GE.AND P3, PT, R247, RZ, PT ;  /* 0x000000fff700720c */ /* 0x000fe20003f66270 */
[----:B------:R-:W-:Y:S01]  /*6740*/  IMAD.MOV.U32 R15, RZ, RZ, R6 ;  /* 0x000000ffff0f7224 */ /* 0x000fe200078e0006 */
[----:B------:R-:W-:Y:S01]  /*6750*/  ISETP.GE.AND P2, PT, R245, RZ, PT ;  /* 0x000000fff500720c */ /* 0x000fe20003f46270 */
[----:B------:R-:W-:Y:S01]  /*6760*/  @!P5 IMAD.IADD R7, R7, 0x1, -R2 ;  /* 0x000000010707d824 */ /* 0x000fe200078e0a02 */
[----:B------:R-:W-:Y:S01]  /*6770*/  ISETP.GT.U32.AND P6, PT, R2, R5, PT ;  /* 0x000000050200720c */ /* 0x000fe20003fc4070 */
[----:B------:R-:W-:Y:S01]  /*6780*/  IMAD.HI.U32 R14, R4, R12, RZ ;  /* 0x0000000c040e7227 */ /* 0x000fe200078e00ff */
[----:B0-----:R-:W-:-:S02]  /*6790*/  IABS R0, R245 ;  /* 0x000000f500007213 */ /* 0x001fc40000000000 */
[----:B------:R-:W-:Y:S01]  /*67a0*/  ISETP.GE.AND P5, PT, R244, RZ, PT ;  /* 0x000000fff400720c */ /* 0x000fe20003fa6270 */
[----:B------:R-:W-:Y:S01]  /*67b0*/  @!P0 IMAD.MOV R15, RZ, RZ, -R15 ;  /* 0x000000ffff0f8224 */ /* 0x000fe200078e0a0f */
[----:B------:R-:W-:Y:S01]  /*67c0*/  ISETP.GT.U32.AND P0, PT, R2, R7, PT ;  /* 0x000000070200720c */ /* 0x000fe20003f04070 */
[----:B------:R-:W-:-:S03]  /*67d0*/  IMAD.HI.U32 R13, R4, R0, RZ ;  /* 0x00000000040d7227 */ /* 0x000fc600078e00ff */
[----:B------:R-:W-:Y:S01]  /*67e0*/  STL [R1+0x5ac], R15 ;  /* 0x0005ac0f01007387 */ /* 0x000fe20000100800 */
[----:B------:R-:W-:Y:S02]  /*67f0*/  IMAD.MOV R13, RZ, RZ, -R13 ;  /* 0x000000ffff0d7224 */ /* 0x000fe400078e0a0d */
[----:B------:R-:W-:Y:S02]  /*6800*/  IMAD.MOV R6, RZ, RZ, -R14 ;  /* 0x000000ffff067224 */ /* 0x000fe400078e0a0e */
[C---:B------:R-:W-:Y:S02]  /*6810*/  IMAD R0, R2.reuse, R13, R0 ;  /* 0x0000000d02007224 */ /* 0x040fe400078e0200 */
[----:B------:R-:W-:Y:S01]  /*6820*/  @!P1 IMAD.IADD R9, R9, 0x1, -R2 ;  /* 0x0000000109099824 */ /* 0x000fe200078e0a02 */
[----:B------:R-:W-:Y:S01]  /*6830*/  ISETP.GE.AND P1, PT, R239, RZ, PT ;  /* 0x000000ffef00720c */ /* 0x000fe20003f26270 */
[----:B------:R-:W-:Y:S01]  /*6840*/  @!P4 IMAD.MOV R10, RZ, RZ, -R10 ;  /* 0x000000ffff0ac224 */ /* 0x000fe200078e0a0a */
[C---:B------:R-:W-:Y:S01]  /*6850*/  ISETP.GT.U32.AND P4, PT, R2.reuse, R0, PT ;  /* 0x000000000200720c */ /* 0x040fe20003f84070 */
[----:B------:R-:W-:-:S02]  /*6860*/  IMAD R6, R2, R6, R12 ;  /* 0x0000000602067224 */ /* 0x000fc400078e020c */
[--C-:B------:R-:W-:Y:S01]  /*6870*/  @!P6 IMAD.IADD R5, R5, 0x1, -R2.reuse ;  /* 0x000000010505e824 */ /* 0x100fe200078e0a02 */
[----:B------:R0:W-:Y:S01]  /*6880*/  STL [R1+0x5a8], R10 ;  /* 0x0005a80a01007387 */ /* 0x0001e20000100800 */
[----:B------:R-:W-:Y:S01]  /*6890*/  VIADD R247, R3, 0x1b7 ;  /* 0x000001b703f77836 */ /* 0x000fe20000000000 */
[----:B------:R-:W-:Y:S01]  /*68a0*/  ISETP.GT.U32.AND P6, PT, R2, R6, PT ;  /* 0x000000060200720c */ /* 0x000fe20003fc4070 */
[--C-:B------:R-:W-:Y:S01]  /*68b0*/  @!P0 IMAD.IADD R7, R7, 0x1, -R2.reuse ;  /* 0x0000000107078824 */ /* 0x100fe200078e0a02 */
[----:B------:R1:W-:Y:S01]  /*68c0*/  STL [R1+0x5a4], R11 ;  /* 0x0005a40b01007387 */ /* 0x0003e20000100800 */
[----:B------:R-:W-:Y:S01]  /*68d0*/  @!P3 IMAD.MOV R9, RZ, RZ, -R9 ;  /* 0x000000ffff09b224 */ /* 0x000fe200078e0a09 */
[----:B------:R-:W-:Y:S01]  /*68e0*/  IABS R8, R247 ;  /* 0x000000f700087213 */ /* 0x000fe20000000000 */
[----:B------:R-:W-:Y:S01]  /*68f0*/  @!P1 IMAD.MOV R7, RZ, RZ, -R7 ;  /* 0x000000ffff079224 */ /* 0x000fe200078e0a07 */
[----:B------:R-:W-:Y:S01]  /*6900*/  ISETP.GE.AND P0, PT, R247, RZ, PT ;  /* 0x000000fff700720c */ /* 0x000fe20003f06270 */
[----:B------:R-:W-:Y:S01]  /*6910*/  VIADD R247, R3, 0x1b6 ;  /* 0x000001b603f77836 */ /* 0x000fe20000000000 */
[----:B------:R-:W-:Y:S01]  /*6920*/  STL [R1+0x5a0], R9 ;  /* 0x0005a00901007387 */ /* 0x000fe20000100800 */
[----:B------:R-:W-:Y:S01]  /*6930*/  @!P4 IMAD.IADD R0, R0, 0x1, -R2 ;  /* 0x000000010000c824 */ /* 0x000fe200078e0a02 */
[----:B------:R-:W-:Y:S01]  /*6940*/  ISETP.GE.AND P3, PT, R246, RZ, PT ;  /* 0x000000fff600720c */ /* 0x000fe20003f66270 */
[----:B------:R-:W-:Y:S01]  /*6950*/  IMAD.HI.U32 R13, R4, R8, RZ ;  /* 0x00000008040d7227 */ /* 0x000fe200078e00ff */
[----:B------:R2:W-:Y:S01]  /*6960*/  STL [R1+0x59c], R7 ;  /* 0x00059c0701007387 */ /* 0x0005e20000100800 */
[----:B------:R-:W-:-:S02]  /*6970*/  ISETP.GE.AND P1, PT, R247, RZ, PT ;  /* 0x000000fff700720c */ /* 0x000fc40003f26270 */
[----:B------:R-:W-:Y:S01]  /*6980*/  @!P6 IMAD.IADD R6, R6, 0x1, -R2 ;  /* 0x000000010606e824 */ /* 0x000fe200078e0a02 */
[C---:B------:R-:W-:Y:S01]  /*6990*/  ISETP.GT.U32.AND P4, PT, R2.reuse, R0, PT ;  /* 0x000000000200720c */ /* 0x040fe20003f84070 */
[----:B0-----:R-:W-:Y:S01]  /*69a0*/  IMAD.MOV.U32 R10, RZ, RZ, R5 ;  /* 0x000000ffff0a7224 */ /* 0x001fe200078e0005 */
[----:B-1----:R-:W-:Y:S01]  /*69b0*/  IABS R11, R236 ;  /* 0x000000ec000b7213 */ /* 0x002fe20000000000 */
[----:B------:R-:W-:Y:S01]  /*69c0*/  IMAD.MOV R13, RZ, RZ, -R13 ;  /* 0x000000ffff0d7224 */ /* 0x000fe200078e0a0d */
[C---:B------:R-:W-:Y:S01]  /*69d0*/  ISETP.GT.U32.AND P6, PT, R2.reuse, R6, PT ;  /* 0x000000060200720c */ /* 0x040fe20003fc4070 */
[C---:B------:R-:W-:Y:S01]  /*69e0*/  VIADD R246, R3.reuse, 0x1b5 ;  /* 0x000001b503f67836 */ /* 0x040fe20000000000 */
[----:B--2---:R-:W-:Y:S01]  /*69f0*/  IABS R7, R247 ;  /* 0x000000f700077213 */ /* 0x004fe20000000000 */
[----:B------:R-:W-:Y:S02]  /*6a00*/  IMAD R9, R2, R13, R8 ;  /* 0x0000000d02097224 */ /* 0x000fe400078e0208 */
[----:B------:R-:W-:Y:S01]  /*6a10*/  VIADD R247, R3, 0x1b4 ;  /* 0x000001b403f77836 */ /* 0x000fe20000000000 */
[----:B------:R-:W-:Y:S01]  /*6a20*/  IABS R12, R246 ;  /* 0x000000f6000c7213 */ /* 0x000fe20000000000 */
[----:B------:R-:W-:-:S03]  /*6a30*/  IMAD.HI.U32 R5, R4, R7, RZ ;  /* 0x0000000704057227 */ /* 0x000fc600078e00ff */
[----:B------:R-:W-:Y:S01]  /*6a40*/  IABS R13, R247 ;  /* 0x000000f7000d7213 */ /* 0x000fe20000000000 */
[----:B------:R-:W-:Y:S02]  /*6a50*/  IMAD.MOV R5, RZ, RZ, -R5 ;  /* 0x000000ffff057224 */ /* 0x000fe400078e0a05 */
[--C-:B------:R-:W-:Y:S01]  /*6a60*/  @!P4 IMAD.IADD R0, R0, 0x1, -R2.reuse ;  /* 0x000000010000c824 */ /* 0x100fe200078e0a02 */
[C---:B------:R-:W-:Y:S01]  /*6a70*/  ISETP.GT.U32.AND P4, PT, R2.reuse, R9, PT ;  /* 0x000000090200720c */ /* 0x040fe20003f84070 */
[----:B------:R-:W-:Y:S02]  /*6a80*/  IMAD R7, R2, R5, R7 ;  /* 0x0000000502077224 */ /* 0x000fe400078e0207 */
[----:B------:R-:W-:Y:S02]  /*6a90*/  @!P6 IMAD.IADD R6, R6, 0x1, -R2 ;  /* 0x000000010606e824 */ /* 0x000fe400078e0a02 */
[----:B------:R-:W-:Y:S01]  /*6aa0*/  IMAD.HI.U32 R15, R4, R12, RZ ;  /* 0x0000000c040f7227 */ /* 0x000fe200078e00ff */
[----:B------:R-:W-:-:S03]  /*6ab0*/  ISETP.GT.U32.AND P6, PT, R2, R7, PT ;  /* 0x000000070200720c */ /* 0x000fc60003fc4070 */
[----:B------:R-:W-:Y:S01]  /*6ac0*/  @!P5 IMAD.MOV R10, RZ, RZ, -R10 ;  /* 0x000000ffff0ad224 */ /* 0x000fe200078e0a0a */
[----:B------:R-:W-:Y:S01]  /*6ad0*/  ISETP.GE.AND P5, PT, R246, RZ, PT ;  /* 0x000000fff600720c */ /* 0x000fe20003fa6270 */
[----:B------:R-:W-:-:S03]  /*6ae0*/  IMAD.HI.U32 R14, R4, R13, RZ ;  /* 0x0000000d040e7227 */ /* 0x000fc600078e00ff */
[----:B------:R0:W-:Y:S01]  /*6af0*/  STL [R1+0x598], R10 ;  /* 0x0005980a01007387 */ /* 0x0001e20000100800 */
[----:B------:R-:W-:Y:S01]  /*6b00*/  @!P4 IMAD.IADD R9, R9, 0x1, -R2 ;  /* 0x000000010909c824 */ /* 0x000fe200078e0a02 */
[----:B------:R-:W-:Y:S01]  /*6b10*/  ISETP.GE.AND P4, PT, R247, RZ, PT ;  /* 0x000000fff700720c */ /* 0x000fe20003f86270 */
[----:B------:R-:W-:-:S04]  /*6b20*/  IMAD.HI.U32 R8, R4, R11, RZ ;  /* 0x0000000b04087227 */ /* 0x000fc800078e00ff */
[----:B------:R-:W-:Y:S01]  /*6b30*/  @!P6 IMAD.IADD R7, R7, 0x1, -R2 ;  /* 0x000000010707e824 */ /* 0x000fe200078e0a02 */
[C---:B------:R-:W-:Y:S01]  /*6b40*/  ISETP.GT.U32.AND P6, PT, R2.reuse, R9, PT ;  /* 0x000000090200720c */ /* 0x040fe20003fc4070 */
[----:B------:R-:W-:Y:S01]  /*6b50*/  IMAD.MOV R15, RZ, RZ, -R15 ;  /* 0x000000ffff0f7224 */ /* 0x000fe200078e0a0f */
[----:B0-----:R-:W-:Y:S01]  /*6b60*/  IABS R10, R237 ;  /* 0x000000ed000a7213 */ /* 0x001fe20000000000 */
[----:B------:R-:W-:Y:S02]  /*6b70*/  IMAD.MOV R14, RZ, RZ, -R14 ;  /* 0x000000ffff0e7224 */ /* 0x000fe400078e0a0e */
[----:B------:R-:W-:Y:S02]  /*6b80*/  IMAD.MOV R8, RZ, RZ, -R8 ;  /* 0x000000ffff087224 */ /* 0x000fe400078e0a08 */
[----:B------:R-:W-:Y:S02]  /*6b90*/  IMAD R12, R2, R15, R12 ;  /* 0x0000000f020c7224 */ /* 0x000fe400078e020c */
[----:B------:R-:W-:-:S02]  /*6ba0*/  VIADD R247, R3, 0x1b1 ;  /* 0x000001b103f77836 */ /* 0x000fc40000000000 */
[----:B------:R-:W-:Y:S01]  /*6bb0*/  @!P2 IMAD.MOV R0, RZ, RZ, -R0 ;  /* 0x000000ffff00a224 */ /* 0x000fe200078e0a00 */
[C---:B------:R-:W-:Y:S01]  /*6bc0*/  ISETP.GT.U32.AND P2, PT, R2.reuse, R7, PT ;  /* 0x000000070200720c */ /* 0x040fe20003f44070 */
[C---:B------:R-:W-:Y:S01]  /*6bd0*/  IMAD R13, R2.reuse, R14, R13 ;  /* 0x0000000e020d7224 */ /* 0x040fe200078e020d */
[----:B------:R-:W-:Y:S01]  /*6be0*/  IABS R14, R238 ;  /* 0x000000ee000e7213 */ /* 0x000fe20000000000 */
[----:B------:R-:W-:Y:S01]  /*6bf0*/  @!P3 IMAD.MOV R6, RZ, RZ, -R6 ;  /* 0x000000ffff06b224 */ /* 0x000fe200078e0a06 */
[C---:B------:R-:W-:Y:S01]  /*6c00*/  ISETP.GT.U32.AND P3, PT, R2.reuse, R12, PT ;  /* 0x0000000c0200720c */ /* 0x040fe20003f64070 */
[----:B------:R-:W-:Y:S01]  /*6c10*/  IMAD R11, R2, R8, R11 ;  /* 0x00000008020b7224 */ /* 0x000fe200078e020b */
[----:B------:R-:W-:Y:S01]  /*6c20*/  IABS R8, R247 ;  /* 0x000000f700087213 */ /* 0x000fe20000000000 */
[----:B------:R-:W-:Y:S01]  /*6c30*/  IMAD.HI.U32 R5, R4, R10, RZ ;  /* 0x0000000a04057227 */ /* 0x000fe200078e00ff */
[----:B------:R-:W-:Y:S03]  /*6c40*/  STL [R1+0x594], R0 ;  /* 0x0005940001007387 */ /* 0x000fe60000100800 */
[----:B------:R-:W-:Y:S01]  /*6c50*/  @!P6 IMAD.IADD R9, R9, 0x1, -R2 ;  /* 0x000000010909e824 */ /* 0x000fe200078e0a02 */
[----:B------:R0:W-:Y:S01]  /*6c60*/  STL [R1+0x590], R6 ;  /* 0x0005900601007387 */ /* 0x0001e20000100800 */
[----:B------:R-:W-:Y:S01]  /*6c70*/  ISETP.GT.U32.AND P6, PT, R2, R13, PT ;  /* 0x0000000d0200720c */ /* 0x000fe20003fc4070 */
[----:B------:R-:W-:-:S02]  /*6c80*/  IMAD.MOV R5, RZ, RZ, -R5 ;  /* 0x000000ffff057224 */ /* 0x000fc400078e0a05 */
[----:B------:R-:W-:Y:S01]  /*6c90*/  @!P2 IMAD.IADD R7, R7, 0x1, -R2 ;  /* 0x000000010707a824 */ /* 0x000fe200078e0a02 */
[C---:B------:R-:W-:Y:S01]  /*6ca0*/  ISETP.GT.U32.AND P2, PT, R2.reuse, R11, PT ;  /* 0x0000000b0200720c */ /* 0x040fe20003f44070 */
[----:B------:R-:W-:Y:S02]  /*6cb0*/  IMAD R10, R2, R5, R10 ;  /* 0x00000005020a7224 */ /* 0x000fe400078e020a */
[----:B------:R-:W-:Y:S02]  /*6cc0*/  @!P3 IMAD.IADD R12, R12, 0x1, -R2 ;  /* 0x000000010c0cb824 */ /* 0x000fe400078e0a02 */
[----:B0-----:R-:W-:Y:S01]  /*6cd0*/  IMAD.MOV.U32 R6, RZ, RZ, R14 ;  /* 0x000000ffff067224 */ /* 0x001fe200078e000e */
[----:B------:R-:W-:Y:S01]  /*6ce0*/  ISETP.GT.U32.AND P3, PT, R2, R10, PT ;  /* 0x0000000a0200720c */ /* 0x000fe20003f64070 */
[----:B------:R-:W-:-:S04]  /*6cf0*/  IMAD.HI.U32 R14, R4, R8, RZ ;  /* 0x00000008040e7227 */ /* 0x000fc800078e00ff */
[----:B------:R-:W-:Y:S02]  /*6d00*/  IMAD.MOV R14, RZ, RZ, -R14 ;  /* 0x000000ffff0e7224 */ /* 0x000fe400078e0a0e */
[----:B------:R-:W-:Y:S02]  /*6d10*/  @!P6 IMAD.IADD R13, R13, 0x1, -R2 ;  /* 0x000000010d0de824 */ /* 0x000fe400078e0a02 */
[C---:B------:R-:W-:Y:S02]  /*6d20*/  IMAD R8, R2.reuse, R14, R8 ;  /* 0x0000000e02087224 */ /* 0x040fe400078e0208 */
[C---:B------:R-:W-:Y:S02]  /*6d30*/  VIADD R239, R3.reuse, 0x1af ;  /* 0x000001af03ef7836 */ /* 0x040fe40000000000 */
[----:B------:R-:W-:Y:S01]  /*6d40*/  VIADD R244, R3, 0x1ae ;  /* 0x000001ae03f47836 */ /* 0x000fe20000000000 */
[----:B------:R-:W-:Y:S01]  /*6d50*/  ISETP.GT.U32.AND P6, PT, R2, R8, PT ;  /* 0x000000080200720c */ /* 0x000fe20003fc4070 */
[----:B------:R-:W-:Y:S01]  /*6d60*/  IMAD.MOV.U32 R17, RZ, RZ, R9 ;  /* 0x000000ffff117224 */ /* 0x000fe200078e0009 */
[----:B------:R-:W-:Y:S01]  /*6d70*/  IABS R5, R239 ;  /* 0x000000ef00057213 */ /* 0x000fe20000000000 */
[--C-:B------:R-:W-:Y:S01]  /*6d80*/  @!P2 IMAD.IADD R11, R11, 0x1, -R2.reuse ;  /* 0x000000010b0ba824 */ /* 0x100fe200078e0a02 */
[----:B------:R-:W-:Y:S01]  /*6d90*/  IABS R0, R244 ;  /* 0x000000f400007213 */ /* 0x000fe20000000000 */
[----:B------:R-:W-:Y:S01]  /*6da0*/  @!P3 IMAD.IADD R10, R10, 0x1, -R2 ;  /* 0x000000010a0ab824 */ /* 0x000fe200078e0a02 */
[C---:B------:R-:W-:Y:S01]  /*6db0*/  ISETP.GT.U32.AND P2, PT, R2.reuse, R12, PT ;  /* 0x0000000c0200720c */ /* 0x040fe20003f44070 */
[----:B------:R-:W-:Y:S01]  /*6dc0*/  @!P0 IMAD.MOV R17, RZ, RZ, -R17 ;  /* 0x000000ffff118224 */ /* 0x000fe200078e0a11 */
[----:B------:R-:W-:Y:S01]  /*6dd0*/  ISETP.GT.U32.AND P0, PT, R2, R13, PT ;  /* 0x0000000d0200720c */ /* 0x000fe20003f04070 */
[----:B------:R-:W-:Y:S01]  /*6de0*/  IMAD.HI.U32 R16, R4, R6, RZ ;  /* 0x0000000604107227 */ /* 0x000fe200078e00ff */
[----:B------:R-:W-:-:S02]  /*6df0*/  ISETP.GT.U32.AND P3, PT, R2, R11, PT ;  /* 0x0000000b0200720c */ /* 0x000fc40003f64070 */
[----:B------:R-:W-:Y:S01]  /*6e00*/  STL [R1+0x58c], R17 ;  /* 0x00058c1101007387 */ /* 0x000fe20000100800 */
[----:B------:R-:W-:-:S04]  /*6e10*/  IMAD.HI.U32 R15, R4, R5, RZ ;  /* 0x00000005040f7227 */ /* 0x000fc800078e00ff */
[----:B------:R-:W-:Y:S01]  /*6e20*/  @!P6 IMAD.IADD R8, R8, 0x1, -R2 ;  /* 0x000000010808e824 */ /* 0x000fe200078e0a02 */
[----:B------:R-:W-:Y:S01]  /*6e30*/  ISETP.GT.U32.AND P6, PT, R2, R10, PT ;  /* 0x0000000a0200720c */ /* 0x000fe20003fc4070 */
[----:B------:R-:W-:Y:S02]  /*6e40*/  IMAD.MOV R16, RZ, RZ, -R16 ;  /* 0x000000ffff107224 */ /* 0x000fe400078e0a10 */
[----:B------:R-:W-:-:S04]  /*6e50*/  IMAD.HI.U32 R14, R4, R0, RZ ;  /* 0x00000000040e7227 */ /* 0x000fc800078e00ff */
[----:B------:R-:W-:Y:S02]  /*6e60*/  IMAD.MOV R15, RZ, RZ, -R15 ;  /* 0x000000ffff0f7224 */ /* 0x000fe400078e0a0f */
[----:B------:R-:W-:Y:S01]  /*6e70*/  @!P1 IMAD.MOV R7, RZ, RZ, -R7 ;  /* 0x000000ffff079224 */ /* 0x000fe200078e0a07 */
[C---:B------:R-:W-:Y:S01]  /*6e80*/  ISETP.GT.U32.AND P1, PT, R2.reuse, R8, PT ;  /* 0x000000080200720c */ /* 0x040fe20003f24070 */
[C---:B------:R-:W-:Y:S02]  /*6e90*/  IMAD R6, R2.reuse, R16, R6 ;  /* 0x0000001002067224 */ /* 0x040fe400078e0206 */
[----:B------:R-:W-:Y:S01]  /*6ea0*/  IMAD.MOV R14, RZ, RZ, -R14 ;  /* 0x000000ffff0e7224 */ /* 0x000fe200078e0a0e */
[----:B------:R0:W-:Y:S01]  /*6eb0*/  STL [R1+0x588], R7 ;  /* 0x0005880701007387 */ /* 0x0001e20000100800 */
[C---:B------:R-:W-:Y:S02]  /*6ec0*/  IMAD R5, R2.reuse, R15, R5 ;  /* 0x0000000f02057224 */ /* 0x040fe400078e0205 */
[----:B------:R-:W-:-:S02]  /*6ed0*/  IMAD R0, R2, R14, R0 ;  /* 0x0000000e02007224 */ /* 0x000fc400078e0200 */
[----:B------:R-:W-:Y:S02]  /*6ee0*/  VIADD R245, R3, 0x1ad ;  /* 0x000001ad03f57836 */ /* 0x000fe40000000000 */
[--C-:B------:R-:W-:Y:S01]  /*6ef0*/  @!P2 IMAD.IADD R12, R12, 0x1, -R2.reuse ;  /* 0x000000010c0ca824 */ /* 0x100fe200078e0a02 */
[C---:B------:R-:W-:Y:S01]  /*6f00*/  ISETP.GT.U32.AND P2, PT, R2.reuse, R6, PT ;  /* 0x000000060200720c */ /* 0x040fe20003f44070 */
[--C-:B------:R-:W-:Y:S01]  /*6f10*/  @!P0 IMAD.IADD R13, R13, 0x1, -R2.reuse ;  /* 0x000000010d0d8824 */ /* 0x100fe200078e0a02 */
[----:B------:R-:W-:Y:S01]  /*6f20*/  ISETP.GT.U32.AND P0, PT, R2, R5, PT ;  /* 0x000000050200720c */ /* 0x000fe20003f04070 */
[--C-:B------:R-:W-:Y:S01]  /*6f30*/  @!P6 IMAD.IADD R10, R10, 0x1, -R2.reuse ;  /* 0x000000010a0ae824 */ /* 0x100fe200078e0a02 */
[----:B------:R-:W-:Y:S01]  /*6f40*/  IABS R9, R245 ;  /* 0x000000f500097213 */ /* 0x000fe20000000000 */
[--C-:B------:R-:W-:Y:S01]  /*6f50*/  @!P3 IMAD.IADD R11, R11, 0x1, -R2.reuse ;  /* 0x000000010b0bb824 */ /* 0x100fe200078e0a02 */
[----:B------:R-:W-:Y:S01]  /*6f60*/  ISETP.GT.U32.AND P6, PT, R2, R0, PT ;  /* 0x000000000200720c */ /* 0x000fe20003fc4070 */
[----:B------:R-:W-:Y:S01]  /*6f70*/  @!P1 IMAD.IADD R8, R8, 0x1, -R2 ;  /* 0x0000000108089824 */ /* 0x000fe200078e0a02 */
[----:B------:R-:W-:Y:S01]  /*6f80*/  ISETP.GE.AND P3, PT, R236, RZ, PT ;  /* 0x000000ffec00720c */ /* 0x000fe20003f66270 */
[----:B------:R-:W-:Y:S01]  /*6f90*/  VIADD R246, R3, 0x1ac ;  /* 0x000001ac03f67836 */ /* 0x000fe20000000000 */
[----:B------:R-:W-:Y:S01]  /*6fa0*/  ISETP.GE.AND P1, PT, R237, RZ, PT ;  /* 0x000000ffed00720c */ /* 0x000fe20003f26270 */
[----:B------:R-:W-:-:S03]  /*6fb0*/  IMAD.HI.U32 R15, R4, R9, RZ ;  /* 0x00000009040f7227 */ /* 0x000fc600078e00ff */
[----:B0-----:R-:W-:Y:S01]  /*6fc0*/  IABS R7, R246 ;  /* 0x000000f600077213 */ /* 0x001fe20000000000 */
[--C-:B------:R-:W-:Y:S01]  /*6fd0*/  @!P2 IMAD.IADD R6, R6, 0x1, -R2.reuse ;  /* 0x000000010606a824 */ /* 0x100fe200078e0a02 */
[----:B------:R-:W-:Y:S01]  /*6fe0*/  ISETP.GE.AND P2, PT, R247, RZ, PT ;  /* 0x000000fff700720c */ /* 0x000fe20003f46270 */
[----:B------:R-:W-:Y:S02]  /*6ff0*/  IMAD.MOV R15, RZ, RZ, -R15 ;  /* 0x000000ffff0f7224 */ /* 0x000fe400078e0a0f */
[----:B------:R-:W-:Y:S01]  /*7000*/  @!P0 IMAD.IADD R5, R5, 0x1, -R2 ;  /* 0x0000000105058824 */ /* 0x000fe200078e0a02 */
[----:B------:R-:W-:Y:S01]  /*7010*/  ISETP.GE.AND P0, PT, R238, RZ, PT ;  /* 0x000000ffee00720c */ /* 0x000fe20003f06270 */
[----:B------:R-:W-:Y:S02]  /*7020*/  IMAD.MOV.U32 R18, RZ, RZ, R12 ;  /* 0x000000ffff127224 */ /* 0x000fe400078e000c */
[----:B------:R-:W-:Y:S02]  /*7030*/  IMAD.MOV.U32 R17, RZ, RZ, R13 ;  /* 0x000000ffff117224 */ /* 0x000fe400078e000d */
[----:B------:R-:W-:-:S02]  /*7040*/  IMAD R9, R2, R15, R9 ;  /* 0x0000000f02097224 */ /* 0x000fc400078e0209 */
[----:B------:R-:W-:Y:S01]  /*7050*/  @!P6 IMAD.IADD R0, R0, 0x1, -R2 ;  /* 0x000000010000e824 */ /* 0x000fe200078e0a02 */
[C---:B------:R-:W-:Y:S01]  /*7060*/  ISETP.GT.U32.AND P6, PT, R2.reuse, R6, PT ;  /* 0x000000060200720c */ /* 0x040fe20003fc4070 */
[----:B------:R-:W-:Y:S02]  /*7070*/  IMAD.MOV.U32 R13, RZ, RZ, R11 ;  /* 0x000000ffff0d7224 */ /* 0x000fe400078e000b */
[----:B------:R-:W-:Y:S01]  /*7080*/  @!P5 IMAD.MOV R18, RZ, RZ, -R18 ;  /* 0x000000ffff12d224 */ /* 0x000fe200078e0a12 */
[----:B------:R-:W-:Y:S01]  /*7090*/  ISETP.GT.U32.AND P5, PT, R2, R5, PT ;  /* 0x000000050200720c */ /* 0x000fe20003fa4070 */
[----:B------:R-:W-:Y:S02]  /*70a0*/  IMAD.MOV.U32 R11, RZ, RZ, R10 ;  /* 0x000000ffff0b7224 */ /* 0x000fe400078e000a */
[----:B------:R-:W-:Y:S01]  /*70b0*/  IMAD.HI.U32 R14, R4, R7, RZ ;  /* 0x00000007040e7227 */ /* 0x000fe200078e00ff */
[----:B------:R-:W-:Y:S03]  /*70c0*/  STL [R1+0x584], R18 ;  /* 0x0005841201007387 */ /* 0x000fe60000100800 */
[----:B------:R-:W-:-:S02]  /*70d0*/  VIADD R247, R3, 0x1ab ;  /* 0x000001ab03f77836 */ /* 0x000fc40000000000 */
[----:B------:R-:W-:Y:S01]  /*70e0*/  @!P4 IMAD.MOV R17, RZ, RZ, -R17 ;  /* 0x000000ffff11c224 */ /* 0x000fe200078e0a11 */
[C---:B------:R-:W-:Y:S01]  /*70f0*/  ISETP.GT.U32.AND P4, PT, R2.reuse, R0, PT ;  /* 0x000000000200720c */ /* 0x040fe20003f84070 */
[----:B------:R-:W-:Y:S01]  /*7100*/  @!P3 IMAD.MOV R13, RZ, RZ, -R13 ;  /* 0x000000ffff0db224 */ /* 0x000fe200078e0a0d */
[C---:B------:R-:W-:Y:S01]  /*7110*/  ISETP.GT.U32.AND P3, PT, R2.reuse, R9, PT ;  /* 0x000000090200720c */ /* 0x040fe20003f64070 */
[----:B------:R-:W-:Y:S01]  /*7120*/  @!P1 IMAD.MOV R11, RZ, RZ, -R11 ;  /* 0x000000ffff0b9224 */ /* 0x000fe200078e0a0b */
[----:B------:R-:W-:Y:S01]  /*7130*/  ISETP.GE.AND P1, PT, R239, RZ, PT ;  /* 0x000000ffef00720c */ /* 0x000fe20003f26270 */
[----:B------:R-:W-:Y:S01]  /*7140*/  IMAD.MOV R16, RZ, RZ, -R14 ;  /* 0x000000ffff107224 */ /* 0x000fe200078e0a0e */
[----:B------:R-:W-:Y:S01]  /*7150*/  IABS R14, R247 ;  /* 0x000000f7000e7213 */ /* 0x000fe20000000000 */
[----:B------:R-:W-:Y:S01]  /*7160*/  IMAD.MOV.U32 R10, RZ, RZ, R8 ;  /* 0x000000ffff0a7224 */ /* 0x000fe200078e0008 */
[----:B------:R-:W-:Y:S01]  /*7170*/  STL [R1+0x580], R17 ;  /* 0x0005801101007387 */ /* 0x000fe20000100800 */
[----:B------:R-:W-:-:S02]  /*7180*/  IMAD R7, R2, R16, R7 ;  /* 0x0000001002077224 */ /* 0x000fc400078e0207 */
[----:B------:R-:W-:Y:S01]  /*7190*/  IMAD.MOV.U32 R12, RZ, RZ, R14 ;  /* 0x000000ffff0c7224 */ /* 0x000fe200078e000e */
[----:B------:R0:W-:Y:S01]  /*71a0*/  STL [R1+0x57c], R13 ;  /* 0x00057c0d01007387 */ /* 0x0001e20000100800 */
[--C-:B------:R-:W-:Y:S01]  /*71b0*/  @!P6 IMAD.IADD R6, R6, 0x1, -R2.reuse ;  /* 0x000000010606e824 */ /* 0x100fe200078e0a02 */
[----:B------:R-:W-:Y:S01]  /*71c0*/  ISETP.GE.AND P6, PT, R244, RZ, PT ;  /* 0x000000fff400720c */ /* 0x000fe20003fc6270 */
[----:B------:R-:W-:Y:S01]  /*71d0*/  @!P5 IMAD.IADD R5, R5, 0x1, -R2 ;  /* 0x000000010505d824 */ /* 0x000fe200078e0a02 */
[----:B------:R-:W-:Y:S01]  /*71e0*/  STL [R1+0x578], R11 ;  /* 0x0005780b01007387 */ /* 0x000fe20000100800 */
[----:B------:R-:W-:Y:S01]  /*71f0*/  IMAD.HI.U32 R8, R4, R12, RZ ;  /* 0x0000000c04087227 */ /* 0x000fe200078e00ff */
[----:B------:R-:W-:-:S03]  /*7200*/  ISETP.GE.AND P5, PT, R245, RZ, PT ;  /* 0x000000fff500720c */ /* 0x000fc60003fa6270 */
[----:B------:R-:W-:Y:S01]  /*7210*/  @!P2 IMAD.MOV R10, RZ, RZ, -R10 ;  /* 0x000000ffff0aa224 */ /* 0x000fe200078e0a0a */
[----:B------:R-:W-:Y:S01]  /*7220*/  ISETP.GT.U32.AND P2, PT, R2, R7, PT ;  /* 0x000000070200720c */ /* 0x000fe20003f44070 */
[--C-:B------:R-:W-:Y:S01]  /*7230*/  @!P4 IMAD.IADD R0, R0, 0x1, -R2.reuse ;  /* 0x000000010000c824 */ /* 0x100fe200078e0a02 */
[----:B------:R-:W-:Y:S01]  /*7240*/  ISETP.GE.AND P4, PT, R246, RZ, PT ;  /* 0x000000fff600720c */ /* 0x000fe20003f86270 */
[----:B------:R-:W-:Y:S01]  /*7250*/  @!P3 IMAD.IADD R9, R9, 0x1, -R2 ;  /* 0x000000010909b824 */ /* 0x000fe200078e0a02 */
[----:B------:R-:W-:Y:S01]  /*7260*/  ISETP.GE.AND P3, PT, R247, RZ, PT ;  /* 0x000000fff700720c */ /* 0x000fe20003f66270 */
[----:B------:R-:W-:Y:S01]  /*7270*/  @!P0 IMAD.MOV R6, RZ, RZ, -R6 ;  /* 0x000000ffff068224 */ /* 0x000fe200078e0a06 */
[----:B------:R-:W-:Y:S01]  /*7280*/  STL [R1+0x574], R10 ;  /* 0x0005740a01007387 */ /* 0x000fe20000100800 */
[----:B------:R-:W-:Y:S01]  /*7290*/  @!P1 IMAD.MOV R5, RZ, RZ, -R5 ;  /* 0x000000ffff059224 */ /* 0x000fe200078e0a05 */
[----:B------:R-:W-:Y:S01]  /*72a0*/  ISETP.GT.U32.AND P0, PT, R2, R9, PT ;  /* 0x000000090200720c */ /* 0x000fe20003f04070 */
[----:B------:R-:W-:Y:S01]  /*72b0*/  IMAD.MOV R8, RZ, RZ, -R8 ;  /* 0x000000ffff087224 */ /* 0x000fe200078e0a08 */
[----:B------:R-:W-:Y:S01]  /*72c0*/  STL [R1+0x570], R6 ;  /* 0x0005700601007387 */ /* 0x000fe20000100800 */
[----:B------:R-:W-:-:S02]  /*72d0*/  VIADD R247, R3, 0x1aa ;  /* 0x000001aa03f77836 */ /* 0x000fc40000000000 */
[----:B------:R-:W-:Y:S01]  /*72e0*/  VIADD R246, R3, 0x1a9 ;  /* 0x000001a903f67836 */ /* 0x000fe20000000000 */
[----:B------:R1:W-:Y:S01]  /*72f0*/  STL [R1+0x56c], R5 ;  /* 0x00056c0501007387 */ /* 0x0003e20000100800 */
[C---:B------:R-:W-:Y:S01]  /*7300*/  IMAD R12, R2.reuse, R8, R12 ;  /* 0x00000008020c7224 */ /* 0x040fe200078e020c */
[----:B------:R-:W-:Y:S01]  /*7310*/  ISETP.GE.AND P1, PT, R247, RZ, PT ;  /* 0x000000fff700720c */ /* 0x000fe20003f26270 */
[----:B------:R-:W-:Y:S01]  /*7320*/  IMAD.MOV.U32 R8, RZ, RZ, R0 ;  /* 0x000000ffff087224 */ /* 0x000fe200078e0000 */
[----:B0-----:R-:W-:Y:S01]  /*7330*/  IABS R13, R247 ;  /* 0x000000f7000d7213 */ /* 0x001fe20000000000 */
[----:B------:R-:W-:Y:S02]  /*7340*/  VIADD R247, R3, 0x1a8 ;  /* 0x000001a803f77836 */ /* 0x000fe40000000000 */
[----:B------:R-:W-:Y:S01]  /*7350*/  @!P6 IMAD.MOV R8, RZ, RZ, -R8 ;  /* 0x000000ffff08e224 */ /* 0x000fe200078e0a08 */
[C---:B------:R-:W-:Y:S01]  /*7360*/  ISETP.GT.U32.AND P6, PT, R2.reuse, R12, PT ;  /* 0x0000000c0200720c */ /* 0x040fe20003fc4070 */
[--C-:B------:R-:W-:Y:S01]  /*7370*/  @!P2 IMAD.IADD R7, R7, 0x1, -R2.reuse ;  /* 0x000000010707a824 */ /* 0x100fe200078e0a02 */
[----:B-1----:R-:W-:Y:S01]  /*7380*/  IABS R5, R246 ;  /* 0x000000f600057213 */ /* 0x002fe20000000000 */
[----:B------:R-:W-:Y:S01]  /*7390*/  VIADD R237, R3, 0x1a7 ;  /* 0x000001a703ed7836 */ /* 0x000fe20000000000 */
[----:B------:R-:W-:Y:S01]  /*73a0*/  IABS R6, R247 ;  /* 0x000000f700067213 */ /* 0x000fe20000000000 */
[----:B------:R-:W-:Y:S01]  /*73b0*/  @!P0 IMAD.IADD R9, R9, 0x1, -R2 ;  /* 0x0000000109098824 */ /* 0x000fe200078e0a02 */
[----:B------:R-:W-:Y:S01]  /*73c0*/  ISETP.GT.U32.AND P2, PT, R2, R7, PT ;  /* 0x000000070200720c */ /* 0x000fe20003f44070 */
[----:B------:R-:W-:Y:S01]  /*73d0*/  IMAD.MOV.U32 R0, RZ, RZ, R5 ;  /* 0x000000ffff007224 */ /* 0x000fe200078e0005 */
[----:B------:R0:W-:Y:S01]  /*73e0*/  STL [R1+0x568], R8 ;  /* 0x0005680801007387 */ /* 0x0001e20000100800 */
[----:B------:R-:W-:Y:S01]  /*73f0*/  IMAD.HI.U32 R5, R4, R13, RZ ;  /* 0x0000000d04057227 */ /* 0x000fe200078e00ff */
[----:B------:R-:W-:-:S02]  /*7400*/  IABS R10, R237 ;  /* 0x000000ed000a7213 */ /* 0x000fc40000000000 */
[----:B------:R-:W-:Y:S01]  /*7410*/  ISETP.GE.AND P0, PT, R246, RZ, PT ;  /* 0x000000fff600720c */ /* 0x000fe20003f06270 */
[----:B------:R-:W-:Y:S02]  /*7420*/  IMAD.MOV R5, RZ, RZ, -R5 ;  /* 0x000000ffff057224 */ /* 0x000fe400078e0a05 */
[----:B------:R-:W-:-:S04]  /*7430*/  IMAD.HI.U32 R11, R4, R6, RZ ;  /* 0x00000006040b7227 */ /* 0x000fc800078e00ff */
[----:B------:R-:W-:Y:S02]  /*7440*/  IMAD R13, R2, R5, R13 ;  /* 0x00000005020d7224 */ /* 0x000fe400078e020d */
[----:B------:R-:W-:Y:S02]  /*7450*/  IMAD.MOV R5, RZ, RZ, -R11 ;  /* 0x000000ffff057224 */ /* 0x000fe400078e0a0b */
[----:B0-----:R-:W-:-:S04]  /*7460*/  IMAD.HI.U32 R8, R4, R0, RZ ;  /* 0x0000000004087227 */ /* 0x001fc800078e00ff */
[----:B------:R-:W-:Y:S02]  /*7470*/  @!P6 IMAD.IADD R12, R12, 0x1, -R2 ;  /* 0x000000010c0ce824 */ /* 0x000fe400078e0a02 */
[----:B------:R-:W-:Y:S01]  /*7480*/  @!P5 IMAD.MOV R9, RZ, RZ, -R9 ;  /* 0x000000ffff09d224 */ /* 0x000fe200078e0a09 */
[C---:B------:R-:W-:Y:S01]  /*7490*/  ISETP.GT.U32.AND P5, PT, R2.reuse, R13, PT ;  /* 0x0000000d0200720c */ /* 0x040fe20003fa4070 */
[C---:B------:R-:W-:Y:S01]  /*74a0*/  IMAD R6, R2.reuse, R5, R6 ;  /* 0x0000000502067224 */ /* 0x040fe200078e0206 */
[----:B------:R-:W-:Y:S01]  /*74b0*/  ISETP.GT.U32.AND P6, PT, R2, R12, PT ;  /* 0x0000000c0200720c */ /* 0x000fe20003fc4070 */
[----:B------:R-:W-:Y:S01]  /*74c0*/  IMAD.MOV R8, RZ, RZ, -R8 ;  /* 0x000000ffff087224 */ /* 0x000fe200078e0a08 */
[----:B------:R-:W-:Y:S01]  /*74d0*/  STL [R1+0x564], R9 ;  /* 0x0005640901007387 */ /* 0x000fe20000100800 */
[----:B------:R-:W-:-:S04]  /*74e0*/  IMAD.HI.U32 R5, R4, R10, RZ ;  /* 0x0000000a04057227 */ /* 0x000fc800078e00ff */
[----:B------:R-:W-:Y:S01]  /*74f0*/  @!P2 IMAD.IADD R7, R7, 0x1, -R2 ;  /* 0x000000010707a824 */ /* 0x000fe200078e0a02 */
[----:B------:R-:W-:Y:S01]  /*7500*/  ISETP.GE.AND P2, PT, R247, RZ, PT ;  /* 0x000000fff700720c */ /* 0x000fe20003f46270 */
[C---:B------:R-:W-:Y:S02]  /*7510*/  IMAD R0, R2.reuse, R8, R0 ;  /* 0x0000000802007224 */ /* 0x040fe400078e0200 */
[----:B------:R-:W-:Y:S02]  /*7520*/  IMAD.MOV R5, RZ, RZ, -R5 ;  /* 0x000000ffff057224 */ /* 0x000fe400078e0a05 */
[----:B------:R-:W-:Y:S01]  /*7530*/  @!P4 IMAD.MOV R7, RZ, RZ, -R7 ;  /* 0x000000ffff07c224 */ /* 0x000fe200078e0a07 */
[C---:B------:R-:W-:Y:S01]  /*7540*/  ISETP.GT.U32.AND P4, PT, R2.reuse, R0, PT ;  /* 0x000000000200720c */ /* 0x040fe20003f84070 */
[C---:B------:R-:W-:Y:S02]  /*7550*/  IMAD R10, R2.reuse, R5, R10 ;  /* 0x00000005020a7224 */ /* 0x040fe400078e020a */
[--C-:B------:R-:W-:Y:S01]  /*7560*/  @!P5 IMAD.IADD R13, R13, 0x1, -R2.reuse ;  /* 0x000000010d0dd824 */ /* 0x100fe200078e0a02 */
[----:B------:R0:W-:Y:S01]  /*7570*/  STL [R1+0x560], R7 ;  /* 0x0005600701007387 */ /* 0x0001e20000100800 */
[C---:B------:R-:W-:Y:S01]  /*7580*/  VIADD R239, R3.reuse, 0x1a5 ;  /* 0x000001a503ef7836 */ /* 0x040fe20000000000 */
[----:B------:R-:W-:Y:S01]  /*7590*/  ISETP.GT.U32.AND P5, PT, R2, R10, PT ;  /* 0x0000000a0200720c */ /* 0x000fe20003fa4070 */
[----:B------:R-:W-:Y:S01]  /*75a0*/  @!P6 IMAD.IADD R12, R12, 0x1, -R2 ;  /* 0x000000010c0ce824 */ /* 0x000fe200078e0a02 */
[----:B------:R-:W-:Y:S01]  /*75b0*/  ISETP.GT.U32.AND P6, PT, R2, R6, PT ;  /* 0x000000060200720c */ /* 0x000fe20003fc4070 */
[----:B------:R-:W-:-:S02]  /*75c0*/  VIADD R245, R3, 0x1a4 ;  /* 0x000001a403f57836 */ /* 0x000fc40000000000 */
[----:B------:R-:W-:Y:S02]  /*75d0*/  IMAD.MOV.U32 R14, RZ, RZ, R12 ;  /* 0x000000ffff0e7224 */ /* 0x000fe400078e000c */
[----:B------:R-:W-:Y:S01]  /*75e0*/  @!P4 IMAD.IADD R0, R0, 0x1, -R2 ;  /* 0x000000010000c824 */ /* 0x000fe200078e0a02 */
[----:B0-----:R-:W-:Y:S01]  /*75f0*/  IABS R7, R239 ;  /* 0x000000ef00077213 */ /* 0x001fe20000000000 */
[----:B------:R-:W-:Y:S01]  /*7600*/  VIADD R238, R3, 0x1a6 ;  /* 0x000001a603ee7836 */ /* 0x000fe20000000000 */
[----:B------:R-:W-:Y:S01]  /*7610*/  IABS R5, R245 ;  /* 0x000000f500057213 */ /* 0x000fe20000000000 */
[----:B------:R-:W-:Y:S01]  /*7620*/  @!P3 IMAD.MOV R14, RZ, RZ, -R14 ;  /* 0x000000ffff0eb224 */ /* 0x000fe200078e0a0e */
[----:B------:R-:W-:Y:S01]  /*7630*/  ISETP.GT.U32.AND P3, PT, R2, R0, PT ;  /* 0x000000000200720c */ /* 0x000fe20003f64070 */
[----:B------:R-:W-:Y:S01]  /*7640*/  IMAD.HI.U32 R11, R4, R7, RZ ;  /* 0x00000007040b7227 */ /* 0x000fe200078e00ff */
[----:B------:R-:W-:Y:S02]  /*7650*/  ISETP.GT.U32.AND P4, PT, R2, R13, PT ;  /* 0x0000000d0200720c */ /* 0x000fe40003f84070 */
[----:B------:R-:W-:Y:S01]  /*7660*/  IABS R9, R238 ;  /* 0x000000ee00097213 */ /* 0x000fe20000000000 */
[----:B------:R-:W-:Y:S01]  /*7670*/  @!P5 IMAD.IADD R10, R10, 0x1, -R2 ;  /* 0x000000010a0ad824 */ /* 0x000fe200078e0a02 */
[----:B------:R0:W-:Y:S01]  /*7680*/  STL [R1+0x55c], R14 ;  /* 0x00055c0e01007387 */ /* 0x0001e20000100800 */
[----:B------:R-:W-:-:S02]  /*7690*/  IMAD.MOV R11, RZ, RZ, -R11 ;  /* 0x000000ffff0b7224 */ /* 0x000fc400078e0a0b */
[----:B------:R-:W-:Y:S01]  /*76a0*/  @!P6 IMAD.IADD R6, R6, 0x1, -R2 ;  /* 0x000000010606e824 */ /* 0x000fe200078e0a02 */
[C---:B------:R-:W-:Y:S01]  /*76b0*/  ISETP.GT.U32.AND P5, PT, R2.reuse, R10, PT ;  /* 0x0000000a0200720c */ /* 0x040fe20003fa4070 */
[----:B------:R-:W-:Y:S02]  /*76c0*/  IMAD R7, R2, R11, R7 ;  /* 0x0000000b02077224 */ /* 0x000fe400078e0207 */
[----:B------:R-:W-:Y:S01]  /*76d0*/  IMAD.HI.U32 R11, R4, R5, RZ ;  /* 0x00000005040b7227 */ /* 0x000fe200078e00ff */
[----:B------:R-:W-:-:S03]  /*76e0*/  ISETP.GT.U32.AND P6, PT, R2, R6, PT ;  /* 0x000000060200720c */ /* 0x000fc60003fc4070 */
[----:B------:R-:W-:-:S04]  /*76f0*/  IMAD.HI.U32 R8, R4, R9, RZ ;  /* 0x0000000904087227 */ /* 0x000fc800078e00ff */
[----:B------:R-:W-:Y:S02]  /*7700*/  IMAD.MOV R11, RZ, RZ, -R11 ;  /* 0x000000ffff0b7224 */ /* 0x000fe400078e0a0b */
[----:B------:R-:W-:Y:S02]  /*7710*/  IMAD.MOV R8, RZ, RZ, -R8 ;  /* 0x000000ffff087224 */ /* 0x000fe400078e0a08 */
[----:B------:R-:W-:Y:S02]  /*7720*/  VIADD R247, R3, 0x1a3 ;  /* 0x000001a303f77836 */ /* 0x000fe40000000000 */
[--C-:B------:R-:W-:Y:S01]  /*7730*/  @!P3 IMAD.IADD R0, R0, 0x1, -R2.reuse ;  /* 0x000000010000b824 */ /* 0x100fe200078e0a02 */
[C---:B------:R-:W-:Y:S01]  /*7740*/  ISETP.GT.U32.AND P3, PT, R2.reuse, R7, PT ;  /* 0x000000070200720c */ /* 0x040fe20003f64070 */
[----:B------:R-:W-:Y:S02]  /*7750*/  IMAD R5, R2, R11, R5 ;  /* 0x0000000b02057224 */ /* 0x000fe400078e0205 */
[----:B------:R-:W-:-:S02]  /*7760*/  @!P4 IMAD.IADD R13, R13, 0x1, -R2 ;  /* 0x000000010d0dc824 */ /* 0x000fc400078e0a02 */
[----:B------:R-:W-:Y:S01]  /*7770*/  IMAD R9, R2, R8, R9 ;  /* 0x0000000802097224 */ /* 0x000fe200078e0209 */
[----:B------:R-:W-:Y:S01]  /*7780*/  IABS R8, R247 ;  /* 0x000000f700087213 */ /* 0x000fe20000000000 */
[--C-:B------:R-:W-:Y:S01]  /*7790*/  @!P5 IMAD.IADD R10, R10, 0x1, -R2.reuse ;  /* 0x000000010a0ad824 */ /* 0x100fe200078e0a02 */
[C---:B------:R-:W-:Y:S01]  /*77a0*/  ISETP.GT.U32.AND P5, PT, R2.reuse, R5, PT ;  /* 0x000000050200720c */ /* 0x040fe20003fa4070 */
[----:B------:R-:W-:Y:S01]  /*77b0*/  IMAD.MOV.U32 R15, RZ, RZ, R13 ;  /* 0x000000ffff0f7224 */ /* 0x000fe200078e000d */
[----:B------:R-:W-:Y:S01]  /*77c0*/  ISETP.GT.U32.AND P4, PT, R2, R9, PT ;  /* 0x000000090200720c */ /* 0x000fe20003f84070 */
[----:B------:R-:W-:Y:S01]  /*77d0*/  @!P6 IMAD.IADD R6, R6, 0x1, -R2 ;  /* 0x000000010606e824 */ /* 0x000fe200078e0a02 */
[----:B------:R-:W-:Y:S01]  /*77e0*/  ISETP.GE.AND P6, PT, R237, RZ, PT ;  /* 0x000000ffed00720c */ /* 0x000fe20003fc6270 */
[----:B------:R-:W-:Y:S02]  /*77f0*/  VIADD R246, R3, 0x1a2 ;  /* 0x000001a203f67836 */ /* 0x000fe40000000000 */
[----:B0-----:R-:W-:-:S03]  /*7800*/  IMAD.HI.U32 R14, R4, R8, RZ ;  /* 0x00000008040e7227 */ /* 0x001fc600078e00ff */
[----:B------:R-:W-:Y:S01]  /*7810*/  IABS R12, R246 ;  /* 0x000000f6000c7213 */ /* 0x000fe20000000000 */
[----:B------:R-:W-:Y:S02]  /*7820*/  @!P1 IMAD.MOV R15, RZ, RZ, -R15 ;  /* 0x000000ffff0f9224 */ /* 0x000fe400078e0a0f */
[----:B------:R-:W-:Y:S02]  /*7830*/  @!P0 IMAD.MOV R0, RZ, RZ, -R0 ;  /* 0x000000ffff008224 */ /* 0x000fe400078e0a00 */
[----:B------:R-:W-:Y:S01]  /*7840*/  VIADD R244, R3, 0x1a1 ;  /* 0x000001a103f47836 */ /* 0x000fe20000000000 */
[----:B------:R-:W-:Y:S01]  /*7850*/  STL [R1+0x558], R15 ;  /* 0x0005580f01007387 */ /* 0x000fe20000100800 */
[----:B------:R-:W-:Y:S02]  /*7860*/  IMAD.MOV R14, RZ, RZ, -R14 ;  /* 0x000000ffff0e7224 */ /* 0x000fe400078e0a0e */
[----:B------:R-:W-:Y:S01]  /*7870*/  @!P3 IMAD.IADD R7, R7, 0x1, -R2 ;  /* 0x000000010707b824 */ /* 0x000fe200078e0a02 */
[----:B------:R0:W-:Y:S01]  /*7880*/  STL [R1+0x554], R0 ;  /* 0x0005540001007387 */ /* 0x0001e20000100800 */
[C---:B------:R-:W-:Y:S01]  /*7890*/  IMAD R8, R2.reuse, R14, R8 ;  /* 0x0000000e02087224 */ /* 0x040fe200078e0208 */
[----:B------:R-:W-:Y:S01]  /*78a0*/  IABS R11, R244 ;  /* 0x000000f4000b7213 */ /* 0x000fe20000000000 */
[----:B------:R-:W-:Y:S01]  /*78b0*/  @!P5 IMAD.IADD R5, R5, 0x1, -R2 ;  /* 0x000000010505d824 */ /* 0x000fe200078e0a02 */
[----:B------:R-:W-:Y:S01]  /*78c0*/  ISETP.GT.U32.AND P5, PT, R2, R7, PT ;  /* 0x000000070200720c */ /* 0x000fe20003fa4070 */
[----:B------:R-:W-:Y:S01]  /*78d0*/  IMAD.HI.U32 R14, R4, R12, RZ ;  /* 0x0000000c040e7227 */ /* 0x000fe200078e00ff */
[----:B------:R-:W-:-:S02]  /*78e0*/  ISETP.GE.AND P3, PT, R239, RZ, PT ;  /* 0x000000ffef00720c */ /* 0x000fc40003f66270 */
[----:B------:R-:W-:Y:S01]  /*78f0*/  ISETP.GT.U32.AND P0, PT, R2, R5, PT ;  /* 0x000000050200720c */ /* 0x000fe20003f04070 */
[----:B------:R-:W-:Y:S01]  /*7900*/  @!P2 IMAD.MOV R6, RZ, RZ, -R6 ;  /* 0x000000ffff06a224 */ /* 0x000fe200078e0a06 */
[----:B------:R-:W-:Y:S01]  /*7910*/  ISETP.GE.AND P2, PT, R245, RZ, PT ;  /* 0x000000fff500720c */ /* 0x000fe20003f46270 */
[----:B0-----:R-:W-:Y:S02]  /*7920*/  IMAD.MOV.U32 R0, RZ, RZ, R10 ;  /* 0x000000ffff007224 */ /* 0x001fe400078e000a */
[----:B------:R-:W-:Y:S01]  /*7930*/  IMAD.HI.U32 R13, R4, R11, RZ ;  /* 0x0000000b040d7227 */ /* 0x000fe200078e00ff */
[----:B------:R0:W-:Y:S03]  /*7940*/  STL [R1+0x550], R6 ;  /* 0x0005500601007387 */ /* 0x0001e60000100800 */
[----:B------:R-:W-:Y:S01]  /*7950*/  @!P6 IMAD.MOV R0, RZ, RZ, -R0 ;  /* 0x000000ffff00e224 */ /* 0x000fe200078e0a00 */
[----:B------:R-:W-:Y:S01]  /*7960*/  ISETP.GT.U32.AND P6, PT, R2, R8, PT ;  /* 0x000000080200720c */ /* 0x000fe20003fc4070 */
[----:B------:R-:W-:-:S02]  /*7970*/  IMAD.MOV R14, RZ, RZ, -R14 ;  /* 0x000000ffff0e7224 */ /* 0x000fc400078e0a0e */
[----:B------:R-:W-:Y:S01]  /*7980*/  @!P4 IMAD.IADD R9, R9, 0x1, -R2 ;  /* 0x000000010909c824 */ /* 0x000fe200078e0a02 */
[----:B------:R1:W-:Y:S01]  /*7990*/  STL [R1+0x54c], R0 ;  /* 0x00054c0001007387 */ /* 0x0003e20000100800 */
[----:B------:R-:W-:Y:S01]  /*79a0*/  IMAD.MOV R13, RZ, RZ, -R13 ;  /* 0x000000ffff0d7224 */ /* 0x000fe200078e0a0d */
[----:B------:R-:W-:Y:S01]  /*79b0*/  ISETP.GE.AND P4, PT, R238, RZ, PT ;  /* 0x000000ffee00720c */ /* 0x000fe20003f86270 */
[C---:B0-----:R-:W-:Y:S01]  /*79c0*/  IMAD R6, R2.reuse, R14, R12 ;  /* 0x0000000e02067224 */ /* 0x041fe200078e020c */
[C---:B------:R-:W-:Y:S01]  /*79d0*/  ISETP.GT.U32.AND P1, PT, R2.reuse, R9, PT ;  /* 0x000000090200720c */ /* 0x040fe20003f24070 */
[--C-:B------:R-:W-:Y:S02]  /*79e0*/  @!P5 IMAD.IADD R7, R7, 0x1, -R2.reuse ;  /* 0x000000010707d824 */ /* 0x100fe400078e0a02 */
[----:B------:R-:W-:Y:S01]  /*79f0*/  VIADD R245, R3, 0x19f ;  /* 0x0000019f03f57836 */ /* 0x000fe20000000000 */
[----:B------:R-:W-:Y:S01]  /*7a00*/  ISETP.GT.U32.AND P5, PT, R2, R6, PT ;  /* 0x000000060200720c */ /* 0x000fe20003fa4070 */
[----:B------:R-:W-:-:S02]  /*7a10*/  @!P6 IMAD.IADD R8, R8, 0x1, -R2 ;  /* 0x000000010808e824 */ /* 0x000fc400078e0a02 */
[C---:B-1----:R-:W-:Y:S01]  /*7a20*/  IMAD R0, R2.reuse, R13, R11 ;  /* 0x0000000d02007224 */ /* 0x042fe200078e020b */
[----:B------:R-:W-:Y:S01]  /*7a30*/  IABS R11, R245 ;  /* 0x000000f5000b7213 */ /* 0x000fe20000000000 */
[----:B------:R-:W-:Y:S02]  /*7a40*/  @!P3 IMAD.MOV R7, RZ, RZ, -R7 ;  /* 0x000000ffff07b224 */ /* 0x000fe400078e0a07 */
[--C-:B------:R-:W-:Y:S01]  /*7a50*/  @!P0 IMAD.IADD R5, R5, 0x1, -R2.reuse ;  /* 0x0000000105058824 */ /* 0x100fe200078e0a02 */
[----:B------:R-:W-:Y:S01]  /*7a60*/  ISETP.GT.U32.AND P6, PT, R2, R0, PT ;  /* 0x000000000200720c */ /* 0x000fe20003fc4070 */
[--C-:B------:R-:W-:Y:S01]  /*7a70*/  @!P1 IMAD.IADD R9, R9, 0x1, -R2.reuse ;  /* 0x0000000109099824 */ /* 0x100fe200078e0a02 */
[----:B------:R-:W-:Y:S01]  /*7a80*/  ISETP.GE.AND P1, PT, R247, RZ, PT ;  /* 0x000000fff700720c */ /* 0x000fe20003f26270 */
[----:B------:R-:W-:Y:S01]  /*7a90*/  VIADD R247, R3, 0x1a0 ;  /* 0x000001a003f77836 */ /* 0x000fe20000000000 */
[----:B------:R-:W-:Y:S01]  /*7aa0*/  ISETP.GE.AND P0, PT, R246, RZ, PT ;  /* 0x000000fff600720c */ /* 0x000fe20003f06270 */
[----:B------:R-:W-:Y:S01]  /*7ab0*/  @!P5 IMAD.IADD R6, R6, 0x1, -R2 ;  /* 0x000000010606d824 */ /* 0x000fe200078e0a02 */
[----:B------:R-:W-:Y:S01]  /*7ac0*/  ISETP.GT.U32.AND P5, PT, R2, R8, PT ;  /* 0x000000080200720c */ /* 0x000fe20003fa4070 */
[----:B------:R-:W-:Y:S01]  /*7ad0*/  IMAD.MOV.U32 R13, RZ, RZ, R9 ;  /* 0x000000ffff0d7224 */ /* 0x000fe200078e0009 */
[----:B------:R-:W-:Y:S01]  /*7ae0*/  IABS R15, R247 ;  /* 0x000000f7000f7213 */ /* 0x000fe20000000000 */
[----:B------:R-:W-:-:S04]  /*7af0*/  IMAD.HI.U32 R12, R4, R11, RZ ;  /* 0x0000000b040c7227 */ /* 0x000fc800078e00ff */
[----:B------:R-:W-:Y:S01]  /*7b00*/  @!P6 IMAD.IADD R0, R0, 0x1, -R2 ;  /* 0x000000010000e824 */ /* 0x000fe200078e0a02 */
[----:B------:R-:W-:Y:S01]  /*7b10*/  ISETP.GT.U32.AND P6, PT, R2, R6, PT ;  /* 0x000000060200720c */ /* 0x000fe20003fc4070 */
[----:B------:R-:W-:Y:S01]  /*7b20*/  @!P4 IMAD.MOV R13, RZ, RZ, -R13 ;  /* 0x000000ffff0dc224 */ /* 0x000fe200078e0a0d */
[----:B------:R-:W-:Y:S01]  /*7b30*/  ISETP.GE.AND P4, PT, R244, RZ, PT ;  /* 0x000000fff400720c */ /* 0x000fe20003f86270 */
[----:B------:R-:W-:Y:S01]  /*7b40*/  IMAD.HI.U32 R9, R4, R15, RZ ;  /* 0x0000000f04097227 */ /* 0x000fe200078e00ff */
[----:B------:R-:W-:Y:S02]  /*7b50*/  ISETP.GT.U32.AND P3, PT, R2, R0, PT ;  /* 0x000000000200720c */ /* 0x000fe40003f64070 */
[----:B------:R-:W-:Y:S01]  /*7b60*/  STL [R1+0x548], R13 ;  /* 0x0005480d01007387 */ /* 0x000fe20000100800 */
[----:B------:R-:W-:Y:S02]  /*7b70*/  IMAD.MOV R12, RZ, RZ, -R12 ;  /* 0x000000ffff0c7224 */ /* 0x000fe400078e0a0c */
[----:B------:R-:W-:Y:S01]  /*7b80*/  VIADD R246, R3, 0x19e ;  /* 0x0000019e03f67836 */ /* 0x000fe20000000000 */
[----:B------:R0:W-:Y:S01]  /*7b90*/  STL [R1+0x544], R7 ;  /* 0x0005440701007387 */ /* 0x0001e20000100800 */
[----:B------:R-:W-:-:S02]  /*7ba0*/  IMAD.MOV R9, RZ, RZ, -R9 ;  /* 0x000000ffff097224 */ /* 0x000fc400078e0a09 */
[--C-:B------:R-:W-:Y:S01]  /*7bb0*/  @!P6 IMAD.IADD R6, R6, 0x1, -R2.reuse ;  /* 0x000000010606e824 */ /* 0x100fe200078e0a02 */
[----:B------:R-:W-:Y:S01]  /*7bc0*/  IABS R10, R246 ;  /* 0x000000f6000a7213 */ /* 0x000fe20000000000 */
[----:B------:R-:W-:Y:S02]  /*7bd0*/  IMAD R15, R2, R9, R15 ;  /* 0x00000009020f7224 */ /* 0x000fe400078e020f */
[----:B------:R-:W-:Y:S02]  /*7be0*/  @!P5 IMAD.IADD R8, R8, 0x1, -R2 ;  /* 0x000000010808d824 */ /* 0x000fe400078e0a02 */
[----:B------:R-:W-:Y:S01]  /*7bf0*/  IMAD.HI.U32 R9, R4, R10, RZ ;  /* 0x0000000a04097227 */ /* 0x000fe200078e00ff */
[----:B------:R-:W-:-:S03]  /*7c00*/  ISETP.GT.U32.AND P5, PT, R2, R15, PT ;  /* 0x0000000f0200720c */ /* 0x000fc60003fa4070 */
[C---:B0-----:R-:W-:Y:S01]  /*7c10*/  IMAD R7, R2.reuse, R12, R11 ;  /* 0x0000000c02077224 */ /* 0x041fe200078e020b */
[----:B------:R-:W-:Y:S01]  /*7c20*/  IABS R12, R231 ;  /* 0x000000e7000c7213 */ /* 0x000fe20000000000 */
[----:B------:R-:W-:Y:S02]  /*7c30*/  IMAD.MOV R9, RZ, RZ, -R9 ;  /* 0x000000ffff097224 */ /* 0x000fe400078e0a09 */
[----:B------:R-:W-:Y:S01]  /*7c40*/  @!P2 IMAD.MOV R5, RZ, RZ, -R5 ;  /* 0x000000ffff05a224 */ /* 0x000fe200078e0a05 */
[C---:B------:R-:W-:Y:S01]  /*7c50*/  ISETP.GT.U32.AND P6, PT, R2.reuse, R7, PT ;  /* 0x000000070200720c */ /* 0x040fe20003fc4070 */
[----:B------:R-:W-:Y:S01]  /*7c60*/  IMAD R10, R2, R9, R10 ;  /* 0x00000009020a7224 */ /* 0x000fe200078e020a */
[----:B------:R-:W-:Y:S01]  /*7c70*/  ISETP.GE.AND P2, PT, R247, RZ, PT ;  /* 0x000000fff700720c */ /* 0x000fe20003f46270 */
[----:B------:R-:W-:Y:S01]  /*7c80*/  VIADD R247, R3, 0x19d ;  /* 0x0000019d03f77836 */ /* 0x000fe20000000000 */
[----:B------:R0:W-:Y:S01]  /*7c90*/  STL [R1+0x540], R5 ;  /* 0x0005400501007387 */ /* 0x0001e20000100800 */
[----:B------:R-:W-:Y:S01]  /*7ca0*/  @!P3 IMAD.IADD R0, R0, 0x1, -R2 ;  /* 0x000000010000b824 */ /* 0x000fe200078e0a02 */
[----:B------:R-:W-:Y:S01]  /*7cb0*/  ISETP.GT.U32.AND P3, PT, R2, R10, PT ;  /* 0x0000000a0200720c */ /* 0x000fe20003f64070 */
[----:B------:R-:W-:Y:S01]  /*7cc0*/  IMAD.MOV.U32 R13, RZ, RZ, R8 ;  /* 0x000000ffff0d7224 */ /* 0x000fe200078e0008 */
[----:B------:R-:W-:Y:S01]  /*7cd0*/  IABS R14, R247 ;  /* 0x000000f7000e7213 */ /* 0x000fe20000000000 */
[----:B------:R-:W-:-:S02]  /*7ce0*/  @!P5 IMAD.IADD R15, R15, 0x1, -R2 ;  /* 0x000000010f0fd824 */ /* 0x000fc400078e0a02 */
[----:B------:R-:W-:Y:S01]  /*7cf0*/  @!P1 IMAD.MOV R13, RZ, RZ, -R13 ;  /* 0x000000ffff0d9224 */ /* 0x000fe200078e0a0d */
[----:B------:R-:W-:Y:S01]  /*7d00*/  ISETP.GE.AND P1, PT, R245, RZ, PT ;  /* 0x000000fff500720c */ /* 0x000fe20003f26270 */
[----:B------:R-:W-:Y:S01]  /*7d10*/  @!P6 IMAD.IADD R7, R7, 0x1, -R2 ;  /* 0x000000010707e824 */ /* 0x000fe200078e0a02 */
[----:B------:R-:W-:Y:S01]  /*7d20*/  ISETP.GT.U32.AND P5, PT, R2, R15, PT ;  /* 0x0000000f0200720c */ /* 0x000fe20003fa4070 */
[----:B0-----:R-:W-:Y:S01]  /*7d30*/  IMAD.MOV.U32 R5, RZ, RZ, R6 ;  /* 0x000000ffff057224 */ /* 0x001fe200078e0006 */
[----:B------:R0:W-:Y:S01]  /*7d40*/  STL [R1+0x53c], R13 ;  /* 0x00053c0d01007387 */ /* 0x0001e20000100800 */
[----:B------:R-:W-:Y:S01]  /*7d50*/  IMAD.HI.U32 R6, R4, R14, RZ ;  /* 0x0000000e04067227 */ /* 0x000fe200078e00ff */
[----:B------:R-:W-:-:S03]  /*7d60*/  ISETP.GT.U32.AND P6, PT, R2, R7, PT ;  /* 0x000000070200720c */ /* 0x000fc60003fc4070 */
[----:B------:R-:W-:Y:S02]  /*7d70*/  VIADD R245, R3, 0x19c ;  /* 0x0000019c03f57836 */ /* 0x000fe40000000000 */
[----:B------:R-:W-:Y:S02]  /*7d80*/  IMAD.MOV R6, RZ, RZ, -R6 ;  /* 0x000000ffff067224 */ /* 0x000fe400078e0a06 */
[----:B------:R-:W-:Y:S01]  /*7d90*/  @!P0 IMAD.MOV R5, RZ, RZ, -R5 ;  /* 0x000000ffff058224 */ /* 0x000fe200078e0a05 */
[----:B0-----:R-:W-:Y:S01]  /*7da0*/  IABS R13, R245 ;  /* 0x000000f5000d7213 */ /* 0x001fe20000000000 */
[----:B------:R-:W-:Y:S01]  /*7db0*/  IMAD R14, R2, R6, R14 ;  /* 0x00000006020e7224 */ /* 0x000fe200078e020e */
[----:B------:R-:W-:Y:S01]  /*7dc0*/  ISETP.GE.AND P0, PT, R246, RZ, PT ;  /* 0x000000fff600720c */ /* 0x000fe20003f06270 */
[--C-:B------:R-:W-:Y:S01]  /*7dd0*/  @!P3 IMAD.IADD R10, R10, 0x1, -R2.reuse ;  /* 0x000000010a0ab824 */ /* 0x100fe200078e0a02 */
[----:B------:R0:W-:Y:S01]  /*7de0*/  STL [R1+0x538], R5 ;  /* 0x0005380501007387 */ /* 0x0001e20000100800 */
[----:B------:R-:W-:Y:S01]  /*7df0*/  @!P6 IMAD.IADD R7, R7, 0x1, -R2 ;  /* 0x000000010707e824 */ /* 0x000fe200078e0a02 */
[----:B------:R-:W-:Y:S01]  /*7e00*/  ISETP.GT.U32.AND P6, PT, R2, R14, PT ;  /* 0x0000000e0200720c */ /* 0x000fe20003fc4070 */
[----:B------:R-:W-:Y:S01]  /*7e10*/  IMAD.HI.U32 R6, R4, R12, RZ ;  /* 0x0000000c04067227 */ /* 0x000fe200078e00ff */
[----:B------:R-:W-:-:S03]  /*7e20*/  ISETP.GT.U32.AND P3, PT, R2, R10, PT ;  /* 0x0000000a0200720c */ /* 0x000fc60003f64070 */
[----:B------:R-:W-:Y:S01]  /*7e30*/  @!P5 IMAD.IADD R15, R15, 0x1, -R2 ;  /* 0x000000010f0fd824 */ /* 0x000fe200078e0a02 */
[----:B------:R-:W-:Y:S01]  /*7e40*/  ISETP.GE.AND P5, PT, R247, RZ, PT ;  /* 0x000000fff700720c */ /* 0x000fe20003fa6270 */
[----:B------:R-:W-:Y:S02]  /*7e50*/  VIADD R247, R3, 0x199 ;  /* 0x0000019903f77836 */ /* 0x000fe40000000000 */
[----:B0-----:R-:W-:-:S04]  /*7e60*/  IMAD.HI.U32 R5, R4, R13, RZ ;  /* 0x0000000d04057227 */ /* 0x001fc800078e00ff */
[----:B------:R-:W-:Y:S02]  /*7e70*/  IMAD.MOV R8, RZ, RZ, -R5 ;  /* 0x000000ffff087224 */ /* 0x000fe400078e0a05 */
[----:B------:R-:W-:Y:S02]  /*7e80*/  IMAD.MOV R6, RZ, RZ, -R6 ;  /* 0x000000ffff067224 */ /* 0x000fe400078e0a06 */
[----:B------:R-:W-:Y:S02]  /*7e90*/  VIADD R236, R3, 0x19a ;  /* 0x0000019a03ec7836 */ /* 0x000fe40000000000 */
[C---:B------:R-:W-:Y:S01]  /*7ea0*/  IMAD R13, R2.reuse, R8, R13 ;  /* 0x00000008020d7224 */ /* 0x040fe200078e020d */
[----:B------:R-:W-:Y:S01]  /*7eb0*/  IABS R8, R247 ;  /* 0x000000f700087213 */ /* 0x000fe20000000000 */
[----:B------:R-:W-:Y:S01]  /*7ec0*/  IMAD R12, R2, R6, R12 ;  /* 0x00000006020c7224 */ /* 0x000fe200078e020c */
[----:B------:R-:W-:Y:S01]  /*7ed0*/  IABS R11, R236 ;  /* 0x000000ec000b7213 */ /* 0x000fe20000000000 */
[----:B------:R-:W-:-:S02]  /*7ee0*/  @!P6 IMAD.IADD R14, R14, 0x1, -R2 ;  /* 0x000000010e0ee824 */ /* 0x000fc400078e0a02 */
[----:B------:R-:W-:Y:S01]  /*7ef0*/  @!P3 IMAD.IADD R10, R10, 0x1, -R2 ;  /* 0x000000010a0ab824 */ /* 0x000fe200078e0a02 */
[----:B------:R-:W-:Y:S01]  /*7f00*/  ISETP.GT.U32.AND P6, PT, R2, R12, PT ;  /* 0x0000000c0200720c */ /* 0x000fe20003fc4070 */
[----:B------:R-:W-:Y:S01]  /*7f10*/  IMAD.HI.U32 R16, R4, R8, RZ ;  /* 0x0000000804107227 */ /* 0x000fe200078e00ff */
[----:B------:R-:W-:-:S03]  /*7f20*/  ISETP.GT.U32.AND P3, PT, R2, R13, PT ;  /* 0x0000000d0200720c */ /* 0x000fc60003f64070 */
[----:B------:R-:W-:-:S04]  /*7f30*/  IMAD.HI.U32 R5, R4, R11, RZ ;  /* 0x0000000b04057227 */ /* 0x000fc800078e00ff */
[----:B------:R-:W-:Y:S02]  /*7f40*/  IMAD.MOV R16, RZ, RZ, -R16 ;  /* 0x000000ffff107224 */ /* 0x000fe400078e0a10 */
[----:B------:R-:W-:Y:S02]  /*7f50*/  IMAD.MOV R5, RZ, RZ, -R5 ;  /* 0x000000ffff057224 */ /* 0x000fe400078e0a05 */
[----:B------:R-:W-:Y:S02]  /*7f60*/  VIADD R237, R3, 0x198 ;  /* 0x0000019803ed7836 */ /* 0x000fe40000000000 */
[C---:B------:R-:W-:Y:S02]  /*7f70*/  IMAD R8, R2.reuse, R16, R8 ;  /* 0x0000001002087224 */ /* 0x040fe400078e0208 */
[----:B------:R-:W-:Y:S01]  /*7f80*/  IMAD R11, R2, R5, R11 ;  /* 0x00000005020b7224 */ /* 0x000fe200078e020b */
[----:B------:R-:W-:Y:S01]  /*7f90*/  IABS R9, R237 ;  /* 0x000000ed00097213 */ /* 0x000fe20000000000 */
[--C-:B------:R-:W-:Y:S01]  /*7fa0*/  @!P6 IMAD.IADD R12, R12, 0x1, -R2.reuse ;  /* 0x000000010c0ce824 */ /* 0x100fe200078e0a02 */
[C---:B------:R-:W-:Y:S01]  /*7fb0*/  ISETP.GT.U32.AND P6, PT, R2.reuse, R8, PT ;  /* 0x000000080200720c */ /* 0x040fe20003fc4070 */
[----:B------:R-:W-:Y:S01]  /*7fc0*/  @!P3 IMAD.IADD R13, R13, 0x1, -R2 ;  /* 0x000000010d0db824 */ /* 0x000fe200078e0a02 */
[C---:B------:R-:W-:Y:S01]  /*7fd0*/  ISETP.GT.U32.AND P3, PT, R2.reuse, R11, PT ;  /* 0x0000000b0200720c */ /* 0x040fe20003f64070 */
[----:B------:R-:W-:Y:S01]  /*7fe0*/  @!P4 IMAD.MOV R0, RZ, RZ, -R0 ;  /* 0x000000ffff00c224 */ /* 0x000fe200078e0a00 */
[----:B------:R-:W-:Y:S01]  /*7ff0*/  ISETP.GT.U32.AND P4, PT, R2, R14, PT ;  /* 0x0000000e0200720c */ /* 0x000fe20003f84070 */
[----:B------:R-:W-:-:S03]  /*8000*/  IMAD.HI.U32 R20, R4, R9, RZ ;  /* 0x0000000904147227 */ /* 0x000fc600078e00ff */
[----:B------:R0:W-:Y:S01]  /*8010*/  STL [R1+0x534], R0 ;  /* 0x0005340001007387 */ /* 0x0001e20000100800 */
[C---:B------:R-:W-:Y:S02]  /*8020*/  VIADD R238, R3.reuse, 0x197 ;  /* 0x0000019703ee7836 */ /* 0x040fe40000000000 */
[C---:B------:R-:W-:Y:S02]  /*8030*/  VIADD R239, R3.reuse, 0x196 ;  /* 0x0000019603ef7836 */ /* 0x040fe40000000000 */
[----:B------:R-:W-:Y:S01]  /*8040*/  VIADD R246, R3, 0x195 ;  /* 0x0000019503f67836 */ /* 0x000fe20000000000 */
[----:B------:R-:W-:Y:S01]  /*8050*/  IABS R6, R238 ;  /* 0x000000ee00067213 */ /* 0x000fe20000000000 */
[----:B------:R-:W-:Y:S01]  /*8060*/  IMAD.MOV R20, RZ, RZ, -R20 ;  /* 0x000000ffff147224 */ /* 0x000fe200078e0a14 */
[----:B------:R-:W-:Y:S01]  /*8070*/  IABS R5, R239 ;  /* 0x000000ef00057213 */ /* 0x000fe20000000000 */
[----:B------:R-:W-:Y:S01]  /*8080*/  @!P6 IMAD.IADD R8, R8, 0x1, -R2 ;  /* 0x000000010808e824 */ /* 0x000fe200078e0a02 */
[----:B------:R-:W-:Y:S01]  /*8090*/  IABS R16, R246 ;  /* 0x000000f600107213 */ /* 0x000fe20000000000 */
[----:B------:R-:W-:-:S02]  /*80a0*/  IMAD R9, R2, R20, R9 ;  /* 0x0000001402097224 */ /* 0x000fc400078e0209 */
[----:B------:R-:W-:Y:S01]  /*80b0*/  @!P2 IMAD.MOV R15, RZ, RZ, -R15 ;  /* 0x000000ffff0fa224 */ /* 0x000fe200078e0a0f */
[C---:B------:R-:W-:Y:S01]  /*80c0*/  ISETP.GT.U32.AND P2, PT, R2.reuse, R13, PT ;  /* 0x0000000d0200720c */ /* 0x040fe20003f44070 */
[----:B------:R-:W-:Y:S01]  /*80d0*/  @!P3 IMAD.IADD R11, R11, 0x1, -R2 ;  /* 0x000000010b0bb824 */ /* 0x000fe200078e0a02 */
[C---:B------:R-:W-:Y:S01]  /*80e0*/  ISETP.GT.U32.AND P6, PT, R2.reuse, R8, PT ;  /* 0x000000080200720c */ /* 0x040fe20003fc4070 */
[----:B0-----:R-:W-:Y:S01]  /*80f0*/  IMAD.MOV.U32 R0, RZ, RZ, R10 ;  /* 0x000000ffff007224 */ /* 0x001fe200078e000a */
[----:B------:R-:W-:Y:S01]  /*8100*/  STL [R1+0x530], R15 ;  /* 0x0005300f01007387 */ /* 0x000fe20000100800 */
[----:B------:R-:W-:Y:S01]  /*8110*/  @!P1 IMAD.MOV R7, RZ, RZ, -R7 ;  /* 0x000000ffff079224 */ /* 0x000fe200078e0a07 */
[----:B------:R-:W-:Y:S01]  /*8120*/  ISETP.GT.U32.AND P1, PT, R2, R12, PT ;  /* 0x0000000c0200720c */ /* 0x000fe20003f24070 */
[C---:B------:R-:W-:Y:S01]  /*8130*/  IMAD.HI.U32 R19, R4.reuse, R6, RZ ;  /* 0x0000000604137227 */ /* 0x040fe200078e00ff */
[----:B------:R-:W-:Y:S02]  /*8140*/  ISETP.GE.AND P3, PT, R245, RZ, PT ;  /* 0x000000fff500720c */ /* 0x000fe40003f66270 */
[----:B------:R-:W-:Y:S01]  /*8150*/  STL [R1+0x52c], R7 ;  /* 0x00052c0701007387 */ /* 0x000fe20000100800 */
[----:B------:R-:W-:-:S04]  /*8160*/  IMAD.HI.U32 R18, R4, R5, RZ ;  /* 0x0000000504127227 */ /* 0x000fc800078e00ff */
[----:B------:R-:W-:Y:S01]  /*8170*/  @!P4 IMAD.IADD R14, R14, 0x1, -R2 ;  /* 0x000000010e0ec824 */ /* 0x000fe200078e0a02 */
[----:B------:R-:W-:Y:S01]  /*8180*/  ISETP.GT.U32.AND P4, PT, R2, R9, PT ;  /* 0x000000090200720c */ /* 0x000fe20003f84070 */
[----:B------:R-:W-:-:S04]  /*8190*/  IMAD.HI.U32 R17, R4, R16, RZ ;  /* 0x0000001004117227 */ /* 0x000fc800078e00ff */
[----:B------:R-:W-:Y:S01]  /*81a0*/  @!P0 IMAD.MOV R0, RZ, RZ, -R0 ;  /* 0x000000ffff008224 */ /* 0x000fe200078e0a00 */
[C---:B------:R-:W-:Y:S01]  /*81b0*/  ISETP.GT.U32.AND P0, PT, R2.reuse, R11, PT ;  /* 0x0000000b0200720c */ /* 0x040fe20003f04070 */
[----:B------:R-:W-:Y:S02]  /*81c0*/  IMAD.MOV R19, RZ, RZ, -R19 ;  /* 0x000000ffff137224 */ /* 0x000fe400078e0a13 */
[----:B------:R-:W-:Y:S01]  /*81d0*/  IMAD.MOV R18, RZ, RZ, -R18 ;  /* 0x000000ffff127224 */ /* 0x000fe200078e0a12 */
[----:B------:R0:W-:Y:S01]  /*81e0*/  STL [R1+0x528], R0 ;  /* 0x0005280001007387 */ /* 0x0001e20000100800 */
[----:B------:R-:W-:Y:S02]  /*81f0*/  IMAD.MOV R17, RZ, RZ, -R17 ;  /* 0x000000ffff117224 */ /* 0x000fe400078e0a11 */
[----:B------:R-:W-:Y:S02]  /*8200*/  VIADD R244, R3, 0x194 ;  /* 0x0000019403f47836 */ /* 0x000fe40000000000 */
[----:B------:R-:W-:-:S02]  /*8210*/  IMAD R6, R2, R19, R6 ;  /* 0x0000001302067224 */ /* 0x000fc400078e0206 */
[C---:B------:R-:W-:Y:S01]  /*8220*/  IMAD R5, R2.reuse, R18, R5 ;  /* 0x0000001202057224 */ /* 0x040fe200078e0205 */
[----:B------:R-:W-:Y:S01]  /*8230*/  IABS R10, R244 ;  /* 0x000000f4000a7213 */ /* 0x000fe20000000000 */
[----:B------:R-:W-:Y:S01]  /*8240*/  @!P2 IMAD.IADD R13, R13, 0x1, -R2 ;  /* 0x000000010d0da824 */ /* 0x000fe200078e0a02 */
[C---:B------:R-:W-:Y:S01]  /*8250*/  ISETP.GT.U32.AND P2, PT, R2.reuse, R6, PT ;  /* 0x000000060200720c */ /* 0x040fe20003f44070 */
[----:B0-----:R-:W-:Y:S02]  /*8260*/  IMAD R0, R2, R17, R16 ;  /* 0x0000001102007224 */ /* 0x001fe400078e0210 */
[--C-:B------:R-:W-:Y:S01]  /*8270*/  @!P1 IMAD.IADD R12, R12, 0x1, -R2.reuse ;  /* 0x000000010c0c9824 */ /* 0x100fe200078e0a02 */
[----:B------:R-:W-:Y:S01]  /*8280*/  ISETP.GT.U32.AND P1, PT, R2, R5, PT ;  /* 0x000000050200720c */ /* 0x000fe20003f24070 */
[--C-:B------:R-:W-:Y:S01]  /*8290*/  @!P6 IMAD.IADD R8, R8, 0x1, -R2.reuse ;  /* 0x000000010808e824 */ /* 0x100fe200078e0a02 */
[----:B------:R-:W-:Y:S01]  /*82a0*/  ISETP.GT.U32.AND P6, PT, R2, R0, PT ;  /* 0x000000000200720c */ /* 0x000fe20003fc4070 */
[--C-:B------:R-:W-:Y:S01]  /*82b0*/  @!P4 IMAD.IADD R9, R9, 0x1, -R2.reuse ;  /* 0x000000010909c824 */ /* 0x100fe200078e0a02 */
[----:B------:R-:W-:Y:S01]  /*82c0*/  ISETP.GE.AND P4, PT, R236, RZ, PT ;  /* 0x000000ffec00720c */ /* 0x000fe20003f86270 */
[----:B------:R-:W-:Y:S01]  /*82d0*/  @!P0 IMAD.IADD R11, R11, 0x1, -R2 ;  /* 0x000000010b0b8824 */ /* 0x000fe200078e0a02 */
[----:B------:R-:W-:Y:S01]  /*82e0*/  ISETP.GE.AND P0, PT, R231, RZ, PT ;  /* 0x000000ffe700720c */ /* 0x000fe20003f06270 */
[----:B------:R-:W-:-:S04]  /*82f0*/  IMAD.HI.U32 R16, R4, R10, RZ ;  /* 0x0000000a04107227 */ /* 0x000fc800078e00ff */
[----:B------:R-:W-:Y:S02]  /*8300*/  IMAD.MOV R16, RZ, RZ, -R16 ;  /* 0x000000ffff107224 */ /* 0x000fe400078e0a10 */
[----:B------:R-:W-:Y:S01]  /*8310*/  @!P2 IMAD.IADD R6, R6, 0x1, -R2 ;  /* 0x000000010606a824 */ /* 0x000fe200078e0a02 */
[----:B------:R-:W-:Y:S01]  /*8320*/  ISETP.GE.AND P2, PT, R247, RZ, PT ;  /* 0x000000fff700720c */ /* 0x000fe20003f46270 */
[----:B------:R-:W-:Y:S02]  /*8330*/  IMAD R10, R2, R16, R10 ;  /* 0x00000010020a7224 */ /* 0x000fe400078e020a */
[--C-:B------:R-:W-:Y:S01]  /*8340*/  @!P1 IMAD.IADD R5, R5, 0x1, -R2.reuse ;  /* 0x0000000105059824 */ /* 0x100fe200078e0a02 */
[----:B------:R-:W-:Y:S01]  /*8350*/  ISETP.GE.AND P1, PT, R237, RZ, PT ;  /* 0x000000ffed00720c */ /* 0x000fe20003f26270 */
[C---:B------:R-:W-:Y:S02]  /*8360*/  VIADD R245, R3.reuse, 0x193 ;  /* 0x0000019303f57836 */ /* 0x040fe40000000000 */
[----:B------:R-:W-:Y:S01]  /*8370*/  @!P6 IMAD.IADD R0, R0, 0x1, -R2 ;  /* 0x000000010000e824 */ /* 0x000fe200078e0a02 */
[C---:B------:R-:W-:Y:S01]  /*8380*/  ISETP.GT.U32.AND P6, PT, R2.reuse, R9, PT ;  /* 0x000000090200720c */ /* 0x040fe20003fc4070 */
[----:B------:R-:W-:Y:S01]  /*8390*/  @!P4 IMAD.MOV R11, RZ, RZ, -R11 ;  /* 0x000000ffff0bc224 */ /* 0x000fe200078e0a0b */
[C---:B------:R-:W-:Y:S01]  /*83a0*/  ISETP.GT.U32.AND P4, PT, R2.reuse, R10, PT ;  /* 0x0000000a0200720c */ /* 0x040fe20003f84070 */
[----:B------:R-:W-:Y:S01]  /*83b0*/  @!P3 IMAD.MOV R13, RZ, RZ, -R13 ;  /* 0x000000ffff0db224 */ /* 0x000fe200078e0a0d */
[C---:B------:R-:W-:Y:S01]  /*83c0*/  ISETP.GT.U32.AND P3, PT, R2.reuse, R6, PT ;  /* 0x000000060200720c */ /* 0x040fe20003f64070 */
[----:B------:R-:W-:Y:S01]  /*83d0*/  @!P0 IMAD.MOV R12, RZ, RZ, -R12 ;  /* 0x000000ffff0c8224 */ /* 0x000fe200078e0a0c */
[C---:B------:R-:W-:Y:S01]  /*83e0*/  ISETP.GT.U32.AND P0, PT, R2.reuse, R5, PT ;  /* 0x000000050200720c */ /* 0x040fe20003f04070 */
[----:B------:R-:W-:Y:S01]  /*83f0*/  @!P5 IMAD.MOV R14, RZ, RZ, -R14 ;  /* 0x000000ffff0ed224 */ /* 0x000fe200078e0a0e */
[----:B------:R-:W-:Y:S01]  /*8400*/  IABS R7, R245 ;  /* 0x000000f500077213 */ /* 0x000fe20000000000 */
[----:B------:R-:W-:Y:S01]  /*8410*/  VIADD R247, R3, 0x192 ;  /* 0x0000019203f77836 */ /* 0x000fe20000000000 */
[----:B------:R-:W-:Y:S01]  /*8420*/  ISETP.GT.U32.AND P5, PT, R2, R0, PT ;  /* 0x000000000200720c */ /* 0x000fe20003fa4070 */
[----:B------:R-:W-:Y:S01]  /*8430*/  @!P2 IMAD.MOV R8, RZ, RZ, -R8 ;  /* 0x000000ffff08a224 */ /* 0x000fe200078e0a08 */
[----:B------:R-:W-:Y:S01]  /*8440*/  ISETP.GE.AND P2, PT, R238, RZ, PT ;  /* 0x000000ffee00720c */ /* 0x000fe20003f46270 */
[----:B------:R-:W-:Y:S01]  /*8450*/  IMAD.HI.U32 R15, R4, R7, RZ ;  /* 0x00000007040f7227 */ /* 0x000fe200078e00ff */
[----:B------:R-:W-:Y:S03]  /*8460*/  STL [R1+0x524], R14 ;  /* 0x0005240e01007387 */ /* 0x000fe60000100800 */
[----:B------:R-:W-:Y:S01]  /*8470*/  IMAD.MOV R15, RZ, RZ, -R15 ;  /* 0x000000ffff0f7224 */ /* 0x000fe200078e0a0f */
[----:B------:R-:W-:Y:S01]  /*8480*/  STL [R1+0x520], R13 ;  /* 0x0005200d01007387 */ /* 0x000fe20000100800 */
[----:B------:R-:W-:-:S02]  /*8490*/  @!P6 IMAD.IADD R9, R9, 0x1, -R2 ;  /* 0x000000010909e824 */ /* 0x000fc400078e0a02 */
[--C-:B------:R-:W-:Y:S01]  /*84a0*/  @!P4 IMAD.IADD R10, R10, 0x1, -R2.reuse ;  /* 0x000000010a0ac824 */ /* 0x100fe200078e0a02 */
[----:B------:R0:W-:Y:S01]  /*84b0*/  STL [R1+0x51c], R12 ;  /* 0x00051c0c01007387 */ /* 0x0001e20000100800 */
[--C-:B------:R-:W-:Y:S01]  /*84c0*/  @!P3 IMAD.IADD R6, R6, 0x1, -R2.reuse ;  /* 0x000000010606b824 */ /* 0x100fe200078e0a02 */
[----:B------:R-:W-:Y:S01]  /*84d0*/  ISETP.GE.AND P3, PT, R239, RZ, PT ;  /* 0x000000ffef00720c */ /* 0x000fe20003f66270 */
[----:B------:R-:W-:Y:S01]  /*84e0*/  @!P0 IMAD.IADD R5, R5, 0x1, -R2 ;  /* 0x0000000105058824 */ /* 0x000fe200078e0a02 */
[----:B------:R-:W-:Y:S01]  /*84f0*/  ISETP.GE.AND P0, PT, R246, RZ, PT ;  /* 0x000000fff600720c */ /* 0x000fe20003f06270 */
[C---:B------:R-:W-:Y:S01]  /*8500*/  IMAD R7, R2.reuse, R15, R7 ;  /* 0x0000000f02077224 */ /* 0x040fe200078e0207 */
[----:B------:R-:W-:Y:S01]  /*8510*/  IABS R15, R247 ;  /* 0x000000f7000f7213 */ /* 0x000fe20000000000 */
[----:B------:R-:W-:Y:S01]  /*8520*/  VIADD R246, R3, 0x191 ;  /* 0x0000019103f67836 */ /* 0x000fe20000000000 */
[----:B------:R1:W-:Y:S01]  /*8530*/  STL [R1+0x518], R11 ;  /* 0x0005180b01007387 */ /* 0x0003e20000100800 */
[----:B------:R-:W-:Y:S01]  /*8540*/  @!P1 IMAD.MOV R9, RZ, RZ, -R9 ;  /* 0x000000ffff099224 */ /* 0x000fe200078e0a09 */
[C---:B------:R-:W-:Y:S01]  /*8550*/  ISETP.GT.U32.AND P1, PT, R2.reuse, R10, PT ;  /* 0x0000000a0200720c */ /* 0x040fe20003f24070 */
[----:B0-----:R-:W-:Y:S01]  /*8560*/  IMAD.MOV.U32 R12, RZ, RZ, R6 ;  /* 0x000000ffff0c7224 */ /* 0x001fe200078e0006 */
[----:B------:R0:W-:Y:S01]  /*8570*/  STL [R1+0x514], R8 ;  /* 0x0005140801007387 */ /* 0x0001e20000100800 */
[----:B------:R-:W-:Y:S01]  /*8580*/  ISETP.GT.U32.AND P6, PT, R2, R7, PT ;  /* 0x000000070200720c */ /* 0x000fe20003fc4070 */
[----:B------:R-:W-:Y:S01]  /*8590*/  @!P5 IMAD.IADD R0, R0, 0x1, -R2 ;  /* 0x000000010000d824 */ /* 0x000fe200078e0a02 */
[----:B------:R-:W-:Y:S01]  /*85a0*/  ISETP.GE.AND P5, PT, R244, RZ, PT ;  /* 0x000000fff400720c */ /* 0x000fe20003fa6270 */
[----:B------:R-:W-:Y:S01]  /*85b0*/  @!P2 IMAD.MOV R12, RZ, RZ, -R12 ;  /* 0x000000ffff0ca224 */ /* 0x000fe200078e0a0c */
[----:B------:R-:W-:Y:S01]  /*85c0*/  STL [R1+0x50c], R9 ;  /* 0x00050c0901007387 */ /* 0x000fe20000100800 */
[----:B-1----:R-:W-:Y:S01]  /*85d0*/  IABS R11, R246 ;  /* 0x000000f6000b7213 */ /* 0x002fe20000000000 */
[----:B------:R-:W-:Y:S01]  /*85e0*/  @!P3 IMAD.MOV R5, RZ, RZ, -R5 ;  /* 0x000000ffff05b224 */ /* 0x000fe200078e0a05 */
[----:B------:R-:W-:Y:S01]  /*85f0*/  ISETP.GE.AND P3, PT, R247, RZ, PT ;  /* 0x000000fff700720c */ /* 0x000fe20003f66270 */
[----:B------:R-:W-:Y:S01]  /*8600*/  @!P0 IMAD.MOV R0, RZ, RZ, -R0 ;  /* 0x000000ffff008224 */ /* 0x000fe200078e0a00 */
[----:B------:R-:W-:Y:S01]  /*8610*/  STL [R1+0x508], R12 ;  /* 0x0005080c01007387 */ /* 0x000fe20000100800 */
[----:B0-----:R-:W-:Y:S01]  /*8620*/  IMAD.HI.U32 R8, R4, R15, RZ ;  /* 0x0000000f04087227 */ /* 0x001fe200078e00ff */
[----:B------:R-:W-:-:S02]  /*8630*/  ISETP.GE.AND P0, PT, R246, RZ, PT ;  /* 0x000000fff600720c */ /* 0x000fc40003f06270 */
[----:B------:R-:W-:Y:S01]  /*8640*/  STL [R1+0x504], R5 ;  /* 0x0005040501007387 */ /* 0x000fe20000100800 */
[----:B------:R-:W-:Y:S01]  /*8650*/  IMAD.MOV R8, RZ, RZ, -R8 ;  /* 0x000000ffff087224 */ /* 0x000fe200078e0a08 */
[----:B------:R-:W-:Y:S01]  /*8660*/  ISETP.GE.AND P4, PT, R245, RZ, PT ;  /* 0x000000fff500720c */ /* 0x000fe20003f86270 */
[----:B------:R-:W-:Y:S01]  /*8670*/  IMAD.HI.U32 R6, R4, R11, RZ ;  /* 0x0000000b04067227 */ /* 0x000fe200078e00ff */
[----:B------:R0:W-:Y:S03]  /*8680*/  STL [R1+0x500], R0 ;  /* 0x0005000001007387 */ /* 0x0001e60000100800 */
[----:B------:R-:W-:Y:S02]  /*8690*/  IMAD R8, R2, R8, R15 ;  /* 0x0000000802087224 */ /* 0x000fe400078e020f */
[----:B------:R-:W-:Y:S02]  /*86a0*/  IMAD.MOV R6, RZ, RZ, -R6 ;  /* 0x000000ffff067224 */ /* 0x000fe400078e0a06 */
[----:B------:R-:W-:-:S02]  /*86b0*/  @!P1 IMAD.IADD R10, R10, 0x1, -R2 ;  /* 0x000000010a0a9824 */ /* 0x000fc400078e0a02 */
[----:B------:R-:W-:Y:S01]  /*86c0*/  @!P6 IMAD.IADD R7, R7, 0x1, -R2 ;  /* 0x000000010707e824 */ /* 0x000fe200078e0a02 */
[C---:B------:R-:W-:Y:S01]  /*86d0*/  ISETP.GT.U32.AND P6, PT, R2.reuse, R8, PT ;  /* 0x000000080200720c */ /* 0x040fe20003fc4070 */
[C---:B0-----:R-:W-:Y:S02]  /*86e0*/  IMAD R0, R2.reuse, R6, R11 ;  /* 0x0000000602007224 */ /* 0x041fe400078e020b */
[----:B------:R-:W-:Y:S01]  /*86f0*/  IMAD.MOV.U32 R9, RZ, RZ, R10 ;  /* 0x000000ffff097224 */ /* 0x000fe200078e000a */
[C---:B------:R-:W-:Y:S01]  /*8700*/  ISETP.GT.U32.AND P2, PT, R2.reuse, R7, PT ;  /* 0x000000070200720c */ /* 0x040fe20003f44070 */
[C---:B------:R-:W-:Y:S02]  /*8710*/  VIADD R247, R3.reuse, 0x190 ;  /* 0x0000019003f77836 */ /* 0x040fe40000000000 */
[----:B------:R-:W-:Y:S01]  /*8720*/  @!P5 IMAD.MOV R9, RZ, RZ, -R9 ;  /* 0x000000ffff09d224 */ /* 0x000fe200078e0a09 */
[----:B------:R-:W-:Y:S01]  /*8730*/  ISETP.GT.U32.AND P5, PT, R2, R0, PT ;  /* 0x000000000200720c */ /* 0x000fe20003fa4070 */
[C---:B------:R-:W-:Y:S01]  /*8740*/  VIADD R246, R3.reuse, 0x18e ;  /* 0x0000018e03f67836 */ /* 0x040fe20000000000 */
[----:B------:R-:W-:Y:S01]  /*8750*/  IABS R12, R247 ;  /* 0x000000f7000c7213 */ /* 0x000fe20000000000 */
[----:B------:R-:W-:Y:S01]  /*8760*/  VIADD R238, R3, 0x18c ;  /* 0x0000018c03ee7836 */ /* 0x000fe20000000000 */
[----:B------:R-:W-:Y:S01]  /*8770*/  ISETP.GE.AND P1, PT, R247, RZ, PT ;  /* 0x000000fff700720c */ /* 0x000fe20003f26270 */
[----:B------:R-:W-:Y:S01]  /*8780*/  @!P6 IMAD.IADD R8, R8, 0x1, -R2 ;  /* 0x000000010808e824 */ /* 0x000fe200078e0a02 */
[----:B------:R-:W-:Y:S01]  /*8790*/  IABS R10, R246 ;  /* 0x000000f6000a7213 */ /* 0x000fe20000000000 */
[----:B------:R-:W-:Y:S01]  /*87a0*/  VIADD R247, R3, 0x18f ;  /* 0x0000018f03f77836 */ /* 0x000fe20000000000 */
[----:B------:R0:W-:Y:S01]  /*87b0*/  STL [R1+0x4fc], R9 ;  /* 0x0004fc0901007387 */ /* 0x0001e20000100800 */
[----:B------:R-:W-:Y:S01]  /*87c0*/  IMAD.HI.U32 R5, R4, R12, RZ ;  /* 0x0000000c04057227 */ /* 0x000fe200078e00ff */
[----:B------:R-:W-:-:S02]  /*87d0*/  ISETP.GT.U32.AND P6, PT, R2, R8, PT ;  /* 0x000000080200720c */ /* 0x000fc40003fc4070 */
[----:B------:R-:W-:Y:S01]  /*87e0*/  IABS R11, R247 ;  /* 0x000000f7000b7213 */ /* 0x000fe20000000000 */
[--C-:B------:R-:W-:Y:S02]  /*87f0*/  @!P5 IMAD.IADD R0, R0, 0x1, -R2.reuse ;  /* 0x000000010000d824 */ /* 0x100fe400078e0a02 */
[----:B------:R-:W-:Y:S02]  /*8800*/  IMAD.MOV R5, RZ, RZ, -R5 ;  /* 0x000000ffff057224 */ /* 0x000fe400078e0a05 */
[----:B------:R-:W-:Y:S01]  /*8810*/  @!P2 IMAD.IADD R7, R7, 0x1, -R2 ;  /* 0x000000010707a824 */ /* 0x000fe200078e0a02 */
[C---:B------:R-:W-:Y:S01]  /*8820*/  ISETP.GT.U32.AND P5, PT, R2.reuse, R0, PT ;  /* 0x000000000200720c */ /* 0x040fe20003fa4070 */
[----:B------:R-:W-:Y:S01]  /*8830*/  IMAD R12, R2, R5, R12 ;  /* 0x00000005020c7224 */ /* 0x000fe200078e020c */
[----:B------:R-:W-:Y:S01]  /*8840*/  ISETP.GE.AND P2, PT, R247, RZ, PT ;  /* 0x000000fff700720c */ /* 0x000fe20003f46270 */
[----:B------:R-:W-:Y:S01]  /*8850*/  IMAD.HI.U32 R5, R4, R11, RZ ;  /* 0x0000000b04057227 */ /* 0x000fe200078e00ff */
[----:B0-----:R-:W-:-:S03]  /*8860*/  IABS R9, R238 ;  /* 0x000000ee00097213 */ /* 0x001fc60000000000 */
[----:B------:R-:W-:Y:S02]  /*8870*/  VIADD R247, R3, 0x18d ;  /* 0x0000018d03f77836 */ /* 0x000fe40000000000 */
[----:B------:R-:W-:Y:S02]  /*8880*/  IMAD.MOV R5, RZ, RZ, -R5 ;  /* 0x000000ffff057224 */ /* 0x000fe400078e0a05 */
[----:B------:R-:W-:Y:S01]  /*8890*/  IMAD.HI.U32 R14, R4, R10, RZ ;  /* 0x0000000a040e7227 */ /* 0x000fe200078e00ff */
[----:B------:R-:W-:-:S03]  /*88a0*/  IABS R6, R247 ;  /* 0x000000f700067213 */ /* 0x000fc60000000000 */
[----:B------:R-:W-:Y:S01]  /*88b0*/  @!P6 IMAD.IADD R8, R8, 0x1, -R2 ;  /* 0x000000010808e824 */ /* 0x000fe200078e0a02 */
[C---:B------:R-:W-:Y:S01]  /*88c0*/  ISETP.GT.U32.AND P6, PT, R2.reuse, R12, PT ;  /* 0x0000000c0200720c */ /* 0x040fe20003fc4070 */
[----:B------:R-:W-:Y:S02]  /*88d0*/  IMAD R11, R2, R5, R11 ;  /* 0x00000005020b7224 */ /* 0x000fe400078e020b */
[----:B------:R-:W-:Y:S02]  /*88e0*/  IMAD.MOV R14, RZ, RZ, -R14 ;  /* 0x000000ffff0e7224 */ /* 0x000fe400078e0a0e */
[----:B------:R-:W-:Y:S01]  /*88f0*/  @!P4 IMAD.MOV R7, RZ, RZ, -R7 ;  /* 0x000000ffff07c224 */ /* 0x000fe200078e0a07 */
[----:B------:R-:W-:Y:S01]  /*8900*/  ISETP.GE.AND P4, PT, R246, RZ, PT ;  /* 0x000000fff600720c */ /* 0x000fe20003f86270 */
[----:B------:R-:W-:-:S03]  /*8910*/  IMAD.HI.U32 R13, R4, R6, RZ ;  /* 0x00000006040d7227 */ /* 0x000fc600078e00ff */
[----:B------:R0:W-:Y:S01]  /*8920*/  STL [R1+0x4f8], R7 ;  /* 0x0004f80701007387 */ /* 0x0001e20000100800 */
[----:B------:R-:W-:Y:S02]  /*8930*/  IMAD R10, R2, R14, R10 ;  /* 0x0000000e020a7224 */ /* 0x000fe400078e020a */
[----:B------:R-:W-:Y:S01]  /*8940*/  @!P5 IMAD.IADD R0, R0, 0x1, -R2 ;  /* 0x000000010000d824 */ /* 0x000fe200078e0a02 */
[C---:B------:R-:W-:Y:S01]  /*8950*/  ISETP.GT.U32.AND P5, PT, R2.reuse, R11, PT ;  /* 0x0000000b0200720c */ /* 0x040fe20003fa4070 */
[----:B------:R-:W-:Y:S02]  /*8960*/  IMAD.MOV.U32 R16, RZ, RZ, R8 ;  /* 0x000000ffff107224 */ /* 0x000fe400078e0008 */
[----:B------:R-:W-:Y:S02]  /*8970*/  IMAD.MOV R13, RZ, RZ, -R13 ;  /* 0x000000ffff0d7224 */ /* 0x000fe400078e0a0d */
[----:B------:R-:W-:Y:S01]  /*8980*/  @!P3 IMAD.MOV R16, RZ, RZ, -R16 ;  /* 0x000000ffff10b224 */ /* 0x000fe200078e0a10 */
[----:B------:R-:W-:Y:S01]  /*8990*/  ISETP.GT.U32.AND P3, PT, R2, R10, PT ;  /* 0x0000000a0200720c */ /* 0x000fe20003f64070 */
[----:B0-----:R-:W-:-:S03]  /*89a0*/  IMAD.HI.U32 R7, R4, R9, RZ ;  /* 0x0000000904077227 */ /* 0x001fc600078e00ff */
[----:B------:R-:W-:Y:S01]  /*89b0*/  STL [R1+0x4f4], R16 ;  /* 0x0004f41001007387 */ /* 0x000fe20000100800 */
[----:B------:R-:W-:Y:S02]  /*89c0*/  IMAD R6, R2, R13, R6 ;  /* 0x0000000d02067224 */ /* 0x000fe400078e0206 */
[----:B------:R-:W-:Y:S02]  /*89d0*/  @!P6 IMAD.IADD R12, R12, 0x1, -R2 ;  /* 0x000000010c0ce824 */ /* 0x000fe400078e0a02 */
[----:B------:R-:W-:Y:S02]  /*89e0*/  IMAD.MOV R13, RZ, RZ, -R7 ;  /* 0x000000ffff0d7224 */ /* 0x000fe400078e0a07 */
[----:B------:R-:W-:Y:S01]  /*89f0*/  IMAD.MOV.U32 R15, RZ, RZ, R0 ;  /* 0x000000ffff0f7224 */ /* 0x000fe200078e0000 */
[C---:B------:R-:W-:Y:S01]  /*8a00*/  ISETP.GT.U32.AND P6, PT, R2.reuse, R12, PT ;  /* 0x0000000c0200720c */ /* 0x040fe20003fc4070 */
[----:B------:R-:W-:Y:S02]  /*8a10*/  VIADD R244, R3, 0x18b ;  /* 0x0000018b03f47836 */ /* 0x000fe40000000000 */
[----:B------:R-:W-:-:S02]  /*8a20*/  IMAD R9, R2, R13, R9 ;  /* 0x0000000d02097224 */ /* 0x000fc400078e0209 */
[----:B------:R-:W-:Y:S01]  /*8a30*/  @!P0 IMAD.MOV R15, RZ, RZ, -R15 ;  /* 0x000000ffff0f8224 */ /* 0x000fe200078e0a0f */
[----:B------:R-:W-:Y:S01]  /*8a40*/  ISETP.GT.U32.AND P0, PT, R2, R6, PT ;  /* 0x000000060200720c */ /* 0x000fe20003f04070 */
[--C-:B------:R-:W-:Y:S01]  /*8a50*/  @!P5 IMAD.IADD R11, R11, 0x1, -R2.reuse ;  /* 0x000000010b0bd824 */ /* 0x100fe200078e0a02 */
[----:B------:R-:W-:Y:S01]  /*8a60*/  IABS R5, R244 ;  /* 0x000000f400057213 */ /* 0x000fe20000000000 */
[----:B------:R-:W-:Y:S01]  /*8a70*/  @!P3 IMAD.IADD R10, R10, 0x1, -R2 ;  /* 0x000000010a0ab824 */ /* 0x000fe200078e0a02 */
[C---:B------:R-:W-:Y:S01]  /*8a80*/  ISETP.GT.U32.AND P5, PT, R2.reuse, R9, PT ;  /* 0x000000090200720c */ /* 0x040fe20003fa4070 */
[C---:B------:R-:W-:Y:S01]  /*8a90*/  VIADD R239, R3.reuse, 0x189 ;  /* 0x0000018903ef7836 */ /* 0x040fe20000000000 */
[----:B------:R-:W-:Y:S01]  /*8aa0*/  ISETP.GT.U32.AND P3, PT, R2, R11, PT ;  /* 0x0000000b0200720c */ /* 0x000fe20003f64070 */
[----:B------:R-:W-:Y:S01]  /*8ab0*/  IMAD.HI.U32 R7, R4, R5, RZ ;  /* 0x0000000504077227 */ /* 0x000fe200078e00ff */
[----:B------:R0:W-:Y:S02]  /*8ac0*/  STL [R1+0x4e8], R15 ;  /* 0x0004e80f01007387 */ /* 0x0001e40000100800 */
[----:B------:R-:W-:Y:S01]  /*8ad0*/  IABS R13, R239 ;  /* 0x000000ef000d7213 */ /* 0x000fe20000000000 */
[----:B------:R-:W-:-:S02]  /*8ae0*/  VIADD R245, R3, 0x18a ;  /* 0x0000018a03f57836 */ /* 0x000fc40000000000 */
[----:B------:R-:W-:Y:S02]  /*8af0*/  IMAD.MOV R7, RZ, RZ, -R7 ;  /* 0x000000ffff077224 */ /* 0x000fe400078e0a07 */
[--C-:B------:R-:W-:Y:S01]  /*8b00*/  @!P6 IMAD.IADD R12, R12, 0x1, -R2.reuse ;  /* 0x000000010c0ce824 */ /* 0x100fe200078e0a02 */
[----:B------:R-:W-:Y:S01]  /*8b10*/  IABS R8, R245 ;  /* 0x000000f500087213 */ /* 0x000fe20000000000 */
[----:B------:R-:W-:Y:S01]  /*8b20*/  @!P0 IMAD.IADD R6, R6, 0x1, -R2 ;  /* 0x0000000106068824 */ /* 0x000fe200078e0a02 */
[C---:B------:R-:W-:Y:S01]  /*8b30*/  ISETP.GT.U32.AND P0, PT, R2.reuse, R10, PT ;  /* 0x0000000a0200720c */ /* 0x040fe20003f04070 */
[C---:B------:R-:W-:Y:S01]  /*8b40*/  IMAD R0, R2.reuse, R7, R5 ;  /* 0x0000000702007224 */ /* 0x040fe200078e0205 */
[----:B------:R-:W-:Y:S01]  /*8b50*/  ISETP.GE.AND P6, PT, R247, RZ, PT ;  /* 0x000000fff700720c */ /* 0x000fe20003fc6270 */
[----:B------:R-:W-:Y:S02]  /*8b60*/  IMAD.MOV.U32 R14, RZ, RZ, R12 ;  /* 0x000000ffff0e7224 */ /* 0x000fe400078e000c */
[----:B------:R-:W-:Y:S01]  /*8b70*/  @!P5 IMAD.IADD R9, R9, 0x1, -R2 ;  /* 0x000000010909d824 */ /* 0x000fe200078e0a02 */
[----:B------:R-:W-:Y:S01]  /*8b80*/  ISETP.GT.U32.AND P5, PT, R2, R6, PT ;  /* 0x000000060200720c */ /* 0x000fe20003fa4070 */
[----:B------:R-:W-:-:S02]  /*8b90*/  IMAD.MOV.U32 R12, RZ, RZ, R13 ;  /* 0x000000ffff0c7224 */ /* 0x000fc400078e000d */
[----:B------:R-:W-:Y:S01]  /*8ba0*/  @!P3 IMAD.IADD R11, R11, 0x1, -R2 ;  /* 0x000000010b0bb824 */ /* 0x000fe200078e0a02 */
[----:B------:R-:W-:Y:S01]  /*8bb0*/  ISETP.GT.U32.AND P3, PT, R2, R0, PT ;  /* 0x000000000200720c */ /* 0x000fe20003f64070 */
[----:B------:R-:W-:-:S04]  /*8bc0*/  IMAD.HI.U32 R13, R4, R8, RZ ;  /* 0x00000008040d7227 */ /* 0x000fc800078e00ff */
[----:B------:R-:W-:Y:S02]  /*8bd0*/  IMAD.MOV R13, RZ, RZ, -R13 ;  /* 0x000000ffff0d7224 */ /* 0x000fe400078e0a0d */
[----:B------:R-:W-:Y:S02]  /*8be0*/  VIADD R246, R3, 0x188 ;  /* 0x0000018803f67836 */ /* 0x000fe40000000000 */
[----:B------:R-:W-:Y:S02]  /*8bf0*/  IMAD R8, R2, R13, R8 ;  /* 0x0000000d02087224 */ /* 0x000fe400078e0208 */
[----:B------:R-:W-:Y:S01]  /*8c00*/  @!P1 IMAD.MOV R14, RZ, RZ, -R14 ;  /* 0x000000ffff0e9224 */ /* 0x000fe200078e0a0e */
[----:B------:R-:W-:Y:S01]  /*8c10*/  IABS R7, R246 ;  /* 0x000000f600077213 */ /* 0x000fe20000000000 */
[--C-:B------:R-:W-:Y:S01]  /*8c20*/  @!P5 IMAD.IADD R6, R6, 0x1, -R2.reuse ;  /* 0x000000010606d824 */ /* 0x100fe200078e0a02 */
[----:B------:R-:W-:Y:S01]  /*8c30*/  ISETP.GT.U32.AND P5, PT, R2, R8, PT ;  /* 0x000000080200720c */ /* 0x000fe20003fa4070 */
[----:B------:R-:W-:Y:S01]  /*8c40*/  @!P3 IMAD.IADD R0, R0, 0x1, -R2 ;  /* 0x000000010000b824 */ /* 0x000fe200078e0a02 */
[----:B------:R-:W-:Y:S01]  /*8c50*/  ISETP.GE.AND P3, PT, R245, RZ, PT ;  /* 0x000000fff500720c */ /* 0x000fe20003f66270 */
[----:B0-----:R-:W-:Y:S01]  /*8c60*/  IMAD.HI.U32 R15, R4, R12, RZ ;  /* 0x0000000c040f7227 */ /* 0x001fe200078e00ff */
[----:B------:R0:W-:Y:S01]  /*8c70*/  STL [R1+0x4e4], R14 ;  /* 0x0004e40e01007387 */ /* 0x0001e20000100800 */
[----:B------:R-:W-:-:S02]  /*8c80*/  ISETP.GT.U32.AND P1, PT, R2, R9, PT ;  /* 0x000000090200720c */ /* 0x000fc40003f24070 */
[C---:B------:R-:W-:Y:S02]  /*8c90*/  VIADD R245, R3.reuse, 0x185 ;  /* 0x0000018503f57836 */ /* 0x040fe40000000000 */
[----:B------:R-:W-:Y:S02]  /*8ca0*/  VIADD R247, R3, 0x187 ;  /* 0x0000018703f77836 */ /* 0x000fe40000000000 */
[----:B------:R-:W-:Y:S02]  /*8cb0*/  IMAD.MOV R15, RZ, RZ, -R15 ;  /* 0x000000ffff0f7224 */ /* 0x000fe400078e0a0f */
[----:B------:R-:W-:Y:S01]  /*8cc0*/  IMAD.MOV.U32 R17, RZ, RZ, R11 ;  /* 0x000000ffff117224 */ /* 0x000fe200078e000b */
[----:B------:R-:W-:Y:S01]  /*8cd0*/  IABS R11, R245 ;  /* 0x000000f5000b7213 */ /* 0x000fe20000000000 */
[----:B0-----:R-:W-:Y:S01]  /*8ce0*/  IMAD.HI.U32 R14, R4, R7, RZ ;  /* 0x00000007040e7227 */ /* 0x001fe200078e00ff */
[----:B------:R-:W-:-:S03]  /*8cf0*/  IABS R5, R247 ;  /* 0x000000f700057213 */ /* 0x000fc60000000000 */
[----:B------:R-:W-:Y:S01]  /*8d00*/  @!P0 IMAD.IADD R10, R10, 0x1, -R2 ;  /* 0x000000010a0a8824 */ /* 0x000fe200078e0a02 */
[----:B------:R-:W-:Y:S01]  /*8d10*/  ISETP.GE.AND P0, PT, R238, RZ, PT ;  /* 0x000000ffee00720c */ /* 0x000fe20003f06270 */
[----:B------:R-:W-:Y:S02]  /*8d20*/  IMAD.MOV R14, RZ, RZ, -R14 ;  /* 0x000000ffff0e7224 */ /* 0x000fe400078e0a0e */
[C---:B------:R-:W-:Y:S02]  /*8d30*/  IMAD R12, R2.reuse, R15, R12 ;  /* 0x0000000f020c7224 */ /* 0x040fe400078e020c */
[----:B------:R-:W-:Y:S02]  /*8d40*/  IMAD.MOV.U32 R16, RZ, RZ, R10 ;  /* 0x000000ffff107224 */ /* 0x000fe400078e000a */
[----:B------:R-:W-:Y:S02]  /*8d50*/  IMAD.MOV.U32 R10, RZ, RZ, R11 ;  /* 0x000000ffff0a7224 */ /* 0x000fe400078e000b */
[----:B------:R-:W-:-:S02]  /*8d60*/  IMAD R7, R2, R14, R7 ;  /* 0x0000000e02077224 */ /* 0x000fc400078e0207 */
[----:B------:R-:W-:Y:S01]  /*8d70*/  @!P5 IMAD.IADD R8, R8, 0x1, -R2 ;  /* 0x000000010808d824 */ /* 0x000fe200078e0a02 */
[C---:B------:R-:W-:Y:S01]  /*8d80*/  ISETP.GT.U32.AND P5, PT, R2.reuse, R12, PT ;  /* 0x0000000c0200720c */ /* 0x040fe20003fa4070 */
[----:B------:R-:W-:Y:S01]  /*8d90*/  @!P2 IMAD.MOV R17, RZ, RZ, -R17 ;  /* 0x000000ffff11a224 */ /* 0x000fe200078e0a11 */
[----:B------:R-:W-:Y:S01]  /*8da0*/  ISETP.GT.U32.AND P2, PT, R2, R0, PT ;  /* 0x000000000200720c */ /* 0x000fe20003f44070 */
[----:B------:R-:W-:Y:S02]  /*8db0*/  IMAD.MOV.U32 R11, RZ, RZ, R6 ;  /* 0x000000ffff0b7224 */ /* 0x000fe400078e0006 */
[----:B------:R-:W-:Y:S01]  /*8dc0*/  IMAD.HI.U32 R13, R4, R5, RZ ;  /* 0x00000005040d7227 */ /* 0x000fe200078e00ff */
[----:B------:R-:W-:Y:S03]  /*8dd0*/  STL [R1+0x4dc], R17 ;  /* 0x0004dc1101007387 */ /* 0x000fe60000100800 */
[----:B------:R-:W-:Y:S01]  /*8de0*/  @!P6 IMAD.MOV R11, RZ, RZ, -R11 ;  /* 0x000000ffff0be224 */ /* 0x000fe200078e0a0b */
[----:B------:R-:W-:Y:S01]  /*8df0*/  ISETP.GT.U32.AND P6, PT, R2, R7, PT ;  /* 0x000000070200720c */ /* 0x000fe20003fc4070 */
[----:B------:R-:W-:-:S02]  /*8e00*/  IMAD.MOV R13, RZ, RZ, -R13 ;  /* 0x000000ffff0d7224 */ /* 0x000fc400078e0a0d */
[----:B------:R-:W-:Y:S01]  /*8e10*/  @!P1 IMAD.IADD R9, R9, 0x1, -R2 ;  /* 0x0000000109099824 */ /* 0x000fe200078e0a02 */
[----:B------:R-:W-:Y:S01]  /*8e20*/  ISETP.GE.AND P1, PT, R244, RZ, PT ;  /* 0x000000fff400720c */ /* 0x000fe20003f26270 */
[----:B------:R-:W-:Y:S02]  /*8e30*/  VIADD R244, R3, 0x186 ;  /* 0x0000018603f47836 */ /* 0x000fe40000000000 */
[----:B------:R-:W-:Y:S02]  /*8e40*/  IMAD R5, R2, R13, R5 ;  /* 0x0000000d02057224 */ /* 0x000fe400078e0205 */
[----:B------:R-:W-:Y:S01]  /*8e50*/  @!P4 IMAD.MOV R16, RZ, RZ, -R16 ;  /* 0x000000ffff10c224 */ /* 0x000fe200078e0a10 */
[----:B------:R-:W-:Y:S01]  /*8e60*/  IABS R13, R244 ;  /* 0x000000f4000d7213 */ /* 0x000fe20000000000 */
[--C-:B------:R-:W-:Y:S01]  /*8e70*/  @!P2 IMAD.IADD R0, R0, 0x1, -R2.reuse ;  /* 0x000000010000a824 */ /* 0x100fe200078e0a02 */
[----:B------:R-:W-:Y:S01]  /*8e80*/  ISETP.GT.U32.AND P2, PT, R2, R5, PT ;  /* 0x000000050200720c */ /* 0x000fe20003f44070 */
[--C-:B------:R-:W-:Y:S01]  /*8e90*/  @!P5 IMAD.IADD R12, R12, 0x1, -R2.reuse ;  /* 0x000000010c0cd824 */ /* 0x100fe200078e0a02 */
[----:B------:R-:W-:Y:S01]  /*8ea0*/  STL [R1+0x4d8], R16 ;  /* 0x0004d81001007387 */ /* 0x000fe20000100800 */
[----:B------:R-:W-:Y:S01]  /*8eb0*/  @!P0 IMAD.MOV R9, RZ, RZ, -R9 ;  /* 0x000000ffff098224 */ /* 0x000fe200078e0a09 */
[C---:B------:R-:W-:Y:S01]  /*8ec0*/  ISETP.GT.U32.AND P4, PT, R2.reuse, R8, PT ;  /* 0x000000080200720c */ /* 0x040fe20003f84070 */
[----:B------:R-:W-:Y:S01]  /*8ed0*/  @!P6 IMAD.IADD R7, R7, 0x1, -R2 ;  /* 0x000000010707e824 */ /* 0x000fe200078e0a02 */
[----:B------:R0:W-:Y:S01]  /*8ee0*/  STL [R1+0x4d4], R11 ;  /* 0x0004d40b01007387 */ /* 0x0001e20000100800 */
[----:B------:R-:W-:Y:S01]  /*8ef0*/  ISETP.GT.U32.AND P6, PT, R2, R12, PT ;  /* 0x0000000c0200720c */ /* 0x000fe20003fc4070 */
[----:B------:R-:W-:Y:S01]  /*8f00*/  IMAD.HI.U32 R6, R4, R13, RZ ;  /* 0x0000000d04067227 */ /* 0x000fe200078e00ff */
[----:B------:R-:W-:Y:S01]  /*8f10*/  ISETP.GE.AND P0, PT, R239, RZ, PT ;  /* 0x000000ffef00720c */ /* 0x000fe20003f06270 */
[----:B------:R1:W-:Y:S01]  /*8f20*/  STL [R1+0x4d0], R9 ;  /* 0x0004d00901007387 */ /* 0x0003e20000100800 */
[----:B------:R-:W-:Y:S01]  /*8f30*/  ISETP.GE.AND P5, PT, R247, RZ, PT ;  /* 0x000000fff700720c */ /* 0x000fe20003fa6270 */
[----:B------:R-:W-:-:S02]  /*8f40*/  VIADD R238, R3, 0x184 ;  /* 0x0000018403ee7836 */ /* 0x000fc40000000000 */
[----:B------:R-:W-:Y:S02]  /*8f50*/  IMAD.MOV R6, RZ, RZ, -R6 ;  /* 0x000000ffff067224 */ /* 0x000fe400078e0a06 */
[----:B0-----:R-:W-:Y:S01]  /*8f60*/  IMAD.MOV.U32 R11, RZ, RZ, R0 ;  /* 0x000000ffff0b7224 */ /* 0x001fe200078e0000 */
[----:B------:R-:W-:Y:S01]  /*8f70*/  IABS R0, R238 ;  /* 0x000000ee00007213 */ /* 0x000fe20000000000 */
[----:B------:R-:W-:Y:S02]  /*8f80*/  IMAD R13, R2, R6, R13 ;  /* 0x00000006020d7224 */ /* 0x000fe400078e020d */
[----:B-1----:R-:W-:-:S04]  /*8f90*/  IMAD.HI.U32 R9, R4, R10, RZ ;  /* 0x0000000a04097227 */ /* 0x002fc800078e00ff */
[----:B------:R-:W-:Y:S02]  /*8fa0*/  IMAD.MOV R9, RZ, RZ, -R9 ;  /* 0x000000ffff097224 */ /* 0x000fe400078e0a09 */
[----:B------:R-:W-:Y:S01]  /*8fb0*/  @!P2 IMAD.IADD R5, R5, 0x1, -R2 ;  /* 0x000000010505a824 */ /* 0x000fe200078e0a02 */
[C---:B------:R-:W-:Y:S01]  /*8fc0*/  ISETP.GT.U32.AND P2, PT, R2.reuse, R7, PT ;  /* 0x000000070200720c */ /* 0x040fe20003f44070 */
[----:B------:R-:W-:Y:S02]  /*8fd0*/  @!P1 IMAD.MOV R11, RZ, RZ, -R11 ;  /* 0x000000ffff0b9224 */ /* 0x000fe400078e0a0b */
[C---:B------:R-:W-:Y:S01]  /*8fe0*/  IMAD R9, R2.reuse, R9, R10 ;  /* 0x0000000902097224 */ /* 0x040fe200078e020a */
[----:B------:R-:W-:Y:S01]  /*8ff0*/  ISETP.GT.U32.AND P1, PT, R2, R5, PT ;  /* 0x000000050200720c */ /* 0x000fe20003f24070 */
[----:B------:R-:W-:Y:S01]  /*9000*/  VIADD R239, R3, 0x183 ;  /* 0x0000018303ef7836 */ /* 0x000fe20000000000 */
[----:B------:R0:W-:Y:S01]  /*9010*/  STL [R1+0x4c8], R11 ;  /* 0x0004c80b01007387 */ /* 0x0001e20000100800 */
[----:B------:R-:W-:-:S02]  /*9020*/  IMAD.MOV.U32 R10, RZ, RZ, R0 ;  /* 0x000000ffff0a7224 */ /* 0x000fc400078e0000 */
[----:B------:R-:W-:Y:S01]  /*9030*/  @!P6 IMAD.IADD R12, R12, 0x1, -R2 ;  /* 0x000000010c0ce824 */ /* 0x000fe200078e0a02 */
[----:B------:R-:W-:Y:S01]  /*9040*/  ISETP.GT.U32.AND P6, PT, R2, R13, PT ;  /* 0x0000000d0200720c */ /* 0x000fe20003fc4070 */
[----:B------:R-:W-:Y:S02]  /*9050*/  VIADD R247, R3, 0x182 ;  /* 0x0000018203f77836 */ /* 0x000fe40000000000 */
[----:B------:R-:W-:Y:S01]  /*9060*/  IMAD.HI.U32 R14, R4, R10, RZ ;  /* 0x0000000a040e7227 */ /* 0x000fe200078e00ff */
[----:B0-----:R-:W-:-:S03]  /*9070*/  IABS R11, R239 ;  /* 0x000000ef000b7213 */ /* 0x001fc60000000000 */
[----:B------:R-:W-:Y:S01]  /*9080*/  @!P4 IMAD.IADD R8, R8, 0x1, -R2 ;  /* 0x000000010808c824 */ /* 0x000fe200078e0a02 */
[----:B------:R-:W-:Y:S01]  /*9090*/  ISETP.GE.AND P4, PT, R246, RZ, PT ;  /* 0x000000fff600720c */ /* 0x000fe20003f86270 */
[----:B------:R-:W-:Y:S01]  /*90a0*/  IMAD.MOV R14, RZ, RZ, -R14 ;  /* 0x000000ffff0e7224 */ /* 0x000fe200078e0a0e */
[----:B------:R-:W-:Y:S01]  /*90b0*/  IABS R6, R247 ;  /* 0x000000f700067213 */ /* 0x000fe20000000000 */
[----:B------:R-:W-:-:S04]  /*90c0*/  IMAD.HI.U32 R16, R4, R11, RZ ;  /* 0x0000000b04107227 */ /* 0x000fc800078e00ff */
[----:B------:R-:W-:Y:S01]  /*90d0*/  @!P2 IMAD.IADD R7, R7, 0x1, -R2 ;  /* 0x000000010707a824 */ /* 0x000fe200078e0a02 */
[C---:B------:R-:W-:Y:S01]  /*90e0*/  ISETP.GT.U32.AND P2, PT, R2.reuse, R9, PT ;  /* 0x000000090200720c */ /* 0x040fe20003f44070 */
[----:B------:R-:W-:Y:S02]  /*90f0*/  IMAD R10, R2, R14, R10 ;  /* 0x0000000e020a7224 */ /* 0x000fe400078e020a */
[----:B------:R-:W-:-:S04]  /*9100*/  IMAD.HI.U32 R15, R4, R6, RZ ;  /* 0x00000006040f7227 */ /* 0x000fc800078e00ff */
[----:B------:R-:W-:Y:S02]  /*9110*/  IMAD.MOV R16, RZ, RZ, -R16 ;  /* 0x000000ffff107224 */ /* 0x000fe400078e0a10 */
[----:B------:R-:W-:Y:S02]  /*9120*/  @!P3 IMAD.MOV R8, RZ, RZ, -R8 ;  /* 0x000000ffff08b224 */ /* 0x000fe400078e0a08 */
[--C-:B------:R-:W-:Y:S01]  /*9130*/  @!P6 IMAD.IADD R13, R13, 0x1, -R2.reuse ;  /* 0x000000010d0de824 */ /* 0x100fe200078e0a02 */
[----:B------:R-:W-:Y:S01]  /*9140*/  ISETP.GT.U32.AND P6, PT, R2, R10, PT ;  /* 0x0000000a0200720c */ /* 0x000fe20003fc4070 */
[----:B------:R-:W-:Y:S01]  /*9150*/  VIADD R246, R3, 0x181 ;  /* 0x0000018103f67836 */ /* 0x000fe20000000000 */
[----:B------:R0:W-:Y:S01]  /*9160*/  STL [R1+0x4c4], R8 ;  /* 0x0004c40801007387 */ /* 0x0001e20000100800 */
[----:B------:R-:W-:Y:S01]  /*9170*/  @!P1 IMAD.IADD R5, R5, 0x1, -R2 ;  /* 0x0000000105059824 */ /* 0x000fe200078e0a02 */
[----:B------:R-:W-:Y:S01]  /*9180*/  ISETP.GE.AND P1, PT, R244, RZ, PT ;  /* 0x000000fff400720c */ /* 0x000fe20003f26270 */
[----:B------:R-:W-:Y:S01]  /*9190*/  IMAD.MOV R15, RZ, RZ, -R15 ;  /* 0x000000ffff0f7224 */ /* 0x000fe200078e0a0f */
[----:B------:R-:W-:Y:S01]  /*91a0*/  IABS R0, R246 ;  /* 0x000000f600007213 */ /* 0x000fe20000000000 */
[C---:B------:R-:W-:Y:S01]  /*91b0*/  IMAD R11, R2.reuse, R16, R11 ;  /* 0x00000010020b7224 */ /* 0x040fe200078e020b */
[C---:B------:R-:W-:Y:S01]  /*91c0*/  ISETP.GT.U32.AND P3, PT, R2.reuse, R13, PT ;  /* 0x0000000d0200720c */ /* 0x040fe20003f64070 */
[----:B------:R-:W-:-:S02]  /*91d0*/  IMAD R6, R2, R15, R6 ;  /* 0x0000000f02067224 */ /* 0x000fc400078e0206 */
[----:B------:R-:W-:Y:S01]  /*91e0*/  @!P4 IMAD.MOV R7, RZ, RZ, -R7 ;  /* 0x000000ffff07c224 */ /* 0x000fe200078e0a07 */
[C---:B------:R-:W-:Y:S01]  /*91f0*/  ISETP.GT.U32.AND P4, PT, R2.reuse, R11, PT ;  /* 0x0000000b0200720c */ /* 0x040fe20003f84070 */
[----:B0-----:R-:W-:Y:S02]  /*9200*/  IMAD.MOV.U32 R8, RZ, RZ, R5 ;  /* 0x000000ffff087224 */ /* 0x001fe400078e0005 */
[----:B------:R-:W-:Y:S01]  /*9210*/  @!P2 IMAD.IADD R9, R9, 0x1, -R2 ;  /* 0x000000010909a824 */ /* 0x000fe200078e0a02 */
[----:B------:R-:W-:Y:S01]  /*9220*/  ISETP.GE.AND P2, PT, R245, RZ, PT ;  /* 0x000000fff500720c */ /* 0x000fe20003f46270 */
[----:B------:R-:W-:Y:S01]  /*9230*/  @!P5 IMAD.MOV R8, RZ, RZ, -R8 ;  /* 0x000000ffff08d224 */ /* 0x000fe200078e0a08 */
[----:B------:R-:W-:Y:S01]  /*9240*/  ISETP.GT.U32.AND P5, PT, R2, R6, PT ;  /* 0x000000060200720c */ /* 0x000fe20003fa4070 */
[----:B------:R-:W-:Y:S02]  /*9250*/  VIADD R244, R3, 0x180 ;  /* 0x0000018003f47836 */ /* 0x000fe40000000000 */
[----:B------:R-:W-:-:S03]  /*9260*/  IMAD.HI.U32 R14, R4, R0, RZ ;  /* 0x00000000040e7227 */ /* 0x000fc600078e00ff */
[----:B------:R-:W-:Y:S01]  /*9270*/  IABS R15, R244 ;  /* 0x000000f4000f7213 */ /* 0x000fe20000000000 */
[----:B------:R-:W-:Y:S02]  /*9280*/  @!P0 IMAD.MOV R12, RZ, RZ, -R12 ;  /* 0x000000ffff0c8224 */ /* 0x000fe400078e0a0c */
[----:B------:R-:W-:Y:S01]  /*9290*/  @!P6 IMAD.IADD R10, R10, 0x1, -R2 ;  /* 0x000000010a0ae824 */ /* 0x000fe200078e0a02 */
[C---:B------:R-:W-:Y:S01]  /*92a0*/  ISETP.GT.U32.AND P6, PT, R2.reuse, R9, PT ;  /* 0x000000090200720c */ /* 0x040fe20003fc4070 */
[----:B------:R-:W-:Y:S01]  /*92b0*/  IMAD.MOV R14, RZ, RZ, -R14 ;  /* 0x000000ffff0e7224 */ /* 0x000fe200078e0a0e */
[----:B------:R-:W-:Y:S01]  /*92c0*/  STL [R1+0x4c0], R12 ;  /* 0x0004c00c01007387 */ /* 0x000fe20000100800 */
[----:B------:R-:W-:Y:S01]  /*92d0*/  VIADD R245, R3, 0x17f ;  /* 0x0000017f03f57836 */ /* 0x000fe20000000000 */
[C---:B------:R-:W-:Y:S01]  /*92e0*/  ISETP.GT.U32.AND P0, PT, R2.reuse, R10, PT ;  /* 0x0000000a0200720c */ /* 0x040fe20003f04070 */
[----:B------:R-:W-:Y:S01]  /*92f0*/  IMAD R0, R2, R14, R0 ;  /* 0x0000000e02007224 */ /* 0x000fe200078e0200 */
[----:B------:R0:W-:Y:S01]  /*9300*/  STL [R1+0x4bc], R7 ;  /* 0x0004bc0701007387 */ /* 0x0001e20000100800 */
[--C-:B------:R-:W-:Y:S01]  /*9310*/  @!P4 IMAD.IADD R11, R11, 0x1, -R2.reuse ;  /* 0x000000010b0bc824 */ /* 0x100fe200078e0a02 */
[----:B------:R-:W-:Y:S01]  /*9320*/  IABS R14, R245 ;  /* 0x000000f5000e7213 */ /* 0x000fe20000000000 */
[--C-:B------:R-:W-:Y:S01]  /*9330*/  @!P5 IMAD.IADD R6, R6, 0x1, -R2.reuse ;  /* 0x000000010606d824 */ /* 0x100fe200078e0a02 */
[----:B------:R1:W-:Y:S01]  /*9340*/  STL [R1+0x4b4], R8 ;  /* 0x0004b40801007387 */ /* 0x0003e20000100800 */
[----:B------:R-:W-:Y:S01]  /*9350*/  @!P3 IMAD.IADD R13, R13, 0x1, -R2 ;  /* 0x000000010d0db824 */ /* 0x000fe200078e0a02 */
[----:B------:R-:W-:Y:S01]  /*9360*/  ISETP.GT.U32.AND P5, PT, R2, R11, PT ;  /* 0x0000000b0200720c */ /* 0x000fe20003fa4070 */
[----:B------:R-:W-:Y:S01]  /*9370*/  IMAD.HI.U32 R5, R4, R14, RZ ;  /* 0x0000000e04057227 */ /* 0x000fe200078e00ff */
[----:B------:R-:W-:-:S02]  /*9380*/  ISETP.GT.U32.AND P3, PT, R2, R0, PT ;  /* 0x000000000200720c */ /* 0x000fc40003f64070 */
[----:B------:R-:W-:Y:S01]  /*9390*/  ISETP.GE.AND P4, PT, R247, RZ, PT ;  /* 0x000000fff700720c */ /* 0x000fe20003f86270 */
[----:B0-----:R-:W-:-:S04]  /*93a0*/  IMAD.HI.U32 R7, R4, R15, RZ ;  /* 0x0000000f04077227 */ /* 0x001fc800078e00ff */
[----:B------:R-:W-:Y:S02]  /*93b0*/  IMAD.MOV R7, RZ, RZ, -R7 ;  /* 0x000000ffff077224 */ /* 0x000fe400078e0a07 */
[----:B------:R-:W-:Y:S01]  /*93c0*/  @!P6 IMAD.IADD R9, R9, 0x1, -R2 ;  /* 0x000000010909e824 */ /* 0x000fe200078e0a02 */
[----:B------:R-:W-:Y:S01]  /*93d0*/  ISETP.GE.AND P6, PT, R238, RZ, PT ;  /* 0x000000ffee00720c */ /* 0x000fe20003fc6270 */
[C---:B------:R-:W-:Y:S02]  /*93e0*/  IMAD R7, R2.reuse, R7, R15 ;  /* 0x0000000702077224 */ /* 0x040fe400078e020f */
[----:B------:R-:W-:Y:S02]  /*93f0*/  IMAD.MOV R5, RZ, RZ, -R5 ;  /* 0x000000ffff057224 */ /* 0x000fe400078e0a05 */
[----:B------:R-:W-:Y:S01]  /*9400*/  @!P2 IMAD.MOV R9, RZ, RZ, -R9 ;  /* 0x000000ffff09a224 */ /* 0x000fe200078e0a09 */
[C---:B------:R-:W-:Y:S01]  /*9410*/  ISETP.GT.U32.AND P2, PT, R2.reuse, R7, PT ;  /* 0x000000070200720c */ /* 0x040fe20003f44070 */
[----:B------:R-:W-:-:S02]  /*9420*/  IMAD R5, R2, R5, R14 ;  /* 0x0000000502057224 */ /* 0x000fc400078e020e */
[----:B-1----:R-:W-:Y:S02]  /*9430*/  IMAD.MOV.U32 R8, RZ, RZ, R13 ;  /* 0x000000ffff087224 */ /* 0x002fe400078e000d */
[----:B------:R-:W-:Y:S01]  /*9440*/  @!P0 IMAD.IADD R10, R10, 0x1, -R2 ;  /* 0x000000010a0a8824 */ /* 0x000fe200078e0a02 */
[----:B------:R-:W-:Y:S01]  /*9450*/  ISETP.GE.AND P0, PT, R239, RZ, PT ;  /* 0x000000ffef00720c */ /* 0x000fe20003f06270 */
[----:B------:R-:W-:Y:S01]  /*9460*/  @!P1 IMAD.MOV R8, RZ, RZ, -R8 ;  /* 0x000000ffff089224 */ /* 0x000fe200078e0a08 */
[C---:B------:R-:W-:Y:S01]  /*9470*/  ISETP.GT.U32.AND P1, PT, R2.reuse, R6, PT ;  /* 0x000000060200720c */ /* 0x040fe20003f24070 */
[----:B------:R-:W-:Y:S01]  /*9480*/  @!P5 IMAD.IADD R11, R11, 0x1, -R2 ;  /* 0x000000010b0bd824 */ /* 0x000fe200078e0a02 */
[----:B------:R-:W-:Y:S01]  /*9490*/  ISETP.GT.U32.AND P5, PT, R2, R5, PT ;  /* 0x000000050200720c */ /* 0x000fe20003fa4070 */
[C---:B------:R-:W-:Y:S01]  /*94a0*/  VIADD R247, R3.reuse, 0x17e ;  /* 0x0000017e03f77836 */ /* 0x040fe20000000000 */
[----:B------:R0:W-:Y:S01]  /*94b0*/  STL [R1+0x498], R8 ;  /* 0x0004980801007387 */ /* 0x0001e20000100800 */
[----:B------:R-:W-:Y:S01]  /*94c0*/  @!P6 IMAD.MOV R10, RZ, RZ, -R10 ;  /* 0x000000ffff0ae224 */ /* 0x000fe200078e0a0a */
[----:B------:R-:W-:Y:S01]  /*94d0*/  ISETP.GE.AND P6, PT, R246, RZ, PT ;  /* 0x000000fff600720c */ /* 0x000fe20003fc6270 */
[----:B------:R-:W-:Y:S01]  /*94e0*/  @!P3 IMAD.IADD R0, R0, 0x1, -R2 ;  /* 0x000000010000b824 */ /* 0x000fe200078e0a02 */
[----:B------:R1:W-:Y:S01]  /*94f0*/  STL [R1+0x490], R9 ;  /* 0x0004900901007387 */ /* 0x0003e20000100800 */
[----:B------:R-:W-:-:S02]  /*9500*/  VIADD R246, R3, 0x17d ;  /* 0x0000017d03f67836 */ /* 0x000fc40000000000 */
[--C-:B------:R-:W-:Y:S01]  /*9510*/  @!P2 IMAD.IADD R7, R7, 0x1, -R2.reuse ;  /* 0x000000010707a824 */ /* 0x100fe200078e0a02 */
[----:B------:R-:W-:Y:S01]  /*9520*/  ISETP.GT.U32.AND P3, PT, R2, R0, PT ;  /* 0x000000000200720c */ /* 0x000fe20003f64070 */
[----:B------:R-:W-:Y:S01]  /*9530*/  @!P0 IMAD.MOV R11, RZ, RZ, -R11 ;  /* 0x000000ffff0b8224 */ /* 0x000fe200078e0a0b */
[----:B0-----:R-:W-:Y:S01]  /*9540*/  IABS R8, R247 ;  /* 0x000000f700087213 */ /* 0x001fe20000000000 */
[----:B------:R0:W-:Y:S01]  /*9550*/  STL [R1+0x48c], R10 ;  /* 0x00048c0a01007387 */ /* 0x0001e20000100800 */
[--C-:B------:R-:W-:Y:S01]  /*9560*/  @!P1 IMAD.IADD R6, R6, 0x1, -R2.reuse ;  /* 0x0000000106069824 */ /* 0x100fe200078e0a02 */
[----:B------:R-:W-:Y:S01]  /*9570*/  ISETP.GT.U32.AND P0, PT, R2, R7, PT ;  /* 0x000000070200720c */ /* 0x000fe20003f04070 */
[----:B------:R-:W-:Y:S01]  /*9580*/  @!P5 IMAD.IADD R5, R5, 0x1, -R2 ;  /* 0x000000010505d824 */ /* 0x000fe200078e0a02 */
[----:B------:R-:W-:Y:S01]  /*9590*/  ISETP.GE.AND P2, PT, R247, RZ, PT ;  /* 0x000000fff700720c */ /* 0x000fe20003f46270 */
[----:B-1----:R-:W-:Y:S01]  /*95a0*/  IMAD.HI.U32 R9, R4, R8, RZ ;  /* 0x0000000804097227 */ /* 0x002fe200078e00ff */
[----:B------:R1:W-:Y:S01]  /*95b0*/  STL [R1+0x488], R11 ;  /* 0x0004880b01007387 */ /* 0x0003e20000100800 */
[----:B------:R-:W-:-:S02]  /*95c0*/  ISETP.GE.AND P1, PT, R244, RZ, PT ;  /* 0x000000fff400720c */ /* 0x000fc40003f26270 */
[----:B------:R-:W-:Y:S01]  /*95d0*/  IMAD.MOV R12, RZ, RZ, -R9 ;  /* 0x000000ffff0c7224 */ /* 0x000fe200078e0a09 */
[----:B0-----:R-:W-:Y:S01]  /*95e0*/  IABS R10, R246 ;  /* 0x000000f6000a7213 */ /* 0x001fe20000000000 */
[----:B------:R-:W-:Y:S01]  /*95f0*/  VIADD R247, R3, 0x17c ;  /* 0x0000017c03f77836 */ /* 0x000fe20000000000 */
[C---:B------:R-:W-:Y:S01]  /*9600*/  ISETP.GT.U32.AND P5, PT, R2.reuse, R5, PT ;  /* 0x000000050200720c */ /* 0x040fe20003fa4070 */
[----:B------:R-:W-:Y:S02]  /*9610*/  IMAD R8, R2, R12, R8 ;  /* 0x0000000c02087224 */ /* 0x000fe400078e0208 */
[----:B------:R-:W-:Y:S02]  /*9620*/  IMAD.MOV.U32 R9, RZ, RZ, R10 ;  /* 0x000000ffff097224 */ /* 0x000fe400078e000a */
[----:B-1----:R-:W-:Y:S01]  /*9630*/  IMAD.MOV.U32 R11, RZ, RZ, R6 ;  /* 0x000000ffff0b7224 */ /* 0x002fe200078e0006 */
[----:B------:R-:W-:Y:S01]  /*9640*/  IABS R6, R247 ;  /* 0x000000f700067213 */ /* 0x000fe20000000000 */
[----:B------:R-:W-:-:S04]  /*9650*/  IMAD.HI.U32 R10, R4, R9, RZ ;  /* 0x00000009040a7227 */ /* 0x000fc800078e00ff */
[----:B------:R-:W-:Y:S01]  /*9660*/  @!P4 IMAD.MOV R11, RZ, RZ, -R11 ;  /* 0x000000ffff0bc224 */ /* 0x000fe200078e0a0b */
[----:B------:R-:W-:Y:S01]  /*9670*/  ISETP.GT.U32.AND P4, PT, R2, R8, PT ;  /* 0x000000080200720c */ /* 0x000fe20003f84070 */
[----:B------:R-:W-:Y:S01]  /*9680*/  @!P3 IMAD.IADD R0, R0, 0x1, -R2 ;  /* 0x000000010000b824 */ /* 0x000fe200078e0a02 */
[----:B------:R-:W-:Y:S01]  /*9690*/  ISETP.GE.AND P3, PT, R245, RZ, PT ;  /* 0x000000fff500720c */ /* 0x000fe20003f66270 */
[----:B------:R-:W-:Y:S01]  /*96a0*/  IMAD.MOV R10, RZ, RZ, -R10 ;  /* 0x000000ffff0a7224 */ /* 0x000fe200078e0a0a */
[----:B------:R0:W-:Y:S01]  /*96b0*/  STL [R1+0x484], R11 ;  /* 0x0004840b01007387 */ /* 0x0001e20000100800 */
[----:B------:R-:W-:Y:S01]  /*96c0*/  @!P0 IMAD.IADD R7, R7, 0x1, -R2 ;  /* 0x0000000107078824 */ /* 0x000fe200078e0a02 */
[----:B------:R-:W-:Y:S01]  /*96d0*/  ISETP.GE.AND P0, PT, R247, RZ, PT ;  /* 0x000000fff700720c */ /* 0x000fe20003f06270 */
[----:B------:R-:W-:Y:S02]  /*96e0*/  IMAD R9, R2, R10, R9 ;  /* 0x0000000a02097224 */ /* 0x000fe400078e0209 */
[----:B------:R-:W-:-:S02]  /*96f0*/  IMAD.MOV.U32 R12, RZ, RZ, R7 ;  /* 0x000000ffff0c7224 */ /* 0x000fc400078e0007 */
[--C-:B------:R-:W-:Y:S01]  /*9700*/  @!P5 IMAD.IADD R5, R5, 0x1, -R2.reuse ;  /* 0x000000010505d824 */ /* 0x100fe200078e0a02 */
[----:B------:R-:W-:Y:S01]  /*9710*/  ISETP.GT.U32.AND P5, PT, R2, R9, PT ;  /* 0x000000090200720c */ /* 0x000fe20003fa4070 */
[----:B------:R-:W-:Y:S02]  /*9720*/  @!P4 IMAD.IADD R8, R8, 0x1, -R2 ;  /* 0x000000010808c824 */ /* 0x000fe400078e0a02 */
[----:B0-----:R-:W-:-:S04]  /*9730*/  IMAD.HI.U32 R11, R4, R6, RZ ;  /* 0x00000006040b7227 */ /* 0x001fc800078e00ff */
[----:B------:R-:W-:Y:S02]  /*9740*/  IMAD.MOV R7, RZ, RZ, -R11 ;  /* 0x000000ffff077224 */ /* 0x000fe400078e0a0b */
[----:B------:R-:W-:Y:S02]  /*9750*/  IMAD.MOV.U32 R11, RZ, RZ, R5 ;  /* 0x000000ffff0b7224 */ /* 0x000fe400078e0005 */
[----:B------:R-:W-:Y:S02]  /*9760*/  IMAD R6, R2, R7, R6 ;  /* 0x0000000702067224 */ /* 0x000fe400078e0206 */
[----:B------:R-:W-:Y:S01]  /*9770*/  @!P6 IMAD.MOV R0, RZ, RZ, -R0 ;  /* 0x000000ffff00e224 */ /* 0x000fe200078e0a00 */
[----:B------:R-:W-:Y:S01]  /*9780*/  ISETP.GE.AND P6, PT, R246, RZ, PT ;  /* 0x000000fff600720c */ /* 0x000fe20003fc6270 */
[----:B------:R-:W-:Y:S01]  /*9790*/  @!P3 IMAD.MOV R11, RZ, RZ, -R11 ;  /* 0x000000ffff0bb224 */ /* 0x000fe200078e0a0b */
[C---:B------:R-:W-:Y:S01]  /*97a0*/  ISETP.GT.U32.AND P3, PT, R2.reuse, R6, PT ;  /* 0x000000060200720c */ /* 0x040fe20003f64070 */
[C---:B------:R-:W-:Y:S01]  /*97b0*/  VIADD R246, R3.reuse, 0x17a ;  /* 0x0000017a03f67836 */ /* 0x040fe20000000000 */
[----:B------:R0:W-:Y:S01]  /*97c0*/  STL [R1+0x480], R0 ;  /* 0x0004800001007387 */ /* 0x0001e20000100800 */
[----:B------:R-:W-:Y:S01]  /*97d0*/  @!P1 IMAD.MOV R12, RZ, RZ, -R12 ;  /* 0x000000ffff0c9224 */ /* 0x000fe200078e0a0c */
[----:B------:R-:W-:Y:S01]  /*97e0*/  ISETP.GT.U32.AND P1, PT, R2, R8, PT ;  /* 0x000000080200720c */ /* 0x000fe20003f24070 */
[----:B------:R-:W-:-:S02]  /*97f0*/  VIADD R247, R3, 0x17b ;  /* 0x0000017b03f77836 */ /* 0x000fc40000000000 */
[--C-:B------:R-:W-:Y:S01]  /*9800*/  @!P5 IMAD.IADD R9, R9, 0x1, -R2.reuse ;  /* 0x000000010909d824 */ /* 0x100fe200078e0a02 */
[----:B------:R1:W-:Y:S01]  /*9810*/  STL [R1+0x47c], R12 ;  /* 0x00047c0c01007387 */ /* 0x0003e20000100800 */
[C---:B------:R-:W-:Y:S01]  /*9820*/  VIADD R244, R3.reuse, 0x178 ;  /* 0x0000017803f47836 */ /* 0x040fe20000000000 */
[----:B------:R-:W-:Y:S01]  /*9830*/  IABS R10, R247 ;  /* 0x000000f7000a7213 */ /* 0x000fe20000000000 */
[----:B------:R-:W-:Y:S01]  /*9840*/  VIADD R245, R3, 0x177 ;  /* 0x0000017703f57836 */ /* 0x000fe20000000000 */
[----:B0-----:R-:W-:Y:S01]  /*9850*/  IABS R0, R246 ;  /* 0x000000f600007213 */ /* 0x001fe20000000000 */
[----:B------:R-:W-:Y:S01]  /*9860*/  @!P3 IMAD.IADD R6, R6, 0x1, -R2 ;  /* 0x000000010606b824 */ /* 0x000fe200078e0a02 */
[----:B------:R-:W-:Y:S01]  /*9870*/  ISETP.GE.AND P4, PT, R247, RZ, PT ;  /* 0x000000fff700720c */ /* 0x000fe20003f86270 */
[----:B------:R-:W-:Y:S01]  /*9880*/  VIADD R247, R3, 0x179 ;  /* 0x0000017903f77836 */ /* 0x000fe20000000000 */
[----:B------:R-:W-:Y:S01]  /*9890*/  ISETP.GT.U32.AND P5, PT, R2, R9, PT ;  /* 0x000000090200720c */ /* 0x000fe20003fa4070 */
[----:B------:R-:W-:Y:S01]  /*98a0*/  IMAD.HI.U32 R5, R4, R0, RZ ;  /* 0x0000000004057227 */ /* 0x000fe200078e00ff */
[----:B------:R0:W-:Y:S01]  /*98b0*/  STL [R1+0x3fc], R11 ;  /* 0x0003fc0b01007387 */ /* 0x0001e20000100800 */
[----:B------:R-:W-:-:S02]  /*98c0*/  ISETP.GT.U32.AND P3, PT, R2, R6, PT ;  /* 0x000000060200720c */ /* 0x000fc40003f64070 */
[----:B------:R-:W-:Y:S01]  /*98d0*/  IMAD.MOV R5, RZ, RZ, -R5 ;  /* 0x000000ffff057224 */ /* 0x000fe200078e0a05 */
[----:B------:R-:W-:Y:S01]  /*98e0*/  IABS R7, R244 ;  /* 0x000000f400077213 */ /* 0x000fe20000000000 */
[----:B------:R-:W-:Y:S01]  /*98f0*/  @!P1 IMAD.IADD R8, R8, 0x1, -R2 ;  /* 0x0000000108089824 */ /* 0x000fe200078e0a02 */
[----:B------:R-:W-:Y:S01]  /*9900*/  ISETP.GE.AND P1, PT, R246, RZ, PT ;  /* 0x000000fff600720c */ /* 0x000fe20003f26270 */
[----:B-1----:R-:W-:Y:S01]  /*9910*/  IMAD.HI.U32 R12, R4, R10, RZ ;  /* 0x0000000a040c7227 */ /* 0x002fe200078e00ff */
[----:B0-----:R-:W-:-:S03]  /*9920*/  IABS R11, R247 ;  /* 0x000000f7000b7213 */ /* 0x001fc60000000000 */
[C---:B------:R-:W-:Y:S02]  /*9930*/  IMAD R0, R2.reuse, R5, R0 ;  /* 0x0000000502007224 */ /* 0x040fe400078e0200 */
[----:B------:R-:W-:Y:S02]  /*9940*/  IMAD.MOV.U32 R14, RZ, RZ, R8 ;  /* 0x000000ffff0e7224 */ /* 0x000fe400078e0008 */
[----:B------:R-:W-:Y:S02]  /*9950*/  IMAD.MOV R12, RZ, RZ, -R12 ;  /* 0x000000ffff0c7224 */ /* 0x000fe400078e0a0c */
[----:B------:R-:W-:Y:S01]  /*9960*/  @!P2 IMAD.MOV R14, RZ, RZ, -R14 ;  /* 0x000000ffff0ea224 */ /* 0x000fe200078e0a0e */
[C---:B------:R-:W-:Y:S01]  /*9970*/  ISETP.GT.U32.AND P2, PT, R2.reuse, R0, PT ;  /* 0x000000000200720c */ /* 0x040fe20003f44070 */
[----:B------:R-:W-:Y:S02]  /*9980*/  IMAD.MOV.U32 R5, RZ, RZ, R11 ;  /* 0x000000ffff057224 */ /* 0x000fe400078e000b */
[----:B------:R-:W-:Y:S01]  /*9990*/  IMAD R10, R2, R12, R10 ;  /* 0x0000000c020a7224 */ /* 0x000fe200078e020a */
[----:B------:R-:W-:Y:S01]  /*99a0*/  STL [R1+0x3f8], R14 ;  /* 0x0003f80e01007387 */ /* 0x000fe20000100800 */
[----:B------:R-:W-:-:S02]  /*99b0*/  @!P5 IMAD.IADD R9, R9, 0x1, -R2 ;  /* 0x000000010909d824 */ /* 0x000fc400078e0a02 */
[----:B------:R-:W-:Y:S01]  /*99c0*/  IMAD.HI.U32 R8, R4, R7, RZ ;  /* 0x0000000704087227 */ /* 0x000fe200078e00ff */
[----:B------:R-:W-:-:S03]  /*99d0*/  ISETP.GT.U32.AND P5, PT, R2, R10, PT ;  /* 0x0000000a0200720c */ /* 0x000fc60003fa4070 */
[----:B------:R-:W-:-:S04]  /*99e0*/  IMAD.HI.U32 R11, R4, R5, RZ ;  /* 0x00000005040b7227 */ /* 0x000fc800078e00ff */
[----:B------:R-:W-:Y:S02]  /*99f0*/  IMAD.MOV.U32 R13, RZ, RZ, R9 ;  /* 0x000000ffff0d7224 */ /* 0x000fe400078e0009 */
[----:B------:R-:W-:Y:S02]  /*9a00*/  IMAD.MOV R9, RZ, RZ, -R8 ;  /* 0x000000ffff097224 */ /* 0x000fe400078e0a08 */
[----:B------:R-:W-:Y:S02]  /*9a10*/  @!P3 IMAD.IADD R6, R6, 0x1, -R2 ;  /* 0x000000010606b824 */ /* 0x000fe400078e0a02 */
[----:B------:R-:W-:Y:S02]  /*9a20*/  IMAD.MOV R11, RZ, RZ, -R11 ;  /* 0x000000ffff0b7224 */ /* 0x000fe400078e0a0b */
[----:B------:R-:W-:Y:S02]  /*9a30*/  IMAD R7, R2, R9, R7 ;  /* 0x0000000902077224 */ /* 0x000fe400078e0207 */
[----:B------:R-:W-:-:S02]  /*9a40*/  IMAD.MOV.U32 R12, RZ, RZ, R6 ;  /* 0x000000ffff0c7224 */ /* 0x000fc400078e0006 */
[----:B------:R-:W-:Y:S01]  /*9a50*/  IMAD R8, R2, R11, R5 ;  /* 0x0000000b02087224 */ /* 0x000fe200078e0205 */
[----:B------:R-:W-:Y:S01]  /*9a60*/  IABS R11, R245 ;  /* 0x000000f5000b7213 */ /* 0x000fe20000000000 */
[----:B------:R-:W-:Y:S02]  /*9a70*/  @!P2 IMAD.IADD R0, R0, 0x1, -R2 ;  /* 0x000000010000a824 */ /* 0x000fe400078e0a02 */
[----:B------:R-:W-:Y:S01]  /*9a80*/  @!P0 IMAD.MOV R12, RZ, RZ, -R12 ;  /* 0x000000ffff0c8224 */ /* 0x000fe200078e0a0c */
[----:B------:R-:W-:Y:S01]  /*9a90*/  ISETP.GT.U32.AND P0, PT, R2, R7, PT ;  /* 0x000000070200720c */ /* 0x000fe20003f04070 */
[----:B------:R-:W-:Y:S01]  /*9aa0*/  IMAD.HI.U32 R6, R4, R11, RZ ;  /* 0x0000000b04067227 */ /* 0x000fe200078e00ff */
[C---:B------:R-:W-:Y:S02]  /*9ab0*/  ISETP.GT.U32.AND P2, PT, R2.reuse, R0, PT ;  /* 0x000000000200720c */ /* 0x040fe40003f44070 */
[----:B------:R-:W-:Y:S01]  /*9ac0*/  ISETP.GT.U32.AND P3, PT, R2, R8, PT ;  /* 0x000000080200720c */ /* 0x000fe20003f64070 */
[----:B------:R-:W-:-:S02]  /*9ad0*/  @!P5 IMAD.IADD R10, R10, 0x1, -R2 ;  /* 0x000000010a0ad824 */ /* 0x000fc400078e0a02 */
[----:B------:R-:W-:Y:S02]  /*9ae0*/  IMAD.MOV R6, RZ, RZ, -R6 ;  /* 0x000000ffff067224 */ /* 0x000fe400078e0a06 */
[----:B------:R-:W-:Y:S01]  /*9af0*/  VIADD R246, R3, 0x176 ;  /* 0x0000017603f67836 */ /* 0x000fe20000000000 */
[C---:B------:R-:W-:Y:S01]  /*9b00*/  ISETP.GT.U32.AND P5, PT, R2.reuse, R10, PT ;  /* 0x0000000a0200720c */ /* 0x040fe20003fa4070 */
[----:B------:R-:W-:Y:S02]  /*9b10*/  IMAD R6, R2, R6, R11 ;  /* 0x0000000602067224 */ /* 0x000fe400078e020b */
[--C-:B------:R-:W-:Y:S01]  /*9b20*/  @!P0 IMAD.IADD R7, R7, 0x1, -R2.reuse ;  /* 0x0000000107078824 */ /* 0x100fe200078e0a02 */
[----:B------:R-:W-:Y:S01]  /*9b30*/  IABS R9, R246 ;  /* 0x000000f600097213 */ /* 0x000fe20000000000 */
[----:B------:R-:W-:Y:S01]  /*9b40*/  @!P2 IMAD.IADD R0, R0, 0x1, -R2 ;  /* 0x000000010000a824 */ /* 0x000fe200078e0a02 */
[C---:B------:R-:W-:Y:S01]  /*9b50*/  ISETP.GT.U32.AND P2, PT, R2.reuse, R6, PT ;  /* 0x000000060200720c */ /* 0x040fe20003f44070 */
[----:B------:R-:W-:Y:S01]  /*9b60*/  @!P6 IMAD.MOV R13, RZ, RZ, -R13 ;  /* 0x000000ffff0de224 */ /* 0x000fe200078e0a0d */
[----:B------:R-:W-:Y:S01]  /*9b70*/  ISETP.GT.U32.AND P0, PT, R2, R7, PT ;  /* 0x000000070200720c */ /* 0x000fe20003f04070 */
[----:B------:R-:W-:Y:S01]  /*9b80*/  IMAD.HI.U32 R11, R4, R9, RZ ;  /* 0x00000009040b7227 */ /* 0x000fe200078e00ff */
[----:B------:R-:W-:-:S02]  /*9b90*/  ISETP.GE.AND P6, PT, R247, RZ, PT ;  /* 0x000000fff700720c */ /* 0x000fc40003fc6270 */
[----:B------:R0:W-:Y:S01]  /*9ba0*/  STL [R1+0x3f4], R13 ;  /* 0x0003f40d01007387 */ /* 0x0001e20000100800 */
[----:B------:R-:W-:Y:S02]  /*9bb0*/  VIADD R247, R3, 0x175 ;  /* 0x0000017503f77836 */ /* 0x000fe40000000000 */
[--C-:B------:R-:W-:Y:S01]  /*9bc0*/  @!P5 IMAD.IADD R10, R10, 0x1, -R2.reuse ;  /* 0x000000010a0ad824 */ /* 0x100fe200078e0a02 */
[----:B------:R1:W-:Y:S01]  /*9bd0*/  STL [R1+0x3f0], R12 ;  /* 0x0003f00c01007387 */ /* 0x0003e20000100800 */
[----:B------:R-:W-:Y:S01]  /*9be0*/  IMAD.MOV R11, RZ, RZ, -R11 ;  /* 0x000000ffff0b7224 */ /* 0x000fe200078e0a0b */
[----:B------:R-:W-:Y:S01]  /*9bf0*/  IABS R5, R247 ;  /* 0x000000f700057213 */ /* 0x000fe20000000000 */
[--C-:B------:R-:W-:Y:S01]  /*9c00*/  @!P2 IMAD.IADD R6, R6, 0x1, -R2.reuse ;  /* 0x000000010606a824 */ /* 0x100fe200078e0a02 */
[----:B------:R-:W-:Y:S01]  /*9c10*/  ISETP.GE.AND P5, PT, R244, RZ, PT ;  /* 0x000000fff400720c */ /* 0x000fe20003fa6270 */
[----:B------:R-:W-:Y:S02]  /*9c20*/  @!P3 IMAD.IADD R8, R8, 0x1, -R2 ;  /* 0x000000010808b824 */ /* 0x000fe400078e0a02 */
[----:B0-----:R-:W-:Y:S01]  /*9c30*/  IMAD.MOV.U32 R13, RZ, RZ, R10 ;  /* 0x000000ffff0d7224 */ /* 0x001fe200078e000a */
[C---:B------:R-:W-:Y:S01]  /*9c40*/  ISETP.GT.U32.AND P2, PT, R2.reuse, R6, PT ;  /* 0x000000060200720c */ /* 0x040fe20003f44070 */
[----:B------:R-:W-:Y:S01]  /*9c50*/  @!P0 IMAD.IADD R7, R7, 0x1, -R2 ;  /* 0x0000000107078824 */ /* 0x000fe200078e0a02 */
[----:B------:R-:W-:Y:S01]  /*9c60*/  ISETP.GT.U32.AND P3, PT, R2, R8, PT ;  /* 0x000000080200720c */ /* 0x000fe20003f64070 */
[----:B-1----:R-:W-:-:S02]  /*9c70*/  IMAD.MOV.U32 R12, RZ, RZ, R0 ;  /* 0x000000ffff0c7224 */ /* 0x002fc400078e0000 */
[----:B------:R-:W-:Y:S02]  /*9c80*/  IMAD R0, R2, R11, R9 ;  /* 0x0000000b02007224 */ /* 0x000fe400078e0209 */
[----:B------:R-:W-:Y:S01]  /*9c90*/  @!P1 IMAD.MOV R12, RZ, RZ, -R12 ;  /* 0x000000ffff0c9224 */ /* 0x000fe200078e0a0c */
[----:B------:R-:W-:Y:S01]  /*9ca0*/  ISETP.GE.AND P1, PT, R246, RZ, PT ;  /* 0x000000fff600720c */ /* 0x000fe20003f26270 */
[----:B------:R-:W-:Y:S01]  /*9cb0*/  VIADD R246, R3, 0x174 ;  /* 0x0000017403f67836 */ /* 0x000fe20000000000 */
[----:B------:R-:W-:Y:S01]  /*9cc0*/  ISETP.GT.U32.AND P0, PT, R2, R0, PT ;  /* 0x000000000200720c */ /* 0x000fe20003f04070 */
[----:B------:R-:W-:Y:S01]  /*9cd0*/  @!P4 IMAD.MOV R13, RZ, RZ, -R13 ;  /* 0x000000ffff0dc224 */ /* 0x000fe200078e0a0d */
[----:B------:R-:W-:Y:S01]  /*9ce0*/  ISETP.GE.AND P4, PT, R245, RZ, PT ;  /* 0x000000fff500720c */ /* 0x000fe20003f86270 */
[----:B------:R-:W-:Y:S01]  /*9cf0*/  IMAD.HI.U32 R10, R4, R5, RZ ;  /* 0x00000005040a7227 */ /* 0x000fe200078e00ff */
[----:B------:R-:W-:Y:S02]  /*9d00*/  IABS R9, R246 ;  /* 0x000000f600097213 */ /* 0x000fe40000000000 */
[----:B------:R-:W-:Y:S01]  /*9d10*/  STL [R1+0x3ec], R13 ;  /* 0x0003ec0d01007387 */ /* 0x000fe20000100800 */
[----:B------:R-:W-:-:S02]  /*9d20*/  IMAD.MOV R10, RZ, RZ, -R10 ;  /* 0x000000ffff0a7224 */ /* 0x000fc400078e0a0a */
[--C-:B------:R-:W-:Y:S01]  /*9d30*/  @!P2 IMAD.IADD R6, R6, 0x1, -R2.reuse ;  /* 0x000000010606a824 */ /* 0x100fe200078e0a02 */
[----:B------:R0:W-:Y:S01]  /*9d40*/  STL [R1+0x3e8], R12 ;  /* 0x0003e80c01007387 */ /* 0x0001e20000100800 */
[----:B------:R-:W-:Y:S02]  /*9d50*/  IMAD R5, R2, R10, R5 ;  /* 0x0000000a02057224 */ /* 0x000fe400078e0205 */
[--C-:B------:R-:W-:Y:S02]  /*9d60*/  @!P0 IMAD.IADD R0, R0, 0x1, -R2.reuse ;  /* 0x0000000100008824 */ /* 0x100fe400078e0a02 */
[----:B------:R-:W-:Y:S01]  /*9d70*/  @!P3 IMAD.IADD R8, R8, 0x1, -R2 ;  /* 0x000000010808b824 */ /* 0x000fe200078e0a02 */
[----:B------:R-:W-:Y:S01]  /*9d80*/  ISETP.GE.AND P3, PT, R247, RZ, PT ;  /* 0x000000fff700720c */ /* 0x000fe20003f66270 */
[----:B------:R-:W-:Y:S01]  /*9d90*/  @!P4 IMAD.MOV R6, RZ, RZ, -R6 ;  /* 0x000000ffff06c224 */ /* 0x000fe200078e0a06 */
[----:B------:R-:W-:Y:S01]  /*9da0*/  ISETP.GT.U32.AND P0, PT, R2, R0, PT ;  /* 0x000000000200720c */ /* 0x000fe20003f04070 */
[----:B------:R-:W-:Y:S01]  /*9db0*/  @!P6 IMAD.MOV R8, RZ, RZ, -R8 ;  /* 0x000000ffff08e224 */ /* 0x000fe200078e0a08 */
[----:B------:R-:W-:Y:S01]  /*9dc0*/  ISETP.GE.AND P6, PT, R246, RZ, PT ;  /* 0x000000fff600720c */ /* 0x000fe20003fc6270 */
[----:B0-----:R-:W-:-:S02]  /*9dd0*/  IMAD.MOV.U32 R12, RZ, RZ, R7 ;  /* 0x000000ffff0c7224 */ /* 0x001fc400078e0007 */
[----:B------:R-:W-:Y:S01]  /*9de0*/  IMAD.HI.U32 R7, R4, R9, RZ ;  /* 0x0000000904077227 */ /* 0x000fe200078e00ff */
[----:B------:R0:W-:Y:S03]  /*9df0*/  STL [R1+0x3e4], R8 ;  /* 0x0003e40801007387 */ /* 0x0001e60000100800 */
[----:B------:R-:W-:Y:S02]  /*9e00*/  IMAD.MOV R7, RZ, RZ, -R7 ;  /* 0x000000ffff077224 */ /* 0x000fe400078e0a07 */
[----:B------:R-:W-:Y:S01]  /*9e10*/  @!P5 IMAD.MOV R12, RZ, RZ, -R12 ;  /* 0x000000ffff0cd224 */ /* 0x000fe200078e0a0c */
[C---:B------:R-:W-:Y:S01]  /*9e20*/  ISETP.GT.U32.AND P5, PT, R2.reuse, R5, PT ;  /* 0x000000050200720c */ /* 0x040fe20003fa4070 */
[C---:B------:R-:W-:Y:S02]  /*9e30*/  IMAD R9, R2.reuse, R7, R9 ;  /* 0x0000000702097224 */ /* 0x040fe400078e0209 */
[C---:B------:R-:W-:Y:S01]  /*9e40*/  VIADD R247, R3.reuse, 0x173 ;  /* 0x0000017303f77836 */ /* 0x040fe20000000000 */
[----:B------:R1:W-:Y:S01]  /*9e50*/  STL [R1+0x3e0], R12 ;  /* 0x0003e00c01007387 */ /* 0x0003e20000100800 */
[C---:B------:R-:W-:Y:S01]  /*9e60*/  VIADD R244, R3.reuse, 0x172 ;  /* 0x0000017203f47836 */ /* 0x040fe20000000000 */
[----:B------:R-:W-:Y:S01]  /*9e70*/  ISETP.GT.U32.AND P4, PT, R2, R9, PT ;  /* 0x000000090200720c */ /* 0x000fe20003f84070 */
[----:B------:R-:W-:Y:S01]  /*9e80*/  @!P0 IMAD.IADD R0, R0, 0x1, -R2 ;  /* 0x0000000100008824 */ /* 0x000fe200078e0a02 */
[----:B0-----:R-:W-:Y:S01]  /*9e90*/  IABS R8, R247 ;  /* 0x000000f700087213 */ /* 0x001fe20000000000 */
[----:B------:R-:W-:Y:S01]  /*9ea0*/  VIADD R245, R3, 0x170 ;  /* 0x0000017003f57836 */ /* 0x000fe20000000000 */
[----:B------:R-:W-:Y:S01]  /*9eb0*/  IABS R10, R244 ;  /* 0x000000f4000a7213 */ /* 0x000fe20000000000 */
[----:B------:R-:W-:Y:S01]  /*9ec0*/  IMAD.MOV.U32 R13, RZ, RZ, R0 ;  /* 0x000000ffff0d7224 */ /* 0x000fe200078e0000 */
[----:B------:R-:W-:Y:S01]  /*9ed0*/  ISETP.GE.AND P2, PT, R247, RZ, PT ;  /* 0x000000fff700720c */ /* 0x000fe20003f46270 */
[----:B------:R-:W-:Y:S01]  /*9ee0*/  @!P5 IMAD.IADD R5, R5, 0x1, -R2 ;  /* 0x000000010505d824 */ /* 0x000fe200078e0a02 */
[----:B------:R0:W-:Y:S01]  /*9ef0*/  STL [R1+0x218], R6 ;  /* 0x0002180601007387 */ /* 0x0001e20000100800 */
[----:B-1----:R-:W-:-:S03]  /*9f00*/  IMAD.HI.U32 R12, R4, R8, RZ ;  /* 0x00000008040c7227 */ /* 0x002fc600078e00ff */
[----:B------:R-:W-:Y:S01]  /*9f10*/  ISETP.GT.U32.AND P5, PT, R2, R5, PT ;  /* 0x000000050200720c */ /* 0x000fe20003fa4070 */
[----:B------:R-:W-:Y:S02]  /*9f20*/  VIADD R247, R3, 0x171 ;  /* 0x0000017103f77836 */ /* 0x000fe40000000000 */
[----:B------:R-:W-:-:S03]  /*9f30*/  IMAD.HI.U32 R11, R4, R10, RZ ;  /* 0x0000000a040b7227 */ /* 0x000fc600078e00ff */
[----:B------:R-:W-:Y:S01]  /*9f40*/  IABS R7, R247 ;  /* 0x000000f700077213 */ /* 0x000fe20000000000 */
[----:B------:R-:W-:Y:S02]  /*9f50*/  @!P4 IMAD.IADD R9, R9, 0x1, -R2 ;  /* 0x000000010909c824 */ /* 0x000fe400078e0a02 */
[----:B------:R-:W-:Y:S02]  /*9f60*/  IMAD.MOV R12, RZ, RZ, -R12 ;  /* 0x000000ffff0c7224 */ /* 0x000fe400078e0a0c */
[----:B------:R-:W-:Y:S01]  /*9f70*/  IMAD.MOV R11, RZ, RZ, -R11 ;  /* 0x000000ffff0b7224 */ /* 0x000fe200078e0a0b */
[C---:B------:R-:W-:Y:S01]  /*9f80*/  ISETP.GT.U32.AND P4, PT, R2.reuse, R9, PT ;  /* 0x000000090200720c */ /* 0x040fe20003f84070 */
[----:B------:R-:W-:Y:S02]  /*9f90*/  IMAD R8, R2, R12, R8 ;  /* 0x0000000c02087224 */ /* 0x000fe400078e0208 */
[----:B------:R-:W-:Y:S01]  /*9fa0*/  @!P1 IMAD.MOV R13, RZ, RZ, -R13 ;  /* 0x000000ffff0d9224 */ /* 0x000fe200078e0a0d */
[----:B------:R-:W-:Y:S01]  /*9fb0*/  ISETP.GE.AND P1, PT, R244, RZ, PT ;  /* 0x000000fff400720c */ /* 0x000fe20003f26270 */
[----:B0-----:R-:W-:Y:S01]  /*9fc0*/  IMAD R6, R2, R11, R10 ;  /* 0x0000000b02067224 */ /* 0x001fe200078e020a */
[----:B------:R-:W-:Y:S01]  /*9fd0*/  IABS R10, R245 ;  /* 0x000000f5000a7213 */ /* 0x000fe20000000000 */
[----:B------:R-:W-:Y:S01]  /*9fe0*/  IMAD.HI.U32 R11, R4, R7, RZ ;  /* 0x00000007040b7227 */ /* 0x000fe200078e00ff */
[C---:B------:R-:W-:Y:S01]  /*9ff0*/  ISETP.GT.U32.AND P0, PT, R2.reuse, R8, PT ;  /* 0x000000080200720c */ /* 0x040fe20003f04070 */
[----:B------:R0:W-:Y:S02]  /*a000*/  STL [R1+0x214], R13 ;  /* 0x0002140d01007387 */ /* 0x0001e40000100800 */
[--C-:B------:R-:W-:Y:S01]  /*a010*/  @!P5 IMAD.IADD R5, R5, 0x1, -R2.reuse ;  /* 0x000000010505d824 */ /* 0x100fe200078e0a02 */
[----:B------:R-:W-:Y:S01]  /*a020*/  ISETP.GT.U32.AND P5, PT, R2, R6, PT ;  /* 0x000000060200720c */ /* 0x000fe20003fa4070 */
[----:B------:R-:W-:-:S02]  /*a030*/  @!P4 IMAD.IADD R9, R9, 0x1, -R2 ;  /* 0x000000010909c824 */ /* 0x000fc400078e0a02 */
[----:B------:R-:W-:Y:S02]  /*a040*/  @!P3 IMAD.MOV R5, RZ, RZ, -R5 ;  /* 0x000000ffff05b224 */ /* 0x000fe400078e0a05 */
[----:B------:R-:W-:Y:S02]  /*a050*/  VIADD R246, R3, 0x16f ;  /* 0x0000016f03f67836 */ /* 0x000fe40000000000 */
[----:B0-----:R-:W-:Y:S01]  /*a060*/  IMAD.MOV R13, RZ, RZ, -R11 ;  /* 0x000000ffff0d7224 */ /* 0x001fe200078e0a0b */
[----:B------:R0:W-:Y:S01]  /*a070*/  STL [R1+0x210], R5 ;  /* 0x0002100501007387 */ /* 0x0001e20000100800 */
[----:B------:R-:W-:Y:S01]  /*a080*/  IMAD.HI.U32 R11, R4, R10, RZ ;  /* 0x0000000a040b7227 */ /* 0x000fe200078e00ff */
[----:B------:R-:W-:-:S03]  /*a090*/  IABS R12, R246 ;  /* 0x000000f6000c7213 */ /* 0x000fc60000000000 */
[C---:B------:R-:W-:Y:S02]  /*a0a0*/  IMAD R7, R2.reuse, R13, R7 ;  /* 0x0000000d02077224 */ /* 0x040fe400078e0207 */
[----:B------:R-:W-:Y:S02]  /*a0b0*/  IMAD.MOV R11, RZ, RZ, -R11 ;  /* 0x000000ffff0b7224 */ /* 0x000fe400078e0a0b */
[----:B------:R-:W-:Y:S01]  /*a0c0*/  IMAD.MOV.U32 R13, RZ, RZ, R9 ;  /* 0x000000ffff0d7224 */ /* 0x000fe200078e0009 */
[C---:B------:R-:W-:Y:S01]  /*a0d0*/  ISETP.GT.U32.AND P4, PT, R2.reuse, R7, PT ;  /* 0x000000070200720c */ /* 0x040fe20003f84070 */
[----:B0-----:R-:W-:Y:S02]  /*a0e0*/  IMAD R5, R2, R11, R10 ;  /* 0x0000000b02057224 */ /* 0x001fe400078e020a */
[----:B------:R-:W-:Y:S01]  /*a0f0*/  @!P0 IMAD.IADD R8, R8, 0x1, -R2 ;  /* 0x0000000108088824 */ /* 0x000fe200078e0a02 */
[----:B------:R-:W-:Y:S01]  /*a100*/  ISETP.GE.AND P0, PT, R247, RZ, PT ;  /* 0x000000fff700720c */ /* 0x000fe20003f06270 */
[----:B------:R-:W-:Y:S01]  /*a110*/  @!P6 IMAD.MOV R13, RZ, RZ, -R13 ;  /* 0x000000ffff0de224 */ /* 0x000fe200078e0a0d */
[C---:B------:R-:W-:Y:S01]  /*a120*/  ISETP.GT.U32.AND P6, PT, R2.reuse, R5, PT ;  /* 0x000000050200720c */ /* 0x040fe20003fc4070 */
[----:B------:R-:W-:Y:S01]  /*a130*/  IMAD.MOV.U32 R0, RZ, RZ, R12 ;  /* 0x000000ffff007224 */ /* 0x000fe200078e000c */
[----:B------:R-:W-:Y:S01]  /*a140*/  ISETP.GT.U32.AND P3, PT, R2, R8, PT ;  /* 0x000000080200720c */ /* 0x000fe20003f64070 */
[----:B------:R-:W-:Y:S01]  /*a150*/  VIADD R247, R3, 0x16e ;  /* 0x0000016e03f77836 */ /* 0x000fe20000000000 */
[----:B------:R0:W-:Y:S01]  /*a160*/  STL [R1+0x20c], R13 ;  /* 0x00020c0d01007387 */ /* 0x0001e20000100800 */
[----:B------:R-:W-:-:S03]  /*a170*/  IMAD.HI.U32 R12, R4, R0, RZ ;  /* 0x00000000040c7227 */ /* 0x000fc600078e00ff */
[----:B------:R-:W-:Y:S01]  /*a180*/  IABS R10, R247 ;  /* 0x000000f7000a7213 */ /* 0x000fe20000000000 */
[----:B------:R-:W-:Y:S01]  /*a190*/  @!P4 IMAD.IADD R7, R7, 0x1, -R2 ;  /* 0x000000010707c824 */ /* 0x000fe200078e0a02 */
[----:B------:R-:W-:Y:S01]  /*a1a0*/  ISETP.GE.AND P4, PT, R246, RZ, PT ;  /* 0x000000fff600720c */ /* 0x000fe20003f86270 */
[----:B------:R-:W-:Y:S02]  /*a1b0*/  IMAD.MOV R12, RZ, RZ, -R12 ;  /* 0x000000ffff0c7224 */ /* 0x000fe400078e0a0c */
[----:B------:R-:W-:Y:S02]  /*a1c0*/  VIADD R239, R3, 0x16d ;  /* 0x0000016d03ef7836 */ /* 0x000fe40000000000 */
[----:B------:R-:W-:Y:S01]  /*a1d0*/  @!P6 IMAD.IADD R5, R5, 0x1, -R2 ;  /* 0x000000010505e824 */ /* 0x000fe200078e0a02 */
[C---:B------:R-:W-:Y:S01]  /*a1e0*/  ISETP.GT.U32.AND P6, PT, R2.reuse, R7, PT ;  /* 0x000000070200720c */ /* 0x040fe20003fc4070 */
[----:B------:R-:W-:Y:S01]  /*a1f0*/  IMAD R0, R2, R12, R0 ;  /* 0x0000000c02007224 */ /* 0x000fe200078e0200 */
[----:B------:R-:W-:Y:S01]  /*a200*/  IABS R9, R239 ;  /* 0x000000ef00097213 */ /* 0x000fe20000000000 */
[----:B------:R-:W-:-:S02]  /*a210*/  @!P3 IMAD.IADD R8, R8, 0x1, -R2 ;  /* 0x000000010808b824 */ /* 0x000fc400078e0a02 */
[----:B------:R-:W-:Y:S01]  /*a220*/  IMAD.HI.U32 R12, R4, R10, RZ ;  /* 0x0000000a040c7227 */ /* 0x000fe200078e00ff */
[----:B------:R-:W-:-:S03]  /*a230*/  ISETP.GT.U32.AND P3, PT, R2, R0, PT ;  /* 0x000000000200720c */ /* 0x000fc60003f64070 */
[----:B------:R-:W-:Y:S02]  /*a240*/  VIADD R244, R3, 0x16c ;  /* 0x0000016c03f47836 */ /* 0x000fe40000000000 */
[----:B------:R-:W-:Y:S02]  /*a250*/  IMAD.MOV R12, RZ, RZ, -R12 ;  /* 0x000000ffff0c7224 */ /* 0x000fe400078e0a0c */
[----:B------:R-:W-:Y:S01]  /*a260*/  @!P2 IMAD.MOV R8, RZ, RZ, -R8 ;  /* 0x000000ffff08a224 */ /* 0x000fe200078e0a08 */
[----:B0-----:R-:W-:Y:S01]  /*a270*/  IABS R13, R244 ;  /* 0x000000f4000d7213 */ /* 0x001fe20000000000 */
[----:B------:R-:W-:Y:S01]  /*a280*/  IMAD.HI.U32 R11, R4, R9, RZ ;  /* 0x00000009040b7227 */ /* 0x000fe200078e00ff */
[----:B------:R-:W-:Y:S02]  /*a290*/  ISETP.GT.U32.AND P2, PT, R2, R5, PT ;  /* 0x000000050200720c */ /* 0x000fe40003f44070 */
[----:B------:R0:W-:Y:S01]  /*a2a0*/  STL [R1+0x208], R8 ;  /* 0x0002080801007387 */ /* 0x0001e20000100800 */
[----:B------:R-:W-:-:S02]  /*a2b0*/  @!P5 IMAD.IADD R6, R6, 0x1, -R2 ;  /* 0x000000010606d824 */ /* 0x000fc400078e0a02 */
[C---:B------:R-:W-:Y:S02]  /*a2c0*/  IMAD R10, R2.reuse, R12, R10 ;  /* 0x0000000c020a7224 */ /* 0x040fe400078e020a */
[----:B------:R-:W-:Y:S01]  /*a2d0*/  IMAD.MOV R11, RZ, RZ, -R11 ;  /* 0x000000ffff0b7224 */ /* 0x000fe200078e0a0b */
[C---:B------:R-:W-:Y:S01]  /*a2e0*/  ISETP.GT.U32.AND P5, PT, R2.reuse, R6, PT ;  /* 0x000000060200720c */ /* 0x040fe20003fa4070 */
[--C-:B------:R-:W-:Y:S01]  /*a2f0*/  @!P6 IMAD.IADD R7, R7, 0x1, -R2.reuse ;  /* 0x000000010707e824 */ /* 0x100fe200078e0a02 */
[C---:B------:R-:W-:Y:S01]  /*a300*/  ISETP.GT.U32.AND P6, PT, R2.reuse, R10, PT ;  /* 0x0000000a0200720c */ /* 0x040fe20003fc4070 */
[C---:B------:R-:W-:Y:S02]  /*a310*/  IMAD R9, R2.reuse, R11, R9 ;  /* 0x0000000b02097224 */ /* 0x040fe400078e0209 */
[----:B0-----:R-:W-:Y:S02]  /*a320*/  IMAD.MOV.U32 R8, RZ, RZ, R13 ;  /* 0x000000ffff087224 */ /* 0x001fe400078e000d */
[----:B------:R-:W-:Y:S01]  /*a330*/  @!P2 IMAD.IADD R5, R5, 0x1, -R2 ;  /* 0x000000010505a824 */ /* 0x000fe200078e0a02 */
[----:B------:R-:W-:Y:S01]  /*a340*/  ISETP.GT.U32.AND P2, PT, R2, R9, PT ;  /* 0x000000090200720c */ /* 0x000fe20003f44070 */
[----:B------:R-:W-:-:S04]  /*a350*/  IMAD.HI.U32 R11, R4, R8, RZ ;  /* 0x00000008040b7227 */ /* 0x000fc800078e00ff */
[----:B------:R-:W-:Y:S02]  /*a360*/  IMAD.MOV R11, RZ, RZ, -R11 ;  /* 0x000000ffff0b7224 */ /* 0x000fe400078e0a0b */
[----:B------:R-:W-:Y:S01]  /*a370*/  @!P5 IMAD.IADD R6, R6, 0x1, -R2 ;  /* 0x000000010606d824 */ /* 0x000fe200078e0a02 */
[----:B------:R-:W-:Y:S01]  /*a380*/  ISETP.GE.AND P5, PT, R245, RZ, PT ;  /* 0x000000fff500720c */ /* 0x000fe20003fa6270 */
[----:B------:R-:W-:Y:S02]  /*a390*/  IMAD R8, R2, R11, R8 ;  /* 0x0000000b02087224 */ /* 0x000fe400078e0208 */
[----:B------:R-:W-:Y:S02]  /*a3a0*/  @!P6 IMAD.IADD R10, R10, 0x1, -R2 ;  /* 0x000000010a0ae824 */ /* 0x000fe400078e0a02 */
[----:B------:R-:W-:Y:S01]  /*a3b0*/  @!P1 IMAD.MOV R6, RZ, RZ, -R6 ;  /* 0x000000ffff069224 */ /* 0x000fe200078e0a06 */
[----:B------:R-:W-:Y:S01]  /*a3c0*/  ISETP.GT.U32.AND P6, PT, R2, R8, PT ;  /* 0x000000080200720c */ /* 0x000fe20003fc4070 */
[----:B------:R-:W-:-:S02]  /*a3d0*/  VIADD R246, R3, 0x16a ;  /* 0x0000016a03f67836 */ /* 0x000fc40000000000 */
[--C-:B------:R-:W-:Y:S01]  /*a3e0*/  @!P2 IMAD.IADD R9, R9, 0x1, -R2.reuse ;  /* 0x000000010909a824 */ /* 0x100fe200078e0a02 */
[----:B------:R-:W-:Y:S01]  /*a3f0*/  ISETP.GT.U32.AND P2, PT, R2, R10, PT ;  /* 0x0000000a0200720c */ /* 0x000fe20003f44070 */
[--C-:B------:R-:W-:Y:S01]  /*a400*/  @!P3 IMAD.IADD R0, R0, 0x1, -R2.reuse ;  /* 0x000000010000b824 */ /* 0x100fe200078e0a02 */
[----:B------:R-:W-:Y:S01]  /*a410*/  ISETP.GE.AND P3, PT, R247, RZ, PT ;  /* 0x000000fff700720c */ /* 0x000fe20003f66270 */
[----:B------:R0:W-:Y:S01]  /*a420*/  STL [R1+0x204], R6 ;  /* 0x0002040601007387 */ /* 0x0001e20000100800 */
[C---:B------:R-:W-:Y:S02]  /*a430*/  VIADD R247, R3.reuse, 0x169 ;  /* 0x0000016903f77836 */ /* 0x040fe40000000000 */
[----:B------:R-:W-:Y:S01]  /*a440*/  IMAD.MOV.U32 R15, RZ, RZ, R5 ;  /* 0x000000ffff0f7224 */ /* 0x000fe200078e0005 */
[----:B------:R-:W-:Y:S01]  /*a450*/  ISETP.GT.U32.AND P1, PT, R2, R0, PT ;  /* 0x000000000200720c */ /* 0x000fe20003f24070 */
[----:B------:R-:W-:Y:S01]  /*a460*/  VIADD R245, R3, 0x16b ;  /* 0x0000016b03f57836 */ /* 0x000fe20000000000 */
[----:B------:R-:W-:Y:S01]  /*a470*/  IABS R11, R247 ;  /* 0x000000f7000b7213 */ /* 0x000fe20000000000 */
[----:B------:R-:W-:-:S02]  /*a480*/  @!P6 IMAD.IADD R8, R8, 0x1, -R2 ;  /* 0x000000010808e824 */ /* 0x000fc400078e0a02 */
[----:B------:R-:W-:Y:S01]  /*a490*/  @!P0 IMAD.MOV R7, RZ, RZ, -R7 ;  /* 0x000000ffff078224 */ /* 0x000fe200078e0a07 */
[----:B0-----:R-:W-:Y:S01]  /*a4a0*/  IABS R6, R246 ;  /* 0x000000f600067213 */ /* 0x001fe20000000000 */
[----:B------:R-:W-:Y:S01]  /*a4b0*/  IMAD.HI.U32 R5, R4, R11, RZ ;  /* 0x0000000b04057227 */ /* 0x000fe200078e00ff */
[----:B------:R-:W-:Y:S02]  /*a4c0*/  ISETP.GT.U32.AND P6, PT, R2, R8, PT ;  /* 0x000000080200720c */ /* 0x000fe40003fc4070 */
[----:B------:R-:W-:Y:S01]  /*a4d0*/  IABS R12, R245 ;  /* 0x000000f5000c7213 */ /* 0x000fe20000000000 */
[----:B------:R-:W-:Y:S01]  /*a4e0*/  IMAD.HI.U32 R13, R4, R6, RZ ;  /* 0x00000006040d7227 */ /* 0x000fe200078e00ff */
[----:B------:R-:W-:Y:S01]  /*a4f0*/  ISETP.GE.AND P0, PT, R244, RZ, PT ;  /* 0x000000fff400720c */ /* 0x000fe20003f06270 */
[----:B------:R0:W-:Y:S02]  /*a500*/  STL [R1+0x200], R7 ;  /* 0x0002000701007387 */ /* 0x0001e40000100800 */
[----:B------:R-:W-:-:S02]  /*a510*/  IMAD.MOV R13, RZ, RZ, -R13 ;  /* 0x000000ffff0d7224 */ /* 0x000fc400078e0a0d */
[----:B------:R-:W-:Y:S02]  /*a520*/  @!P2 IMAD.IADD R10, R10, 0x1, -R2 ;  /* 0x000000010a0aa824 */ /* 0x000fe400078e0a02 */
[C---:B------:R-:W-:Y:S02]  /*a530*/  IMAD R6, R2.reuse, R13, R6 ;  /* 0x0000000d02067224 */ /* 0x040fe400078e0206 */
[----:B------:R-:W-:Y:S02]  /*a540*/  IMAD.MOV R5, RZ, RZ, -R5 ;  /* 0x000000ffff057224 */ /* 0x000fe400078e0a05 */
[----:B------:R-:W-:Y:S02]  /*a550*/  IMAD.MOV.U32 R13, RZ, RZ, R10 ;  /* 0x000000ffff0d7224 */ /* 0x000fe400078e000a */
[C---:B------:R-:W-:Y:S02]  /*a560*/  IMAD R5, R2.reuse, R5, R11 ;  /* 0x0000000502057224 */ /* 0x040fe400078e020b */
[----:B------:R-:W-:Y:S01]  /*a570*/  @!P3 IMAD.MOV R13, RZ, RZ, -R13 ;  /* 0x000000ffff0db224 */ /* 0x000fe200078e0a0d */
[----:B------:R-:W-:Y:S01]  /*a580*/  ISETP.GT.U32.AND P3, PT, R2, R6, PT ;  /* 0x000000060200720c */ /* 0x000fe20003f64070 */
[----:B------:R-:W-:Y:S01]  /*a590*/  @!P6 IMAD.IADD R8, R8, 0x1, -R2 ;  /* 0x000000010808e824 */ /* 0x000fe200078e0a02 */
[----:B------:R-:W-:Y:S01]  /*a5a0*/  ISETP.GT.U32.AND P6, PT, R2, R5, PT ;  /* 0x000000050200720c */ /* 0x000fe20003fc4070 */
[----:B------:R-:W-:-:S04]  /*a5b0*/  IMAD.HI.U32 R14, R4, R12, RZ ;  /* 0x0000000c040e7227 */ /* 0x000fc800078e00ff */
[----:B------:R-:W-:Y:S01]  /*a5c0*/  @!P1 IMAD.IADD R0, R0, 0x1, -R2 ;  /* 0x0000000100009824 */ /* 0x000fe200078e0a02 */
[----:B------:R-:W-:Y:S01]  /*a5d0*/  ISETP.GE.AND P1, PT, R239, RZ, PT ;  /* 0x000000ffef00720c */ /* 0x000fe20003f26270 */
[----:B------:R-:W-:Y:S02]  /*a5e0*/  IMAD.MOV R14, RZ, RZ, -R14 ;  /* 0x000000ffff0e7224 */ /* 0x000fe400078e0a0e */
[C---:B------:R-:W-:Y:S02]  /*a5f0*/  VIADD R239, R3.reuse, 0x168 ;  /* 0x0000016803ef7836 */ /* 0x040fe40000000000 */
[----:B------:R-:W-:Y:S02]  /*a600*/  VIADD R244, R3, 0x167 ;  /* 0x0000016703f47836 */ /* 0x000fe40000000000 */
[C---:B0-----:R-:W-:Y:S01]  /*a610*/  IMAD R7, R2.reuse, R14, R12 ;  /* 0x0000000e02077224 */ /* 0x041fe200078e020c */
[----:B------:R-:W-:Y:S01]  /*a620*/  IABS R12, R239 ;  /* 0x000000ef000c7213 */ /* 0x000fe20000000000 */
[----:B------:R-:W-:Y:S01]  /*a630*/  @!P5 IMAD.MOV R15, RZ, RZ, -R15 ;  /* 0x000000ffff0fd224 */ /* 0x000fe200078e0a0f */
[----:B------:R-:W-:Y:S01]  /*a640*/  IABS R11, R244 ;  /* 0x000000f4000b7213 */ /* 0x000fe20000000000 */
[----:B------:R-:W-:Y:S01]  /*a650*/  @!P4 IMAD.MOV R0, RZ, RZ, -R0 ;  /* 0x000000ffff00c224 */ /* 0x000fe200078e0a00 */
[----:B------:R-:W-:Y:S01]  /*a660*/  ISETP.GT.U32.AND P2, PT, R2, R7, PT ;  /* 0x000000070200720c */ /* 0x000fe20003f44070 */
[--C-:B------:R-:W-:Y:S01]  /*a670*/  @!P3 IMAD.IADD R6, R6, 0x1, -R2.reuse ;  /* 0x000000010606b824 */ /* 0x100fe200078e0a02 */
[----:B------:R-:W-:Y:S01]  /*a680*/  STL [R1+0x1fc], R15 ;  /* 0x0001fc0f01007387 */ /* 0x000fe20000100800 */
[----:B------:R-:W-:Y:S01]  /*a690*/  @!P6 IMAD.IADD R5, R5, 0x1, -R2 ;  /* 0x000000010505e824 */ /* 0x000fe200078e0a02 */
[----:B------:R-:W-:Y:S01]  /*a6a0*/  ISETP.GT.U32.AND P5, PT, R2, R9, PT ;  /* 0x000000090200720c */ /* 0x000fe20003fa4070 */
[----:B------:R-:W-:Y:S01]  /*a6b0*/  IMAD.HI.U32 R14, R4, R11, RZ ;  /* 0x0000000b040e7227 */ /* 0x000fe200078e00ff */
[----:B------:R0:W-:Y:S01]  /*a6c0*/  STL [R1+0x1f8], R0 ;  /* 0x0001f80001007387 */ /* 0x0001e20000100800 */
[----:B------:R-:W-:-:S02]  /*a6d0*/  ISETP.GT.U32.AND P6, PT, R2, R6, PT ;  /* 0x000000060200720c */ /* 0x000fc40003fc4070 */
[----:B------:R-:W-:Y:S01]  /*a6e0*/  ISETP.GE.AND P4, PT, R245, RZ, PT ;  /* 0x000000fff500720c */ /* 0x000fe20003f86270 */
[----:B------:R-:W-:Y:S01]  /*a6f0*/  VIADD R245, R3, 0x166 ;  /* 0x0000016603f57836 */ /* 0x000fe20000000000 */
[----:B------:R1:W-:Y:S01]  /*a700*/  STL [R1+0x1f4], R13 ;  /* 0x0001f40d01007387 */ /* 0x0003e20000100800 */
[----:B------:R-:W-:Y:S02]  /*a710*/  IMAD.MOV R14, RZ, RZ, -R14 ;  /* 0x000000ffff0e7224 */ /* 0x000fe400078e0a0e */
[----:B------:R-:W-:Y:S01]  /*a720*/  @!P2 IMAD.IADD R7, R7, 0x1, -R2 ;  /* 0x000000010707a824 */ /* 0x000fe200078e0a02 */
[----:B------:R-:W-:Y:S01]  /*a730*/  ISETP.GE.AND P2, PT, R247, RZ, PT ;  /* 0x000000fff700720c */ /* 0x000fe20003f46270 */
[----:B0-----:R-:W-:-:S03]  /*a740*/  IMAD.HI.U32 R0, R4, R12, RZ ;  /* 0x0000000c04007227 */ /* 0x001fc600078e00ff */
[C---:B------:R-:W-:Y:S01]  /*a750*/  ISETP.GT.U32.AND P3, PT, R2.reuse, R7, PT ;  /* 0x000000070200720c */ /* 0x040fe20003f64070 */
[----:B------:R-:W-:Y:S02]  /*a760*/  IMAD.MOV R0, RZ, RZ, -R0 ;  /* 0x000000ffff007224 */ /* 0x000fe400078e0a00 */
[C---:B------:R-:W-:Y:S02]  /*a770*/  IMAD R11, R2.reuse, R14, R11 ;  /* 0x0000000e020b7224 */ /* 0x040fe400078e020b */
[----:B------:R-:W-:Y:S01]  /*a780*/  IMAD R0, R2, R0, R12 ;  /* 0x0000000002007224 */ /* 0x000fe200078e020c */
[----:B------:R-:W-:Y:S01]  /*a790*/  IABS R12, R245 ;  /* 0x000000f5000c7213 */ /* 0x000fe20000000000 */
[--C-:B------:R-:W-:Y:S01]  /*a7a0*/  @!P6 IMAD.IADD R6, R6, 0x1, -R2.reuse ;  /* 0x000000010606e824 */ /* 0x100fe200078e0a02 */
[----:B------:R-:W-:Y:S01]  /*a7b0*/  ISETP.GT.U32.AND P6, PT, R2, R11, PT ;  /* 0x0000000b0200720c */ /* 0x000fe20003fc4070 */
[----:B------:R-:W-:Y:S01]  /*a7c0*/  @!P5 IMAD.IADD R9, R9, 0x1, -R2 ;  /* 0x000000010909d824 */ /* 0x000fe200078e0a02 */
[----:B------:R-:W-:Y:S01]  /*a7d0*/  ISETP.GE.AND P5, PT, R246, RZ, PT ;  /* 0x000000fff600720c */ /* 0x000fe20003fa6270 */
[----:B------:R-:W-:-:S04]  /*a7e0*/  IMAD.HI.U32 R14, R4, R12, RZ ;  /* 0x0000000c040e7227 */ /* 0x000fc800078e00ff */
[----:B------:R-:W-:Y:S01]  /*a7f0*/  @!P0 IMAD.MOV R8, RZ, RZ, -R8 ;  /* 0x000000ffff088224 */ /* 0x000fe200078e0a08 */
[C---:B------:R-:W-:Y:S01]  /*a800*/  ISETP.GT.U32.AND P0, PT, R2.reuse, R0, PT ;  /* 0x000000000200720c */ /* 0x040fe20003f04070 */
[C---:B------:R-:W-:Y:S02]  /*a810*/  VIADD R247, R3.reuse, 0x164 ;  /* 0x0000016403f77836 */ /* 0x040fe40000000000 */
[----:B------:R-:W-:Y:S02]  /*a820*/  IMAD.MOV R14, RZ, RZ, -R14 ;  /* 0x000000ffff0e7224 */ /* 0x000fe400078e0a0e */
[----:B------:R-:W-:Y:S01]  /*a830*/  @!P1 IMAD.MOV R9, RZ, RZ, -R9 ;  /* 0x000000ffff099224 */ /* 0x000fe200078e0a09 */
[C---:B------:R-:W-:Y:S01]  /*a840*/  ISETP.GT.U32.AND P1, PT, R2.reuse, R5, PT ;  /* 0x000000050200720c */ /* 0x040fe20003f24070 */
[----:B------:R-:W-:Y:S01]  /*a850*/  VIADD R246, R3, 0x165 ;  /* 0x0000016503f67836 */ /* 0x000fe20000000000 */
[----:B------:R-:W-:Y:S01]  /*a860*/  IABS R10, R247 ;  /* 0x000000f7000a7213 */ /* 0x000fe20000000000 */
[C---:B------:R-:W-:Y:S01]  /*a870*/  IMAD R12, R2.reuse, R14, R12 ;  /* 0x0000000e020c7224 */ /* 0x040fe200078e020c */
[----:B------:R0:W-:Y:S01]  /*a880*/  STL [R1+0x1f0], R9 ;  /* 0x0001f00901007387 */ /* 0x0001e20000100800 */
[--C-:B------:R-:W-:Y:S01]  /*a890*/  @!P6 IMAD.IADD R11, R11, 0x1, -R2.reuse ;  /* 0x000000010b0be824 */ /* 0x100fe200078e0a02 */
[----:B-1----:R-:W-:Y:S01]  /*a8a0*/  IABS R13, R246 ;  /* 0x000000f6000d7213 */ /* 0x002fe20000000000 */
[--C-:B------:R-:W-:Y:S01]  /*a8b0*/  @!P3 IMAD.IADD R7, R7, 0x1, -R2.reuse ;  /* 0x000000010707b824 */ /* 0x100fe200078e0a02 */
[----:B------:R1:W-:Y:S01]  /*a8c0*/  STL [R1+0x1ec], R8 ;  /* 0x0001ec0801007387 */ /* 0x0003e20000100800 */
[----:B------:R-:W-:Y:S01]  /*a8d0*/  ISETP.GT.U32.AND P6, PT, R2, R12, PT ;  /* 0x0000000c0200720c */ /* 0x000fe20003fc4070 */
[--C-:B------:R-:W-:Y:S01]  /*a8e0*/  @!P0 IMAD.IADD R0, R0, 0x1, -R2.reuse ;  /* 0x0000000100008824 */ /* 0x100fe200078e0a02 */
[----:B------:R-:W-:Y:S01]  /*a8f0*/  ISETP.GE.AND P3, PT, R239, RZ, PT ;  /* 0x000000ffef00720c */ /* 0x000fe20003f66270 */
[----:B------:R-:W-:Y:S01]  /*a900*/  @!P4 IMAD.MOV R7, RZ, RZ, -R7 ;  /* 0x000000ffff07c224 */ /* 0x000fe200078e0a07 */
[----:B------:R-:W-:Y:S01]  /*a910*/  ISETP.GE.AND P0, PT, R245, RZ, PT ;  /* 0x000000fff500720c */ /* 0x000fe20003f06270 */
[----:B0-----:R-:W-:Y:S01]  /*a920*/  IMAD.MOV.U32 R9, RZ, RZ, R13 ;  /* 0x000000ffff097224 */ /* 0x001fe200078e000d */
[----:B------:R-:W-:Y:S01]  /*a930*/  ISETP.GT.U32.AND P4, PT, R2, R0, PT ;  /* 0x000000000200720c */ /* 0x000fe20003f84070 */
[----:B------:R-:W-:Y:S01]  /*a940*/  @!P1 IMAD.IADD R5, R5, 0x1, -R2 ;  /* 0x0000000105059824 */ /* 0x000fe200078e0a02 */
[----:B------:R-:W-:Y:S01]  /*a950*/  ISETP.GE.AND P1, PT, R244, RZ, PT ;  /* 0x000000fff400720c */ /* 0x000fe20003f26270 */
[----:B-1----:R-:W-:Y:S01]  /*a960*/  IMAD.MOV.U32 R8, RZ, RZ, R10 ;  /* 0x000000ffff087224 */ /* 0x002fe200078e000a */
[----:B------:R-:W-:Y:S01]  /*a970*/  STL [R1+0x1e8], R7 ;  /* 0x0001e80701007387 */ /* 0x000fe20000100800 */
[----:B------:R-:W-:Y:S01]  /*a980*/  @!P5 IMAD.MOV R6, RZ, RZ, -R6 ;  /* 0x000000ffff06d224 */ /* 0x000fe200078e0a06 */
[----:B------:R-:W-:Y:S01]  /*a990*/  ISETP.GT.U32.AND P5, PT, R2, R11, PT ;  /* 0x0000000b0200720c */ /* 0x000fe20003fa4070 */
[----:B------:R-:W-:-:S03]  /*a9a0*/  IMAD.HI.U32 R10, R4, R8, RZ ;  /* 0x00000008040a7227 */ /* 0x000fc600078e00ff */
[----:B------:R0:W-:Y:S01]  /*a9b0*/  STL [R1+0x1e4], R6 ;  /* 0x0001e40601007387 */ /* 0x0001e20000100800 */
[----:B------:R-:W-:-:S04]  /*a9c0*/  IMAD.HI.U32 R13, R4, R9, RZ ;  /* 0x00000009040d7227 */ /* 0x000fc800078e00ff */
[----:B------:R-:W-:Y:S02]  /*a9d0*/  IMAD.MOV R10, RZ, RZ, -R10 ;  /* 0x000000ffff0a7224 */ /* 0x000fe400078e0a0a */
[----:B------:R-:W-:Y:S02]  /*a9e0*/  VIADD R244, R3, 0x163 ;  /* 0x0000016303f47836 */ /* 0x000fe40000000000 */
[----:B------:R-:W-:Y:S02]  /*a9f0*/  IMAD.MOV R13, RZ, RZ, -R13 ;  /* 0x000000ffff0d7224 */ /* 0x000fe400078e0a0d */
[----:B0-----:R-:W-:Y:S01]  /*aa00*/  IMAD R6, R2, R10, R8 ;  /* 0x0000000a02067224 */ /* 0x001fe200078e0208 */
[----:B------:R-:W-:Y:S01]  /*aa10*/  IABS R10, R244 ;  /* 0x000000f4000a7213 */ /* 0x000fe20000000000 */
[----:B------:R-:W-:Y:S02]  /*aa20*/  @!P2 IMAD.MOV R5, RZ, RZ, -R5 ;  /* 0x000000ffff05a224 */ /* 0x000fe400078e0a05 */
[----:B------:R-:W-:-:S02]  /*aa30*/  @!P6 IMAD.IADD R12, R12, 0x1, -R2 ;  /* 0x000000010c0ce824 */ /* 0x000fc400078e0a02 */
[----:B------:R-:W-:Y:S01]  /*aa40*/  IMAD R9, R2, R13, R9 ;  /* 0x0000000d02097224 */ /* 0x000fe200078e0209 */
[----:B------:R0:W-:Y:S01]  /*aa50*/  STL [R1+0x1e0], R5 ;  /* 0x0001e00501007387 */ /* 0x0001e20000100800 */
[----:B------:R-:W-:Y:S01]  /*aa60*/  @!P4 IMAD.IADD R0, R0, 0x1, -R2 ;  /* 0x000000010000c824 */ /* 0x000fe200078e0a02 */
[C---:B------:R-:W-:Y:S01]  /*aa70*/  ISETP.GT.U32.AND P6, PT, R2.reuse, R12, PT ;  /* 0x0000000c0200720c */ /* 0x040fe20003fc4070 */
[C---:B------:R-:W-:Y:S01]  /*aa80*/  VIADD R239, R3.reuse, 0x161 ;  /* 0x0000016103ef7836 */ /* 0x040fe20000000000 */
[C---:B------:R-:W-:Y:S01]  /*aa90*/  ISETP.GT.U32.AND P2, PT, R2.reuse, R9, PT ;  /* 0x000000090200720c */ /* 0x040fe20003f44070 */
[----:B------:R-:W-:Y:S01]  /*aaa0*/  @!P3 IMAD.MOV R0, RZ, RZ, -R0 ;  /* 0x000000ffff00b224 */ /* 0x000fe200078e0a00 */
[----:B------:R-:W-:Y:S01]  /*aab0*/  ISETP.GT.U32.AND P4, PT, R2, R6, PT ;  /* 0x000000060200720c */ /* 0x000fe20003f84070 */
[----:B------:R-:W-:Y:S01]  /*aac0*/  VIADD R245, R3, 0x162 ;  /* 0x0000016203f57836 */ /* 0x000fe20000000000 */
[----:B------:R-:W-:Y:S01]  /*aad0*/  IABS R13, R239 ;  /* 0x000000ef000d7213 */ /* 0x000fe20000000000 */
[----:B------:R-:W-:Y:S01]  /*aae0*/  @!P5 IMAD.IADD R11, R11, 0x1, -R2 ;  /* 0x000000010b0bd824 */ /* 0x000fe200078e0a02 */
[----:B------:R1:W-:Y:S01]  /*aaf0*/  STL [R1+0x1dc], R0 ;  /* 0x0001dc0001007387 */ /* 0x0003e20000100800 */
[----:B0-----:R-:W-:Y:S01]  /*ab00*/  IMAD.HI.U32 R5, R4, R10, RZ ;  /* 0x0000000a04057227 */ /* 0x001fe200078e00ff */
[----:B------:R-:W-:-:S02]  /*ab10*/  IABS R7, R245 ;  /* 0x000000f500077213 */ /* 0x000fc40000000000 */
[----:B------:R-:W-:Y:S01]  /*ab20*/  ISETP.GE.AND P5, PT, R246, RZ, PT ;  /* 0x000000fff600720c */ /* 0x000fe20003fa6270 */
[----:B------:R-:W-:Y:S02]  /*ab30*/  IMAD.MOV R5, RZ, RZ, -R5 ;  /* 0x000000ffff057224 */ /* 0x000fe400078e0a05 */
[----:B------:R-:W-:Y:S02]  /*ab40*/  @!P6 IMAD.IADD R12, R12, 0x1, -R2 ;  /* 0x000000010c0ce824 */ /* 0x000fe400078e0a02 */
[----:B------:R-:W-:Y:S02]  /*ab50*/  IMAD R10, R2, R5, R10 ;  /* 0x00000005020a7224 */ /* 0x000fe400078e020a */
[----:B-1----:R-:W-:-:S03]  /*ab60*/  IMAD.HI.U32 R0, R4, R13, RZ ;  /* 0x0000000d04007227 */ /* 0x002fc600078e00ff */
[----:B------:R-:W-:Y:S01]  /*ab70*/  ISETP.GT.U32.AND P6, PT, R2, R10, PT ;  /* 0x0000000a0200720c */ /* 0x000fe20003fc4070 */
[--C-:B------:R-:W-:Y:S02]  /*ab80*/  @!P2 IMAD.IADD R9, R9, 0x1, -R2.reuse ;  /* 0x000000010909a824 */ /* 0x100fe400078e0a02 */
[----:B------:R-:W-:Y:S01]  /*ab90*/  @!P4 IMAD.IADD R6, R6, 0x1, -R2 ;  /* 0x000000010606c824 */ /* 0x000fe200078e0a02 */
[----:B------:R-:W-:Y:S01]  /*aba0*/  ISETP.GE.AND P4, PT, R247, RZ, PT ;  /* 0x000000fff700720c */ /* 0x000fe20003f86270 */
[----:B------:R-:W-:Y:S01]  /*abb0*/  IMAD.MOV R0, RZ, RZ, -R0 ;  /* 0x000000ffff007224 */ /* 0x000fe200078e0a00 */
[----:B------:R-:W-:Y:S01]  /*abc0*/  ISETP.GT.U32.AND P2, PT, R2, R9, PT ;  /* 0x000000090200720c */ /* 0x000fe20003f44070 */
[----:B------:R-:W-:Y:S01]  /*abd0*/  IMAD.HI.U32 R8, R4, R7, RZ ;  /* 0x0000000704087227 */ /* 0x000fe200078e00ff */
[----:B------:R-:W-:-:S03]  /*abe0*/  ISETP.GT.U32.AND P3, PT, R2, R6, PT ;  /* 0x000000060200720c */ /* 0x000fc60003f64070 */
[----:B------:R-:W-:Y:S02]  /*abf0*/  IMAD R0, R2, R0, R13 ;  /* 0x0000000002007224 */ /* 0x000fe400078e020d */
[----:B------:R-:W-:Y:S02]  /*ac00*/  IMAD.MOV R8, RZ, RZ, -R8 ;  /* 0x000000ffff087224 */ /* 0x000fe400078e0a08 */
[--C-:B------:R-:W-:Y:S01]  /*ac10*/  @!P6 IMAD.IADD R10, R10, 0x1, -R2.reuse ;  /* 0x000000010a0ae824 */ /* 0x100fe200078e0a02 */
[C---:B------:R-:W-:Y:S01]  /*ac20*/  ISETP.GT.U32.AND P6, PT, R2.reuse, R0, PT ;  /* 0x000000000200720c */ /* 0x040fe20003fc4070 */
[----:B------:R-:W-:Y:S02]  /*ac30*/  VIADD R246, R3, 0x160 ;  /* 0x0000016003f67836 */ /* 0x000fe40000000000 */
[----:B------:R-:W-:Y:S02]  /*ac40*/  IMAD R7, R2, R8, R7 ;  /* 0x0000000802077224 */ /* 0x000fe400078e0207 */
[--C-:B------:R-:W-:Y:S01]  /*ac50*/  @!P2 IMAD.IADD R9, R9, 0x1, -R2.reuse ;  /* 0x000000010909a824 */ /* 0x100fe200078e0a02 */
[----:B------:R-:W-:Y:S01]  /*ac60*/  IABS R8, R246 ;  /* 0x000000f600087213 */ /* 0x000fe20000000000 */
[----:B------:R-:W-:Y:S01]  /*ac70*/  @!P3 IMAD.IADD R6, R6, 0x1, -R2 ;  /* 0x000000010606b824 */ /* 0x000fe200078e0a02 */
[----:B------:R-:W-:Y:S01]  /*ac80*/  ISETP.GT.U32.AND P2, PT, R2, R7, PT ;  /* 0x000000070200720c */ /* 0x000fe20003f44070 */
[C---:B------:R-:W-:Y:S01]  /*ac90*/  VIADD R247, R3.reuse, 0x15f ;  /* 0x0000015f03f77836 */ /* 0x040fe20000000000 */
[----:B------:R-:W-:Y:S01]  /*aca0*/  ISETP.GE.AND P3, PT, R244, RZ, PT ;  /* 0x000000fff400720c */ /* 0x000fe20003f66270 */
[----:B------:R-:W-:-:S02]  /*acb0*/  VIADD R244, R3, 0x15e ;  /* 0x0000015e03f47836 */ /* 0x000fc40000000000 */
[----:B------:R-:W-:Y:S01]  /*acc0*/  IMAD.HI.U32 R15, R4, R8, RZ ;  /* 0x00000008040f7227 */ /* 0x000fe200078e00ff */
[----:B------:R-:W-:Y:S02]  /*acd0*/  IABS R5, R247 ;  /* 0x000000f700057213 */ /* 0x000fe40000000000 */
[----:B------:R-:W-:Y:S01]  /*ace0*/  IABS R14, R244 ;  /* 0x000000f4000e7213 */ /* 0x000fe20000000000 */
[----:B------:R-:W-:Y:S02]  /*acf0*/  IMAD.MOV.U32 R16, RZ, RZ, R11 ;  /* 0x000000ffff107224 */ /* 0x000fe400078e000b */
[----:B------:R-:W-:Y:S02]  /*ad00*/  @!P6 IMAD.IADD R0, R0, 0x1, -R2 ;  /* 0x000000010000e824 */ /* 0x000fe400078e0a02 */
[----:B------:R-:W-:Y:S02]  /*ad10*/  IMAD.MOV R15, RZ, RZ, -R15 ;  /* 0x000000ffff0f7224 */ /* 0x000fe400078e0a0f */
[----:B------:R-:W-:Y:S01]  /*ad20*/  @!P1 IMAD.MOV R16, RZ, RZ, -R16 ;  /* 0x000000ffff109224 */ /* 0x000fe200078e0a10 */
[----:B------:R-:W-:Y:S01]  /*ad30*/  ISETP.GT.U32.AND P1, PT, R2, R10, PT ;  /* 0x0000000a0200720c */ /* 0x000fe20003f24070 */
[----:B------:R-:W-:Y:S01]  /*ad40*/  IMAD.HI.U32 R13, R4, R5, RZ ;  /* 0x00000005040d7227 */ /* 0x000fe200078e00ff */
[----:B------:R-:W-:-:S02]  /*ad50*/  ISETP.GT.U32.AND P6, PT, R2, R0, PT ;  /* 0x000000000200720c */ /* 0x000fc40003fc4070 */
[----:B------:R-:W-:Y:S01]  /*ad60*/  STL [R1+0x1d8], R16 ;  /* 0x0001d81001007387 */ /* 0x000fe20000100800 */
[----:B------:R-:W-:-:S04]  /*ad70*/  IMAD.HI.U32 R11, R4, R14, RZ ;  /* 0x0000000e040b7227 */ /* 0x000fc800078e00ff */
[----:B------:R-:W-:Y:S02]  /*ad80*/  @!P0 IMAD.MOV R12, RZ, RZ, -R12 ;  /* 0x000000ffff0c8224 */ /* 0x000fe400078e0a0c */
[C---:B------:R-:W-:Y:S02]  /*ad90*/  IMAD R8, R2.reuse, R15, R8 ;  /* 0x0000000f02087224 */ /* 0x040fe400078e0208 */
[----:B------:R-:W-:Y:S01]  /*ada0*/  @!P5 IMAD.MOV R9, RZ, RZ, -R9 ;  /* 0x000000ffff09d224 */ /* 0x000fe200078e0a09 */
[----:B------:R-:W-:Y:S01]  /*adb0*/  STL [R1+0x1d4], R12 ;  /* 0x0001d40c01007387 */ /* 0x000fe20000100800 */
[----:B------:R-:W-:Y:S01]  /*adc0*/  @!P2 IMAD.IADD R7, R7, 0x1, -R2 ;  /* 0x000000010707a824 */ /* 0x000fe200078e0a02 */
[C---:B------:R-:W-:Y:S01]  /*add0*/  ISETP.GT.U32.AND P5, PT, R2.reuse, R8, PT ;  /* 0x000000080200720c */ /* 0x040fe20003fa4070 */
[----:B------:R-:W-:Y:S01]  /*ade0*/  @!P4 IMAD.MOV R6, RZ, RZ, -R6 ;  /* 0x000000ffff06c224 */ /* 0x000fe200078e0a06 */
[----:B------:R-:W-:Y:S01]  /*adf0*/  STL [R1+0x1d0], R9 ;  /* 0x0001d00901007387 */ /* 0x000fe20000100800 */
[----:B------:R-:W-:Y:S01]  /*ae00*/  IMAD.MOV R13, RZ, RZ, -R13 ;  /* 0x000000ffff0d7224 */ /* 0x000fe200078e0a0d */
[C---:B------:R-:W-:Y:S01]  /*ae10*/  ISETP.GT.U32.AND P0, PT, R2.reuse, R7, PT ;  /* 0x000000070200720c */ /* 0x040fe20003f04070 */
[----:B------:R-:W-:Y:S01]  /*ae20*/  IMAD.MOV R11, RZ, RZ, -R11 ;  /* 0x000000ffff0b7224 */ /* 0x000fe200078e0a0b */
[----:B------:R0:W-:Y:S01]  /*ae30*/  STL [R1+0x1cc], R6 ;  /* 0x0001cc0601007387 */ /* 0x0001e20000100800 */
[----:B------:R-:W-:Y:S01]  /*ae40*/  IMAD R5, R2, R13, R5 ;  /* 0x0000000d02057224 */ /* 0x000fe200078e0205 */
[----:B------:R-:W-:Y:S01]  /*ae50*/  ISETP.GE.AND P2, PT, R245, RZ, PT ;  /* 0x000000fff500720c */ /* 0x000fe20003f46270 */
[--C-:B------:R-:W-:Y:S01]  /*ae60*/  @!P1 IMAD.IADD R10, R10, 0x1, -R2.reuse ;  /* 0x000000010a0a9824 */ /* 0x100fe200078e0a02 */
[----:B------:R-:W-:Y:S01]  /*ae70*/  ISETP.GE.AND P4, PT, R239, RZ, PT ;  /* 0x000000ffef00720c */ /* 0x000fe20003f86270 */
[----:B------:R-:W-:Y:S01]  /*ae80*/  @!P6 IMAD.IADD R0, R0, 0x1, -R2 ;  /* 0x000000010000e824 */ /* 0x000fe200078e0a02 */
[----:B------:R-:W-:Y:S01]  /*ae90*/  ISETP.GT.U32.AND P1, PT, R2, R5, PT ;  /* 0x000000050200720c */ /* 0x000fe20003f24070 */
[----:B------:R-:W-:-:S02]  /*aea0*/  VIADD R245, R3, 0x15d ;  /* 0x0000015d03f57836 */ /* 0x000fc40000000000 */
[----:B------:R-:W-:Y:S01]  /*aeb0*/  @!P5 IMAD.IADD R8, R8, 0x1, -R2 ;  /* 0x000000010808d824 */ /* 0x000fe200078e0a02 */
[----:B------:R-:W-:Y:S01]  /*aec0*/  ISETP.GE.AND P5, PT, R247, RZ, PT ;  /* 0x000000fff700720c */ /* 0x000fe20003fa6270 */
[----:B0-----:R-:W-:Y:S01]  /*aed0*/  IMAD R6, R2, R11, R14 ;  /* 0x0000000b02067224 */ /* 0x001fe200078e020e */
[----:B------:R-:W-:Y:S01]  /*aee0*/  IABS R13, R245 ;  /* 0x000000f5000d7213 */ /* 0x000fe20000000000 */
[----:B------:R-:W-:Y:S01]  /*aef0*/  @!P0 IMAD.IADD R7, R7, 0x1, -R2 ;  /* 0x0000000107078824 */ /* 0x000fe200078e0a02 */
[----:B------:R-:W-:Y:S01]  /*af00*/  ISETP.GE.AND P0, PT, R246, RZ, PT ;  /* 0x000000fff600720c */ /* 0x000fe20003f06270 */
[----:B------:R-:W-:Y:S01]  /*af10*/  @!P3 IMAD.MOV R10, RZ, RZ, -R10 ;  /* 0x000000ffff0ab224 */ /* 0x000fe200078e0a0a */
[C---:B------:R-:W-:Y:S01]  /*af20*/  ISETP.GT.U32.AND P6, PT, R2.reuse, R6, PT ;  /* 0x000000060200720c */ /* 0x040fe20003fc4070 */
[----:B------:R-:W-:Y:S01]  /*af30*/  VIADD R246, R3, 0x15c ;  /* 0x0000015c03f67836 */ /* 0x000fe20000000000 */
[----:B------:R-:W-:Y:S01]  /*af40*/  ISETP.GT.U32.AND P3, PT, R2, R8, PT ;  /* 0x000000080200720c */ /* 0x000fe20003f64070 */
[----:B------:R-:W-:Y:S01]  /*af50*/  @!P1 IMAD.IADD R5, R5, 0x1, -R2 ;  /* 0x0000000105059824 */ /* 0x000fe200078e0a02 */
[----:B------:R0:W-:Y:S01]  /*af60*/  STL [R1+0x1c8], R10 ;  /* 0x0001c80a01007387 */ /* 0x0001e20000100800 */
[----:B------:R-:W-:Y:S01]  /*af70*/  IMAD.MOV.U32 R12, RZ, RZ, R7 ;  /* 0x000000ffff0c7224 */ /* 0x000fe200078e0007 */
[----:B------:R-:W-:Y:S01]  /*af80*/  ISETP.GE.AND P1, PT, R244, RZ, PT ;  /* 0x000000fff400720c */ /* 0x000fe20003f26270 */
[----:B------:R-:W-:-:S04]  /*af90*/  IMAD.HI.U32 R9, R4, R13, RZ ;  /* 0x0000000d04097227 */ /* 0x000fc800078e00ff */
[----:B------:R-:W-:Y:S01]  /*afa0*/  @!P2 IMAD.MOV R12, RZ, RZ, -R12 ;  /* 0x000000ffff0ca224 */ /* 0x000fe200078e0a0c */
[----:B------:R-:W-:Y:S01]  /*afb0*/  ISETP.GT.U32.AND P2, PT, R2, R5, PT ;  /* 0x000000050200720c */ /* 0x000fe20003f44070 */
[----:B------:R-:W-:Y:S01]  /*afc0*/  @!P6 IMAD.IADD R6, R6, 0x1, -R2 ;  /* 0x000000010606e824 */ /* 0x000fe200078e0a02 */
[----:B0-----:R-:W-:Y:S01]  /*afd0*/  IABS R10, R246 ;  /* 0x000000f6000a7213 */ /* 0x001fe20000000000 */
[----:B------:R-:W-:Y:S01]  /*afe0*/  IMAD.MOV R9, RZ, RZ, -R9 ;  /* 0x000000ffff097224 */ /* 0x000fe200078e0a09 */
[----:B------:R0:W-:Y:S01]  /*aff0*/  STL [R1+0x1c4], R12 ;  /* 0x0001c40c01007387 */ /* 0x0001e20000100800 */
[----:B------:R-:W-:Y:S01]  /*b000*/  VIADD R247, R3, 0x15b ;  /* 0x0000015b03f77836 */ /* 0x000fe20000000000 */
[----:B------:R-:W-:Y:S01]  /*b010*/  ISETP.GT.U32.AND P6, PT, R2, R6, PT ;  /* 0x000000060200720c */ /* 0x000fe20003fc4070 */
[----:B------:R-:W-:-:S03]  /*b020*/  IMAD.HI.U32 R7, R4, R10, RZ ;  /* 0x0000000a04077227 */ /* 0x000fc600078e00ff */
[----:B------:R-:W-:Y:S01]  /*b030*/  IABS R11, R247 ;  /* 0x000000f7000b7213 */ /* 0x000fe20000000000 */
[----:B------:R-:W-:Y:S02]  /*b040*/  IMAD R9, R2, R9, R13 ;  /* 0x0000000902097224 */ /* 0x000fe400078e020d */
[----:B------:R-:W-:Y:S02]  /*b050*/  IMAD.MOV R7, RZ, RZ, -R7 ;  /* 0x000000ffff077224 */ /* 0x000fe400078e0a07 */
[----:B------:R-:W-:Y:S01]  /*b060*/  @!P3 IMAD.IADD R8, R8, 0x1, -R2 ;  /* 0x000000010808b824 */ /* 0x000fe200078e0a02 */
[C---:B------:R-:W-:Y:S01]  /*b070*/  ISETP.GT.U32.AND P3, PT, R2.reuse, R9, PT ;  /* 0x000000090200720c */ /* 0x040fe20003f64070 */
[----:B------:R-:W-:Y:S02]  /*b080*/  IMAD R7, R2, R7, R10 ;  /* 0x0000000702077224 */ /* 0x000fe400078e020a */
[----:B0-----:R-:W-:Y:S02]  /*b090*/  IMAD.MOV.U32 R12, RZ, RZ, R8 ;  /* 0x000000ffff0c7224 */ /* 0x001fe400078e0008 */
[----:B------:R-:W-:Y:S01]  /*b0a0*/  @!P4 IMAD.MOV R0, RZ, RZ, -R0 ;  /* 0x000000ffff00c224 */ /* 0x000fe200078e0a00 */
[----:B------:R-:W-:Y:S01]  /*b0b0*/  ISETP.GE.AND P4, PT, R245, RZ, PT ;  /* 0x000000fff500720c */ /* 0x000fe20003f86270 */
[--C-:B------:R-:W-:Y:S01]  /*b0c0*/  @!P2 IMAD.IADD R5, R5, 0x1, -R2.reuse ;  /* 0x000000010505a824 */ /* 0x100fe200078e0a02 */
[----:B------:R-:W-:Y:S01]  /*b0d0*/  ISETP.GE.AND P2, PT, R247, RZ, PT ;  /* 0x000000fff700720c */ /* 0x000fe20003f46270 */
[----:B------:R-:W-:Y:S01]  /*b0e0*/  @!P6 IMAD.IADD R6, R6, 0x1, -R2 ;  /* 0x000000010606e824 */ /* 0x000fe200078e0a02 */
[----:B------:R-:W-:Y:S01]  /*b0f0*/  ISETP.GT.U32.AND P6, PT, R2, R7, PT ;  /* 0x000000070200720c */ /* 0x000fe20003fc4070 */
[----:B------:R-:W-:Y:S01]  /*b100*/  @!P0 IMAD.MOV R12, RZ, RZ, -R12 ;  /* 0x000000ffff0c8224 */ /* 0x000fe200078e0a0c */
[----:B------:R0:W-:Y:S01]  /*b110*/  STL [R1+0x1c0], R0 ;  /* 0x0001c00001007387 */ /* 0x0001e20000100800 */
[----:B------:R-:W-:Y:S01]  /*b120*/  VIADD R247, R3, 0x15a ;  /* 0x0000015a03f77836 */ /* 0x000fe20000000000 */
[----:B------:R-:W-:Y:S01]  /*b130*/  ISETP.GE.AND P0, PT, R246, RZ, PT ;  /* 0x000000fff600720c */ /* 0x000fe20003f06270 */
[----:B------:R-:W-:Y:S01]  /*b140*/  @!P3 IMAD.IADD R9, R9, 0x1, -R2 ;  /* 0x000000010909b824 */ /* 0x000fe200078e0a02 */
[----:B------:R1:W-:Y:S01]  /*b150*/  STL [R1+0x1bc], R12 ;  /* 0x0001bc0c01007387 */ /* 0x0003e20000100800 */
[----:B------:R-:W-:Y:S01]  /*b160*/  VIADD R244, R3, 0x159 ;  /* 0x0000015903f47836 */ /* 0x000fe20000000000 */
[----:B------:R-:W-:Y:S01]  /*b170*/  ISETP.GE.AND P3, PT, R247, RZ, PT ;  /* 0x000000fff700720c */ /* 0x000fe20003f66270 */
[----:B------:R-:W-:-:S02]  /*b180*/  IMAD.MOV.U32 R14, RZ, RZ, R5 ;  /* 0x000000ffff0e7224 */ /* 0x000fc400078e0005 */
[----:B------:R-:W-:Y:S02]  /*b190*/  VIADD R245, R3, 0x158 ;  /* 0x0000015803f57836 */ /* 0x000fe40000000000 */
[----:B0-----:R-:W-:Y:S01]  /*b1a0*/  IMAD.HI.U32 R0, R4, R11, RZ ;  /* 0x0000000b04007227 */ /* 0x001fe200078e00ff */
[----:B-1----:R-:W-:-:S03]  /*b1b0*/  IABS R12, R247 ;  /* 0x000000f7000c7213 */ /* 0x002fc60000000000 */
[----:B------:R-:W-:Y:S01]  /*b1c0*/  IMAD.MOV R0, RZ, RZ, -R0 ;  /* 0x000000ffff007224 */ /* 0x000fe200078e0a00 */
[----:B------:R-:W-:Y:S01]  /*b1d0*/  IABS R8, R245 ;  /* 0x000000f500087213 */ /* 0x000fe20000000000 */
[----:B------:R-:W-:Y:S02]  /*b1e0*/  @!P6 IMAD.IADD R7, R7, 0x1, -R2 ;  /* 0x000000010707e824 */ /* 0x000fe400078e0a02 */
[C---:B------:R-:W-:Y:S01]  /*b1f0*/  IMAD R10, R2.reuse, R0, R11 ;  /* 0x00000000020a7224 */ /* 0x040fe200078e020b */
[----:B------:R-:W-:Y:S01]  /*b200*/  IABS R0, R244 ;  /* 0x000000f400007213 */ /* 0x000fe20000000000 */
[----:B------:R-:W-:Y:S01]  /*b210*/  IMAD.MOV.U32 R11, RZ, RZ, R12 ;  /* 0x000000ffff0b7224 */ /* 0x000fe200078e000c */
[C---:B------:R-:W-:Y:S01]  /*b220*/  ISETP.GT.U32.AND P6, PT, R2.reuse, R7, PT ;  /* 0x000000070200720c */ /* 0x040fe20003fc4070 */
[----:B------:R-:W-:Y:S01]  /*b230*/  @!P5 IMAD.MOV R14, RZ, RZ, -R14 ;  /* 0x000000ffff0ed224 */ /* 0x000fe200078e0a0e */
[----:B------:R-:W-:Y:S01]  /*b240*/  ISETP.GT.U32.AND P5, PT, R2, R9, PT ;  /* 0x000000090200720c */ /* 0x000fe20003fa4070 */
[----:B------:R-:W-:-:S03]  /*b250*/  IMAD.HI.U32 R13, R4, R11, RZ ;  /* 0x0000000b040d7227 */ /* 0x000fc600078e00ff */
[----:B------:R0:W-:Y:S01]  /*b260*/  STL [R1+0x1b8], R14 ;  /* 0x0001b80e01007387 */ /* 0x0001e20000100800 */
[----:B------:R-:W-:-:S04]  /*b270*/  IMAD.HI.U32 R5, R4, R0, RZ ;  /* 0x0000000004057227 */ /* 0x000fc800078e00ff */
[----:B------:R-:W-:Y:S02]  /*b280*/  IMAD.MOV R13, RZ, RZ, -R13 ;  /* 0x000000ffff0d7224 */ /* 0x000fe400078e0a0d */
[----:B------:R-:W-:Y:S02]  /*b290*/  IMAD.MOV R5, RZ, RZ, -R5 ;  /* 0x000000ffff057224 */ /* 0x000fe400078e0a05 */
[C---:B------:R-:W-:Y:S02]  /*b2a0*/  IMAD R11, R2.reuse, R13, R11 ;  /* 0x0000000d020b7224 */ /* 0x040fe400078e020b */
[----:B0-----:R-:W-:Y:S02]  /*b2b0*/  IMAD.MOV.U32 R14, RZ, RZ, R6 ;  /* 0x000000ffff0e7224 */ /* 0x001fe400078e0006 */
[C---:B------:R-:W-:Y:S02]  /*b2c0*/  IMAD R0, R2.reuse, R5, R0 ;  /* 0x0000000502007224 */ /* 0x040fe400078e0200 */
[----:B------:R-:W-:Y:S01]  /*b2d0*/  @!P1 IMAD.MOV R14, RZ, RZ, -R14 ;  /* 0x000000ffff0e9224 */ /* 0x000fe200078e0a0e */
[C---:B------:R-:W-:Y:S01]  /*b2e0*/  ISETP.GT.U32.AND P1, PT, R2.reuse, R10, PT ;  /* 0x0000000a0200720c */ /* 0x040fe20003f24070 */
[--C-:B------:R-:W-:Y:S01]  /*b2f0*/  @!P5 IMAD.IADD R9, R9, 0x1, -R2.reuse ;  /* 0x000000010909d824 */ /* 0x100fe200078e0a02 */
[C---:B------:R-:W-:Y:S01]  /*b300*/  ISETP.GT.U32.AND P5, PT, R2.reuse, R11, PT ;  /* 0x0000000b0200720c */ /* 0x040fe20003fa4070 */
[----:B------:R-:W-:Y:S01]  /*b310*/  VIADD R239, R3, 0x157 ;  /* 0x0000015703ef7836 */ /* 0x000fe20000000000 */
[----:B------:R-:W-:Y:S01]  /*b320*/  STL [R1+0x1b4], R14 ;  /* 0x0001b40e01007387 */ /* 0x000fe20000100800 */
[----:B------:R-:W-:Y:S01]  /*b330*/  @!P6 IMAD.IADD R7, R7, 0x1, -R2 ;  /* 0x000000010707e824 */ /* 0x000fe200078e0a02 */
[----:B------:R-:W-:Y:S01]  /*b340*/  ISETP.GT.U32.AND P6, PT, R2, R0, PT ;  /* 0x000000000200720c */ /* 0x000fe20003fc4070 */
[----:B------:R-:W-:Y:S01]  /*b350*/  VIADD R246, R3, 0x156 ;  /* 0x0000015603f67836 */ /* 0x000fe20000000000 */
[----:B------:R-:W-:Y:S01]  /*b360*/  IABS R12, R239 ;  /* 0x000000ef000c7213 */ /* 0x000fe20000000000 */
[----:B------:R-:W-:-:S03]  /*b370*/  IMAD.HI.U32 R13, R4, R8, RZ ;  /* 0x00000008040d7227 */ /* 0x000fc600078e00ff */
[----:B------:R-:W-:Y:S01]  /*b380*/  IABS R5, R246 ;  /* 0x000000f600057213 */ /* 0x000fe20000000000 */
[----:B------:R-:W-:Y:S01]  /*b390*/  @!P1 IMAD.IADD R10, R10, 0x1, -R2 ;  /* 0x000000010a0a9824 */ /* 0x000fe200078e0a02 */
[----:B------:R-:W-:Y:S01]  /*b3a0*/  ISETP.GE.AND P1, PT, R244, RZ, PT ;  /* 0x000000fff400720c */ /* 0x000fe20003f26270 */
[----:B------:R-:W-:Y:S02]  /*b3b0*/  IMAD.MOV.U32 R6, RZ, RZ, R12 ;  /* 0x000000ffff067224 */ /* 0x000fe400078e000c */
[----:B------:R-:W-:Y:S01]  /*b3c0*/  @!P5 IMAD.IADD R11, R11, 0x1, -R2 ;  /* 0x000000010b0bd824 */ /* 0x000fe200078e0a02 */
[----:B------:R-:W-:Y:S01]  /*b3d0*/  ISETP.GT.U32.AND P5, PT, R2, R10, PT ;  /* 0x0000000a0200720c */ /* 0x000fe20003fa4070 */
[----:B------:R-:W-:Y:S02]  /*b3e0*/  IMAD.MOV R13, RZ, RZ, -R13 ;  /* 0x000000ffff0d7224 */ /* 0x000fe400078e0a0d */
[----:B------:R-:W-:-:S04]  /*b3f0*/  IMAD.HI.U32 R12, R4, R6, RZ ;  /* 0x00000006040c7227 */ /* 0x000fc800078e00ff */
[----:B------:R-:W-:Y:S01]  /*b400*/  @!P6 IMAD.IADD R0, R0, 0x1, -R2 ;  /* 0x000000010000e824 */ /* 0x000fe200078e0a02 */
[C---:B------:R-:W-:Y:S01]  /*b410*/  ISETP.GT.U32.AND P6, PT, R2.reuse, R11, PT ;  /* 0x0000000b0200720c */ /* 0x040fe20003fc4070 */
[----:B------:R-:W-:Y:S02]  /*b420*/  IMAD R8, R2, R13, R8 ;  /* 0x0000000d02087224 */ /* 0x000fe400078e0208 */
[----:B------:R-:W-:Y:S02]  /*b430*/  IMAD.MOV R12, RZ, RZ, -R12 ;  /* 0x000000ffff0c7224 */ /* 0x000fe400078e0a0c */
[----:B------:R-:W-:-:S04]  /*b440*/  IMAD.HI.U32 R13, R4, R5, RZ ;  /* 0x00000005040d7227 */ /* 0x000fc800078e00ff */
[----:B------:R-:W-:Y:S01]  /*b450*/  @!P4 IMAD.MOV R9, RZ, RZ, -R9 ;  /* 0x000000ffff09c224 */ /* 0x000fe200078e0a09 */
[C---:B------:R-:W-:Y:S01]  /*b460*/  ISETP.GT.U32.AND P4, PT, R2.reuse, R0, PT ;  /* 0x000000000200720c */ /* 0x040fe20003f84070 */
[----:B------:R-:W-:Y:S01]  /*b470*/  @!P0 IMAD.MOV R7, RZ, RZ, -R7 ;  /* 0x000000ffff078224 */ /* 0x000fe200078e0a07 */
[C---:B------:R-:W-:Y:S01]  /*b480*/  ISETP.GT.U32.AND P0, PT, R2.reuse, R8, PT ;  /* 0x000000080200720c */ /* 0x040fe20003f04070 */
[----:B------:R-:W-:Y:S01]  /*b490*/  IMAD R6, R2, R12, R6 ;  /* 0x0000000c02067224 */ /* 0x000fe200078e0206 */
[----:B------:R-:W-:Y:S01]  /*b4a0*/  STL [R1+0x1b0], R9 ;  /* 0x0001b00901007387 */ /* 0x000fe20000100800 */
[----:B------:R-:W-:Y:S02]  /*b4b0*/  IMAD.MOV R13, RZ, RZ, -R13 ;  /* 0x000000ffff0d7224 */ /* 0x000fe400078e0a0d */
[----:B------:R-:W-:Y:S01]  /*b4c0*/  @!P5 IMAD.IADD R10, R10, 0x1, -R2 ;  /* 0x000000010a0ad824 */ /* 0x000fe200078e0a02 */
[----:B------:R0:W-:Y:S01]  /*b4d0*/  STL [R1+0x1ac], R7 ;  /* 0x0001ac0701007387 */ /* 0x0001e20000100800 */
[----:B------:R-:W-:Y:S01]  /*b4e0*/  ISETP.GT.U32.AND P5, PT, R2, R6, PT ;  /* 0x000000060200720c */ /* 0x000fe20003fa4070 */
[----:B------:R-:W-:-:S02]  /*b4f0*/  VIADD R247, R3, 0x155 ;  /* 0x0000015503f77836 */ /* 0x000fc40000000000 */
[--C-:B------:R-:W-:Y:S02]  /*b500*/  @!P6 IMAD.IADD R11, R11, 0x1, -R2.reuse ;  /* 0x000000010b0be824 */ /* 0x100fe400078e0a02 */
[----:B------:R-:W-:Y:S01]  /*b510*/  VIADD R244, R3, 0x154 ;  /* 0x0000015403f47836 */ /* 0x000fe20000000000 */
[----:B------:R-:W-:Y:S01]  /*b520*/  IABS R12, R247 ;  /* 0x000000f7000c7213 */ /* 0x000fe20000000000 */
[----:B------:R-:W-:Y:S01]  /*b530*/  @!P0 IMAD.IADD R8, R8, 0x1, -R2 ;  /* 0x0000000108088824 */ /* 0x000fe200078e0a02 */
[----:B------:R-:W-:Y:S01]  /*b540*/  ISETP.GE.AND P0, PT, R239, RZ, PT ;  /* 0x000000ffef00720c */ /* 0x000fe20003f06270 */
[----:B0-----:R-:W-:Y:S01]  /*b550*/  IMAD R7, R2, R13, R5 ;  /* 0x0000000d02077224 */ /* 0x001fe200078e0205 */
[----:B------:R-:W-:Y:S01]  /*b560*/  IABS R9, R244 ;  /* 0x000000f400097213 */ /* 0x000fe20000000000 */
[----:B------:R-:W-:-:S03]  /*b570*/  IMAD.HI.U32 R5, R4, R12, RZ ;  /* 0x0000000c04057227 */ /* 0x000fc600078e00ff */
[----:B------:R-:W-:Y:S01]  /*b580*/  ISETP.GT.U32.AND P6, PT, R2, R7, PT ;  /* 0x000000070200720c */ /* 0x000fe20003fc4070 */
[--C-:B------:R-:W-:Y:S01]  /*b590*/  @!P5 IMAD.IADD R6, R6, 0x1, -R2.reuse ;  /* 0x000000010606d824 */ /* 0x100fe200078e0a02 */
[----:B------:R-:W-:Y:S01]  /*b5a0*/  ISETP.GT.U32.AND P5, PT, R2, R8, PT ;  /* 0x000000080200720c */ /* 0x000fe20003fa4070 */
[----:B------:R-:W-:Y:S02]  /*b5b0*/  IMAD.MOV R5, RZ, RZ, -R5 ;  /* 0x000000ffff057224 */ /* 0x000fe400078e0a05 */
[----:B------:R-:W-:Y:S01]  /*b5c0*/  @!P4 IMAD.IADD R0, R0, 0x1, -R2 ;  /* 0x000000010000c824 */ /* 0x000fe200078e0a02 */
[----:B------:R-:W-:Y:S01]  /*b5d0*/  ISETP.GE.AND P4, PT, R245, RZ, PT ;  /* 0x000000fff500720c */ /* 0x000fe20003f86270 */
[----:B------:R-:W-:-:S04]  /*b5e0*/  IMAD.HI.U32 R13, R4, R9, RZ ;  /* 0x00000009040d7227 */ /* 0x000fc800078e00ff */
[C---:B------:R-:W-:Y:S02]  /*b5f0*/  IMAD R5, R2.reuse, R5, R12 ;  /* 0x0000000502057224 */ /* 0x040fe400078e020c */
[----:B------:R-:W-:Y:S01]  /*b600*/  @!P6 IMAD.IADD R7, R7, 0x1, -R2 ;  /* 0x000000010707e824 */ /* 0x000fe200078e0a02 */
[C---:B------:R-:W-:Y:S01]  /*b610*/  ISETP.GT.U32.AND P6, PT, R2.reuse, R6, PT ;  /* 0x000000060200720c */ /* 0x040fe20003fc4070 */
[----:B------:R-:W-:Y:S02]  /*b620*/  @!P2 IMAD.MOV R10, RZ, RZ, -R10 ;  /* 0x000000ffff0aa224 */ /* 0x000fe400078e0a0a */
[----:B------:R-:W-:Y:S01]  /*b630*/  @!P3 IMAD.MOV R11, RZ, RZ, -R11 ;  /* 0x000000ffff0bb224 */ /* 0x000fe200078e0a0b */
[C---:B------:R-:W-:Y:S01]  /*b640*/  ISETP.GT.U32.AND P2, PT, R2.reuse, R7, PT ;  /* 0x000000070200720c */ /* 0x040fe20003f44070 */
[----:B------:R-:W-:Y:S01]  /*b650*/  @!P1 IMAD.MOV R0, RZ, RZ, -R0 ;  /* 0x000000ffff009224 */ /* 0x000fe200078e0a00 */
[----:B------:R-:W-:Y:S01]  /*b660*/  STL [R1+0x1a8], R10 ;  /* 0x0001a80a01007387 */ /* 0x000fe20000100800 */
[C---:B------:R-:W-:Y:S01]  /*b670*/  VIADD R245, R3.reuse, 0x153 ;  /* 0x0000015303f57836 */ /* 0x040fe20000000000 */
[----:B------:R-:W-:Y:S01]  /*b680*/  ISETP.GT.U32.AND P1, PT, R2, R5, PT ;  /* 0x000000050200720c */ /* 0x000fe20003f24070 */
[----:B------:R-:W-:Y:S01]  /*b690*/  IMAD.MOV R13, RZ, RZ, -R13 ;  /* 0x000000ffff0d7224 */ /* 0x000fe200078e0a0d */
[----:B------:R0:W-:Y:S01]  /*b6a0*/  STL [R1+0x1a4], R11 ;  /* 0x0001a40b01007387 */ /* 0x0001e20000100800 */
[----:B------:R-:W-:Y:S01]  /*b6b0*/  ISETP.GE.AND P3, PT, R246, RZ, PT ;  /* 0x000000fff600720c */ /* 0x000fe20003f66270 */
[----:B------:R-:W-:Y:S01]  /*b6c0*/  VIADD R246, R3, 0x152 ;  /* 0x0000015203f67836 */ /* 0x000fe20000000000 */
[----:B------:R-:W-:Y:S01]  /*b6d0*/  IABS R12, R245 ;  /* 0x000000f5000c7213 */ /* 0x000fe20000000000 */
[----:B------:R1:W-:Y:S01]  /*b6e0*/  STL [R1+0x1a0], R0 ;  /* 0x0001a00001007387 */ /* 0x0003e20000100800 */
[----:B------:R-:W-:-:S02]  /*b6f0*/  @!P6 IMAD.IADD R6, R6, 0x1, -R2 ;  /* 0x000000010606e824 */ /* 0x000fc400078e0a02 */
[--C-:B------:R-:W-:Y:S01]  /*b700*/  @!P5 IMAD.IADD R8, R8, 0x1, -R2.reuse ;  /* 0x000000010808d824 */ /* 0x100fe200078e0a02 */
[----:B------:R-:W-:Y:S01]  /*b710*/  ISETP.GE.AND P5, PT, R247, RZ, PT ;  /* 0x000000fff700720c */ /* 0x000fe20003fa6270 */
[----:B------:R-:W-:Y:S01]  /*b720*/  VIADD R247, R3, 0x151 ;  /* 0x0000015103f77836 */ /* 0x000fe20000000000 */
[----:B0-----:R-:W-:Y:S01]  /*b730*/  IABS R11, R246 ;  /* 0x000000f6000b7213 */ /* 0x001fe20000000000 */
[----:B------:R-:W-:Y:S01]  /*b740*/  @!P1 IMAD.IADD R5, R5, 0x1, -R2 ;  /* 0x0000000105059824 */ /* 0x000fe200078e0a02 */
[----:B------:R-:W-:Y:S01]  /*b750*/  ISETP.GE.AND P1, PT, R245, RZ, PT ;  /* 0x000000fff500720c */ /* 0x000fe20003f26270 */
[----:B------:R-:W-:Y:S01]  /*b760*/  @!P4 IMAD.MOV R8, RZ, RZ, -R8 ;  /* 0x000000ffff08c224 */ /* 0x000fe200078e0a08 */
[----:B------:R-:W-:Y:S01]  /*b770*/  IABS R10, R247 ;  /* 0x000000f7000a7213 */ /* 0x000fe20000000000 */
[C---:B-1----:R-:W-:Y:S01]  /*b780*/  IMAD R0, R2.reuse, R13, R9 ;  /* 0x0000000d02007224 */ /* 0x042fe200078e0209 */
[----:B------:R-:W-:Y:S01]  /*b790*/  ISETP.GT.U32.AND P4, PT, R2, R5, PT ;  /* 0x000000050200720c */ /* 0x000fe20003f84070 */
[----:B------:R-:W-:Y:S01]  /*b7a0*/  IMAD.HI.U32 R9, R4, R12, RZ ;  /* 0x0000000c04097227 */ /* 0x000fe200078e00ff */
[----:B------:R-:W-:Y:S02]  /*b7b0*/  STL [R1+0x19c], R8 ;  /* 0x00019c0801007387 */ /* 0x000fe40000100800 */
[----:B------:R-:W-:Y:S01]  /*b7c0*/  ISETP.GT.U32.AND P6, PT, R2, R0, PT ;  /* 0x000000000200720c */ /* 0x000fe20003fc4070 */
[----:B------:R-:W-:-:S02]  /*b7d0*/  IMAD.MOV R9, RZ, RZ, -R9 ;  /* 0x000000ffff097224 */ /* 0x000fc400078e0a09 */
[----:B------:R-:W-:Y:S02]  /*b7e0*/  @!P0 IMAD.MOV R6, RZ, RZ, -R6 ;  /* 0x000000ffff068224 */ /* 0x000fe400078e0a06 */
[----:B------:R-:W-:Y:S01]  /*b7f0*/  @!P2 IMAD.IADD R7, R7, 0x1, -R2 ;  /* 0x000000010707a824 */ /* 0x000fe200078e0a02 */
[----:B------:R-:W-:Y:S01]  /*b800*/  ISETP.GE.AND P2, PT, R244, RZ, PT ;  /* 0x000000fff400720c */ /* 0x000fe20003f46270 */
[----:B------:R-:W-:Y:S01]  /*b810*/  IMAD R9, R2, R9, R12 ;  /* 0x0000000902097224 */ /* 0x000fe200078e020c */
[----:B------:R0:W-:Y:S01]  /*b820*/  STL [R1+0x198], R6 ;  /* 0x0001980601007387 */ /* 0x0001e20000100800 */
[----:B------:R-:W-:-:S04]  /*b830*/  IMAD.HI.U32 R14, R4, R11, RZ ;  /* 0x0000000b040e7227 */ /* 0x000fc800078e00ff */
[----:B------:R-:W-:Y:S01]  /*b840*/  @!P6 IMAD.IADD R0, R0, 0x1, -R2 ;  /* 0x000000010000e824 */ /* 0x000fe200078e0a02 */
[----:B------:R-:W-:Y:S01]  /*b850*/  ISETP.GT.U32.AND P6, PT, R2, R9, PT ;  /* 0x000000090200720c */ /* 0x000fe20003fc4070 */
[----:B------:R-:W-:-:S03]  /*b860*/  IMAD.HI.U32 R12, R4, R10, RZ ;  /* 0x0000000a040c7227 */ /* 0x000fc600078e00ff */
[----:B------:R-:W-:Y:S01]  /*b870*/  ISETP.GT.U32.AND P0, PT, R2, R0, PT ;  /* 0x000000000200720c */ /* 0x000fe20003f04070 */
[----:B0-----:R-:W-:Y:S02]  /*b880*/  IMAD.MOV.U32 R6, RZ, RZ, R7 ;  /* 0x000000ffff067224 */ /* 0x001fe400078e0007 */
[----:B------:R-:W-:Y:S02]  /*b890*/  IMAD.MOV R14, RZ, RZ, -R14 ;  /* 0x000000ffff0e7224 */ /* 0x000fe400078e0a0e */
[----:B------:R-:W-:Y:S02]  /*b8a0*/  VIADD R244, R3, 0x150 ;  /* 0x0000015003f47836 */ /* 0x000fe40000000000 */
[----:B------:R-:W-:Y:S01]  /*b8b0*/  @!P3 IMAD.MOV R6, RZ, RZ, -R6 ;  /* 0x000000ffff06b224 */ /* 0x000fe200078e0a06 */
[----:B------:R-:W-:Y:S01]  /*b8c0*/  ISETP.GE.AND P3, PT, R246, RZ, PT ;  /* 0x000000fff600720c */ /* 0x000fe20003f66270 */
[----:B------:R-:W-:Y:S01]  /*b8d0*/  IMAD.MOV R12, RZ, RZ, -R12 ;  /* 0x000000ffff0c7224 */ /* 0x000fe200078e0a0c */
[----:B------:R-:W-:Y:S01]  /*b8e0*/  IABS R13, R244 ;  /* 0x000000f4000d7213 */ /* 0x000fe20000000000 */
[----:B------:R-:W-:Y:S01]  /*b8f0*/  IMAD R7, R2, R14, R11 ;  /* 0x0000000e02077224 */ /* 0x000fe200078e020b */
[----:B------:R0:W-:Y:S01]  /*b900*/  STL [R1+0x190], R6 ;  /* 0x0001900601007387 */ /* 0x0001e20000100800 */
[----:B------:R-:W-:-:S02]  /*b910*/  @!P4 IMAD.IADD R5, R5, 0x1, -R2 ;  /* 0x000000010505c824 */ /* 0x000fc400078e0a02 */
[----:B------:R-:W-:Y:S01]  /*b920*/  IMAD.MOV.U32 R8, RZ, RZ, R13 ;  /* 0x000000ffff087224 */ /* 0x000fe200078e000d */
[----:B------:R-:W-:Y:S01]  /*b930*/  ISETP.GT.U32.AND P4, PT, R2, R7, PT ;  /* 0x000000070200720c */ /* 0x000fe20003f84070 */
[----:B------:R-:W-:Y:S02]  /*b940*/  @!P6 IMAD.IADD R9, R9, 0x1, -R2 ;  /* 0x000000010909e824 */ /* 0x000fe400078e0a02 */
[----:B------:R-:W-:Y:S02]  /*b950*/  IMAD.MOV.U32 R15, RZ, RZ, R5 ;  /* 0x000000ffff0f7224 */ /* 0x000fe400078e0005 */
[----:B------:R-:W-:-:S04]  /*b960*/  IMAD.HI.U32 R11, R4, R8, RZ ;  /* 0x00000008040b7227 */ /* 0x000fc800078e00ff */
[C---:B0-----:R-:W-:Y:S02]  /*b970*/  IMAD R6, R2.reuse, R12, R10 ;  /* 0x0000000c02067224 */ /* 0x041fe400078e020a */
[C---:B------:R-:W-:Y:S02]  /*b980*/  VIADD R239, R3.reuse, 0x14f ;  /* 0x0000014f03ef7836 */ /* 0x040fe40000000000 */
[----:B------:R-:W-:Y:S01]  /*b990*/  @!P5 IMAD.MOV R15, RZ, RZ, -R15 ;  /* 0x000000ffff0fd224 */ /* 0x000fe200078e0a0f */
[----:B------:R-:W-:Y:S01]  /*b9a0*/  ISETP.GT.U32.AND P6, PT, R2, R6, PT ;  /* 0x000000060200720c */ /* 0x000fe20003fc4070 */
[----:B------:R-:W-:Y:S01]  /*b9b0*/  IMAD.MOV R11, RZ, RZ, -R11 ;  /* 0x000000ffff0b7224 */ /* 0x000fe200078e0a0b */
[----:B------:R-:W-:Y:S01]  /*b9c0*/  IABS R13, R239 ;  /* 0x000000ef000d7213 */ /* 0x000fe20000000000 */
[--C-:B------:R-:W-:Y:S01]  /*b9d0*/  @!P0 IMAD.IADD R0, R0, 0x1, -R2.reuse ;  /* 0x0000000100008824 */ /* 0x100fe200078e0a02 */
[----:B------:R0:W-:Y:S01]  /*b9e0*/  STL [R1+0x188], R15 ;  /* 0x0001880f01007387 */ /* 0x0001e20000100800 */
[----:B------:R-:W-:Y:S01]  /*b9f0*/  VIADD R245, R3, 0x14e ;  /* 0x0000014e03f57836 */ /* 0x000fe20000000000 */
[----:B------:R-:W-:Y:S01]  /*ba00*/  ISETP.GE.AND P0, PT, R247, RZ, PT ;  /* 0x000000fff700720c */ /* 0x000fe20003f06270 */
[----:B------:R-:W-:Y:S01]  /*ba10*/  @!P4 IMAD.IADD R7, R7, 0x1, -R2 ;  /* 0x000000010707c824 */ /* 0x000fe200078e0a02 */
[C---:B------:R-:W-:Y:S01]  /*ba20*/  ISETP.GT.U32.AND P4, PT, R2.reuse, R9, PT ;  /* 0x000000090200720c */ /* 0x040fe20003f84070 */
[----:B------:R-:W-:Y:S01]  /*ba30*/  IMAD R8, R2, R11, R8 ;  /* 0x0000000b02087224 */ /* 0x000fe200078e0208 */
[----:B------:R-:W-:Y:S01]  /*ba40*/  IABS R10, R245 ;  /* 0x000000f5000a7213 */ /* 0x000fe20000000000 */
[----:B------:R-:W-:-:S04]  /*ba50*/  IMAD.HI.U32 R14, R4, R13, RZ ;  /* 0x0000000d040e7227 */ /* 0x000fc800078e00ff */
[----:B0-----:R-:W-:Y:S02]  /*ba60*/  IMAD.MOV.U32 R15, RZ, RZ, R0 ;  /* 0x000000ffff0f7224 */ /* 0x001fe400078e0000 */
[----:B------:R-:W-:Y:S01]  /*ba70*/  @!P6 IMAD.IADD R6, R6, 0x1, -R2 ;  /* 0x000000010606e824 */ /* 0x000fe200078e0a02 */
[C---:B------:R-:W-:Y:S01]  /*ba80*/  ISETP.GT.U32.AND P6, PT, R2.reuse, R7, PT ;  /* 0x000000070200720c */ /* 0x040fe20003fc4070 */
[----:B------:R-:W-:Y:S01]  /*ba90*/  @!P2 IMAD.MOV R15, RZ, RZ, -R15 ;  /* 0x000000ffff0fa224 */ /* 0x000fe200078e0a0f */
[----:B------:R-:W-:Y:S01]  /*baa0*/  ISETP.GT.U32.AND P2, PT, R2, R8, PT ;  /* 0x000000080200720c */ /* 0x000fe20003f44070 */
[----:B------:R-:W-:Y:S01]  /*bab0*/  IMAD.HI.U32 R5, R4, R10, RZ ;  /* 0x0000000a04057227 */ /* 0x000fe200078e00ff */
[----:B------:R-:W-:Y:S02]  /*bac0*/  ISETP.GT.U32.AND P5, PT, R2, R6, PT ;  /* 0x000000060200720c */ /* 0x000fe40003fa4070 */
[----:B------:R-:W-:Y:S01]  /*bad0*/  STL [R1+0x184], R15 ;  /* 0x0001840f01007387 */ /* 0x000fe20000100800 */
[----:B------:R-:W-:-:S02]  /*bae0*/  IMAD.MOV R14, RZ, RZ, -R14 ;  /* 0x000000ffff0e7224 */ /* 0x000fc400078e0a0e */
[----:B------:R-:W-:Y:S02]  /*baf0*/  IMAD.MOV R0, RZ, RZ, -R5 ;  /* 0x000000ffff007224 */ /* 0x000fe400078e0a05 */
[----:B------:R-:W-:Y:S02]  /*bb00*/  IMAD R5, R2, R14, R13 ;  /* 0x0000000e02057224 */ /* 0x000fe400078e020d */
[--C-:B------:R-:W-:Y:S02]  /*bb10*/  @!P6 IMAD.IADD R7, R7, 0x1, -R2.reuse ;  /* 0x000000010707e824 */ /* 0x100fe400078e0a02 */
[--C-:B------:R-:W-:Y:S01]  /*bb20*/  @!P2 IMAD.IADD R8, R8, 0x1, -R2.reuse ;  /* 0x000000010808a824 */ /* 0x100fe200078e0a02 */
[C---:B------:R-:W-:Y:S01]  /*bb30*/  ISETP.GT.U32.AND P6, PT, R2.reuse, R5, PT ;  /* 0x000000050200720c */ /* 0x040fe20003fc4070 */
[----:B------:R-:W-:Y:S02]  /*bb40*/  VIADD R247, R3, 0x14c ;  /* 0x0000014c03f77836 */ /* 0x000fe40000000000 */
[----:B------:R-:W-:Y:S01]  /*bb50*/  @!P4 IMAD.IADD R9, R9, 0x1, -R2 ;  /* 0x000000010909c824 */ /* 0x000fe200078e0a02 */
[C---:B------:R-:W-:Y:S01]  /*bb60*/  ISETP.GT.U32.AND P2, PT, R2.reuse, R8, PT ;  /* 0x000000080200720c */ /* 0x040fe20003f44070 */
[----:B------:R-:W-:Y:S01]  /*bb70*/  IMAD R0, R2, R0, R10 ;  /* 0x0000000002007224 */ /* 0x000fe200078e020a */
[----:B------:R-:W-:Y:S01]  /*bb80*/  ISETP.GE.AND P4, PT, R244, RZ, PT ;  /* 0x000000fff400720c */ /* 0x000fe20003f86270 */
[----:B------:R-:W-:Y:S01]  /*bb90*/  @!P1 IMAD.MOV R9, RZ, RZ, -R9 ;  /* 0x000000ffff099224 */ /* 0x000fe200078e0a09 */
[----:B------:R-:W-:Y:S01]  /*bba0*/  IABS R11, R247 ;  /* 0x000000f7000b7213 */ /* 0x000fe20000000000 */
[----:B------:R-:W-:Y:S01]  /*bbb0*/  VIADD R244, R3, 0x14b ;  /* 0x0000014b03f47836 */ /* 0x000fe20000000000 */
[----:B------:R-:W-:Y:S01]  /*bbc0*/  ISETP.GE.AND P1, PT, R239, RZ, PT ;  /* 0x000000ffef00720c */ /* 0x000fe20003f26270 */
[----:B------:R-:W-:Y:S01]  /*bbd0*/  IMAD.MOV.U32 R14, RZ, RZ, R7 ;  /* 0x000000ffff0e7224 */ /* 0x000fe200078e0007 */
[----:B------:R0:W-:Y:S01]  /*bbe0*/  STL [R1+0x134], R9 ;  /* 0x0001340901007387 */ /* 0x0001e20000100800 */
[----:B------:R-:W-:Y:S01]  /*bbf0*/  @!P6 IMAD.IADD R5, R5, 0x1, -R2 ;  /* 0x000000010505e824 */ /* 0x000fe200078e0a02 */
[----:B------:R-:W-:Y:S01]  /*bc00*/  ISETP.GE.AND P6, PT, R245, RZ, PT ;  /* 0x000000fff500720c */ /* 0x000fe20003fc6270 */
[----:B------:R-:W-:-:S04]  /*bc10*/  IMAD.HI.U32 R10, R4, R11, RZ ;  /* 0x0000000b040a7227 */ /* 0x000fc800078e00ff */
[----:B------:R-:W-:Y:S02]  /*bc20*/  VIADD R246, R3, 0x14d ;  /* 0x0000014d03f67836 */ /* 0x000fe40000000000 */
[----:B------:R-:W-:Y:S01]  /*bc30*/  @!P3 IMAD.MOV R14, RZ, RZ, -R14 ;  /* 0x000000ffff0eb224 */ /* 0x000fe200078e0a0e */
[----:B0-----:R-:W-:Y:S01]  /*bc40*/  IABS R9, R244 ;  /* 0x000000f400097213 */ /* 0x001fe20000000000 */
[----:B------:R-:W-:Y:S01]  /*bc50*/  IMAD.MOV R10, RZ, RZ, -R10 ;  /* 0x000000ffff0a7224 */ /* 0x000fe200078e0a0a */
[----:B------:R-:W-:Y:S01]  /*bc60*/  ISETP.GT.U32.AND P3, PT, R2, R5, PT ;  /* 0x000000050200720c */ /* 0x000fe20003f64070 */
[--C-:B------:R-:W-:Y:S01]  /*bc70*/  @!P5 IMAD.IADD R6, R6, 0x1, -R2.reuse ;  /* 0x000000010606d824 */ /* 0x100fe200078e0a02 */
[----:B------:R-:W-:Y:S01]  /*bc80*/  IABS R12, R246 ;  /* 0x000000f6000c7213 */ /* 0x000fe20000000000 */
[----:B------:R-:W-:Y:S01]  /*bc90*/  IMAD.HI.U32 R7, R4, R9, RZ ;  /* 0x0000000904077227 */ /* 0x000fe200078e00ff */
[----:B------:R-:W-:Y:S01]  /*bca0*/  ISETP.GT.U32.AND P5, PT, R2, R0, PT ;  /* 0x000000000200720c */ /* 0x000fe20003fa4070 */
[----:B------:R-:W-:Y:S02]  /*bcb0*/  STL [R1+0x130], R14 ;  /* 0x0001300e01007387 */ /* 0x000fe40000100800 */
[----:B------:R-:W-:-:S02]  /*bcc0*/  @!P2 IMAD.IADD R8, R8, 0x1, -R2 ;  /* 0x000000010808a824 */ /* 0x000fc400078e0a02 */
[----:B------:R-:W-:Y:S02]  /*bcd0*/  IMAD R11, R2, R10, R11 ;  /* 0x0000000a020b7224 */ /* 0x000fe400078e020b */
[----:B------:R-:W-:Y:S02]  /*bce0*/  IMAD.MOV R7, RZ, RZ, -R7 ;  /* 0x000000ffff077224 */ /* 0x000fe400078e0a07 */
[----:B------:R-:W-:Y:S02]  /*bcf0*/  IMAD.MOV.U32 R10, RZ, RZ, R8 ;  /* 0x000000ffff0a7224 */ /* 0x000fe400078e0008 */
[----:B------:R-:W-:-:S04]  /*bd00*/  IMAD.HI.U32 R13, R4, R12, RZ ;  /* 0x0000000c040d7227 */ /* 0x000fc800078e00ff */
[C---:B------:R-:W-:Y:S02]  /*bd10*/  IMAD R9, R2.reuse, R7, R9 ;  /* 0x0000000702097224 */ /* 0x040fe400078e0209 */
[----:B------:R-:W-:Y:S01]  /*bd20*/  @!P4 IMAD.MOV R10, RZ, RZ, -R10 ;  /* 0x000000ffff0ac224 */ /* 0x000fe200078e0a0a */
[C---:B------:R-:W-:Y:S01]  /*bd30*/  ISETP.GT.U32.AND P4, PT, R2.reuse, R11, PT ;  /* 0x0000000b0200720c */ /* 0x040fe20003f84070 */
[----:B------:R-:W-:Y:S02]  /*bd40*/  IMAD.MOV R13, RZ, RZ, -R13 ;  /* 0x000000ffff0d7224 */ /* 0x000fe400078e0a0d */
[----:B------:R-:W-:Y:S01]  /*bd50*/  @!P3 IMAD.IADD R5, R5, 0x1, -R2 ;  /* 0x000000010505b824 */ /* 0x000fe200078e0a02 */
[C---:B------:R-:W-:Y:S01]  /*bd60*/  ISETP.GT.U32.AND P3, PT, R2.reuse, R9, PT ;  /* 0x000000090200720c */ /* 0x040fe20003f64070 */
[----:B------:R-:W-:Y:S02]  /*bd70*/  IMAD R12, R2, R13, R12 ;  /* 0x0000000d020c7224 */ /* 0x000fe400078e020c */
[----:B------:R-:W-:-:S02]  /*bd80*/  @!P5 IMAD.IADD R0, R0, 0x1, -R2 ;  /* 0x000000010000d824 */ /* 0x000fc400078e0a02 */
[----:B------:R-:W-:Y:S01]  /*bd90*/  @!P0 IMAD.MOV R6, RZ, RZ, -R6 ;  /* 0x000000ffff068224 */ /* 0x000fe200078e0a06 */
[C---:B------:R-:W-:Y:S01]  /*bda0*/  ISETP.GT.U32.AND P2, PT, R2.reuse, R12, PT ;  /* 0x0000000c0200720c */ /* 0x040fe20003f44070 */
[----:B------:R-:W-:Y:S01]  /*bdb0*/  VIADD R245, R3, 0x14a ;  /* 0x0000014a03f57836 */ /* 0x000fe20000000000 */
[----:B------:R-:W-:Y:S01]  /*bdc0*/  ISETP.GT.U32.AND P5, PT, R2, R0, PT ;  /* 0x000000000200720c */ /* 0x000fe20003fa4070 */
[--C-:B------:R-:W-:Y:S01]  /*bdd0*/  @!P4 IMAD.IADD R11, R11, 0x1, -R2.reuse ;  /* 0x000000010b0bc824 */ /* 0x100fe200078e0a02 */
[----:B------:R0:W-:Y:S01]  /*bde0*/  STL [R1+0x12c], R6 ;  /* 0x00012c0601007387 */ /* 0x0001e20000100800 */
[----:B------:R-:W-:Y:S01]  /*bdf0*/  @!P1 IMAD.MOV R5, RZ, RZ, -R5 ;  /* 0x000000ffff059224 */ /* 0x000fe200078e0a05 */
[----:B------:R-:W-:Y:S01]  /*be00*/  ISETP.GE.AND P0, PT, R246, RZ, PT ;  /* 0x000000fff600720c */ /* 0x000fe20003f06270 */
[----:B------:R-:W-:Y:S01]  /*be10*/  @!P3 IMAD.IADD R9, R9, 0x1, -R2 ;  /* 0x000000010909b824 */ /* 0x000fe200078e0a02 */
[----:B------:R-:W-:Y:S01]  /*be20*/  ISETP.GT.U32.AND P3, PT, R2, R11, PT ;  /* 0x0000000b0200720c */ /* 0x000fe20003f64070 */
[----:B------:R1:W-:Y:S01]  /*be30*/  STL [R1+0x128], R10 ;  /* 0x0001280a01007387 */ /* 0x0003e20000100800 */
[----:B------:R-:W-:-:S02]  /*be40*/  VIADD R246, R3, 0x149 ;  /* 0x0000014903f67836 */ /* 0x000fc40000000000 */
[----:B------:R-:W-:Y:S01]  /*be50*/  ISETP.GT.U32.AND P1, PT, R2, R9, PT ;  /* 0x000000090200720c */ /* 0x000fe20003f24070 */
[--C-:B------:R-:W-:Y:S01]  /*be60*/  @!P2 IMAD.IADD R12, R12, 0x1, -R2.reuse ;  /* 0x000000010c0ca824 */ /* 0x100fe200078e0a02 */
[----:B0-----:R-:W-:Y:S01]  /*be70*/  IABS R6, R245 ;  /* 0x000000f500067213 */ /* 0x001fe20000000000 */
[----:B------:R-:W-:Y:S01]  /*be80*/  @!P5 IMAD.IADD R0, R0, 0x1, -R2 ;  /* 0x000000010000d824 */ /* 0x000fe200078e0a02 */
[----:B------:R0:W-:Y:S01]  /*be90*/  STL [R1+0x124], R5 ;  /* 0x0001240501007387 */ /* 0x0001e20000100800 */
[----:B------:R-:W-:Y:S01]  /*bea0*/  ISETP.GE.AND P5, PT, R247, RZ, PT ;  /* 0x000000fff700720c */ /* 0x000fe20003fa6270 */
[----:B------:R-:W-:Y:S01]  /*beb0*/  VIADD R247, R3, 0x148 ;  /* 0x0000014803f77836 */ /* 0x000fe20000000000 */
[----:B------:R-:W-:Y:S01]  /*bec0*/  ISETP.GT.U32.AND P4, PT, R2, R12, PT ;  /* 0x0000000c0200720c */ /* 0x000fe20003f84070 */
[----:B------:R-:W-:Y:S01]  /*bed0*/  IMAD.HI.U32 R8, R4, R6, RZ ;  /* 0x0000000604087227 */ /* 0x000fe200078e00ff */
[----:B------:R-:W-:Y:S02]  /*bee0*/  IABS R7, R246 ;  /* 0x000000f600077213 */ /* 0x000fe40000000000 */
[----:B-1----:R-:W-:Y:S01]  /*bef0*/  IABS R10, R247 ;  /* 0x000000f7000a7213 */ /* 0x002fe20000000000 */
[----:B------:R-:W-:Y:S01]  /*bf00*/  IMAD.MOV R8, RZ, RZ, -R8 ;  /* 0x000000ffff087224 */ /* 0x000fe200078e0a08 */
[----:B------:R-:W-:Y:S01]  /*bf10*/  ISETP.GE.AND P2, PT, R244, RZ, PT ;  /* 0x000000fff400720c */ /* 0x000fe20003f46270 */
[----:B0-----:R-:W-:-:S02]  /*bf20*/  IMAD.MOV.U32 R5, RZ, RZ, R0 ;  /* 0x000000ffff057224 */ /* 0x001fc400078e0000 */
[C---:B------:R-:W-:Y:S02]  /*bf30*/  IMAD R6, R2.reuse, R8, R6 ;  /* 0x0000000802067224 */ /* 0x040fe400078e0206 */
[----:B------:R-:W-:Y:S01]  /*bf40*/  @!P6 IMAD.MOV R5, RZ, RZ, -R5 ;  /* 0x000000ffff05e224 */ /* 0x000fe200078e0a05 */
[----:B------:R-:W-:Y:S01]  /*bf50*/  ISETP.GE.AND P6, PT, R245, RZ, PT ;  /* 0x000000fff500720c */ /* 0x000fe20003fc6270 */
[----:B------:R-:W-:Y:S01]  /*bf60*/  @!P3 IMAD.IADD R11, R11, 0x1, -R2 ;  /* 0x000000010b0bb824 */ /* 0x000fe200078e0a02 */
[----:B------:R-:W-:Y:S01]  /*bf70*/  ISETP.GT.U32.AND P3, PT, R2, R6, PT ;  /* 0x000000060200720c */ /* 0x000fe20003f64070 */
[----:B------:R-:W-:Y:S01]  /*bf80*/  IMAD.MOV.U32 R0, RZ, RZ, R10 ;  /* 0x000000ffff007224 */ /* 0x000fe200078e000a */
[----:B------:R0:W-:Y:S01]  /*bf90*/  STL [R1+0x120], R5 ;  /* 0x0001200501007387 */ /* 0x0001e20000100800 */
[----:B------:R-:W-:Y:S01]  /*bfa0*/  @!P4 IMAD.IADD R12, R12, 0x1, -R2 ;  /* 0x000000010c0cc824 */ /* 0x000fe200078e0a02 */
[----:B------:R-:W-:Y:S01]  /*bfb0*/  ISETP.GE.AND P4, PT, R246, RZ, PT ;  /* 0x000000fff600720c */ /* 0x000fe20003f86270 */
[----:B------:R-:W-:-:S04]  /*bfc0*/  IMAD.HI.U32 R10, R4, R0, RZ ;  /* 0x00000000040a7227 */ /* 0x000fc800078e00ff */
[----:B------:R-:W-:Y:S02]  /*bfd0*/  IMAD.MOV.U32 R15, RZ, RZ, R12 ;  /* 0x000000ffff0f7224 */ /* 0x000fe400078e000c */
[----:B------:R-:W-:Y:S02]  /*bfe0*/  IMAD.MOV R10, RZ, RZ, -R10 ;  /* 0x000000ffff0a7224 */ /* 0x000fe400078e0a0a */
[----:B0-----:R-:W-:-:S04]  /*bff0*/  IMAD.HI.U32 R5, R4, R7, RZ ;  /* 0x0000000704057227 */ /* 0x001fc800078e00ff */
[----:B------:R-:W-:Y:S02]  /*c000*/  IMAD.MOV R5, RZ, RZ, -R5 ;  /* 0x000000ffff057224 */ /* 0x000fe400078e0a05 */
[--C-:B------:R-:W-:Y:S02]  /*c010*/  @!P3 IMAD.IADD R6, R6, 0x1, -R2.reuse ;  /* 0x000000010606b824 */ /* 0x100fe400078e0a02 */
[C---:B------:R-:W-:Y:S02]  /*c020*/  IMAD R5, R2.reuse, R5, R7 ;  /* 0x0000000502057224 */ /* 0x040fe400078e0207 */
[----:B------:R-:W-:Y:S01]  /*c030*/  VIADD R239, R3, 0x146 ;  /* 0x0000014603ef7836 */ /* 0x000fe20000000000 */
[C---:B------:R-:W-:Y:S01]  /*c040*/  ISETP.GT.U32.AND P3, PT, R2.reuse, R6, PT ;  /* 0x000000060200720c */ /* 0x040fe20003f64070 */
[----:B------:R-:W-:Y:S01]  /*c050*/  @!P0 IMAD.MOV R15, RZ, RZ, -R15 ;  /* 0x000000ffff0f8224 */ /* 0x000fe200078e0a0f */
[C---:B------:R-:W-:Y:S01]  /*c060*/  ISETP.GT.U32.AND P0, PT, R2.reuse, R5, PT ;  /* 0x000000050200720c */ /* 0x040fe20003f04070 */
[----:B------:R-:W-:Y:S01]  /*c070*/  @!P1 IMAD.IADD R9, R9, 0x1, -R2 ;  /* 0x0000000109099824 */ /* 0x000fe200078e0a02 */
[----:B------:R-:W-:Y:S01]  /*c080*/  ISETP.GE.AND P1, PT, R247, RZ, PT ;  /* 0x000000fff700720c */ /* 0x000fe20003f26270 */
[C---:B------:R-:W-:Y:S01]  /*c090*/  VIADD R247, R3.reuse, 0x144 ;  /* 0x0000014403f77836 */ /* 0x040fe20000000000 */
[----:B------:R0:W-:Y:S01]  /*c0a0*/  STL [R1+0x11c], R15 ;  /* 0x00011c0f01007387 */ /* 0x0001e20000100800 */
[C---:B------:R-:W-:Y:S01]  /*c0b0*/  IMAD R0, R2.reuse, R10, R0 ;  /* 0x0000000a02007224 */ /* 0x040fe200078e0200 */
[----:B------:R-:W-:Y:S01]  /*c0c0*/  IABS R10, R239 ;  /* 0x000000ef000a7213 */ /* 0x000fe20000000000 */
[----:B------:R-:W-:Y:S01]  /*c0d0*/  @!P5 IMAD.MOV R11, RZ, RZ, -R11 ;  /* 0x000000ffff0bd224 */ /* 0x000fe200078e0a0b */
[----:B------:R-:W-:Y:S01]  /*c0e0*/  IABS R8, R247 ;  /* 0x000000f700087213 */ /* 0x000fe20000000000 */
[----:B------:R-:W-:Y:S01]  /*c0f0*/  VIADD R245, R3, 0x147 ;  /* 0x0000014703f57836 */ /* 0x000fe20000000000 */
[----:B------:R-:W-:Y:S01]  /*c100*/  ISETP.GT.U32.AND P5, PT, R2, R0, PT ;  /* 0x000000000200720c */ /* 0x000fe20003fa4070 */
[----:B------:R-:W-:Y:S01]  /*c110*/  IMAD.HI.U32 R12, R4, R10, RZ ;  /* 0x0000000a040c7227 */ /* 0x000fe200078e00ff */
[----:B------:R1:W-:Y:S02]  /*c120*/  STL [R1+0x118], R11 ;  /* 0x0001180b01007387 */ /* 0x0003e40000100800 */
[----:B------:R-:W-:Y:S01]  /*c130*/  IABS R13, R245 ;  /* 0x000000f5000d7213 */ /* 0x000fe20000000000 */
[----:B------:R-:W-:-:S02]  /*c140*/  @!P3 IMAD.IADD R6, R6, 0x1, -R2 ;  /* 0x000000010606b824 */ /* 0x000fc400078e0a02 */
[----:B------:R-:W-:Y:S02]  /*c150*/  @!P0 IMAD.IADD R5, R5, 0x1, -R2 ;  /* 0x0000000105058824 */ /* 0x000fe400078e0a02 */
[----:B------:R-:W-:Y:S02]  /*c160*/  VIADD R246, R3, 0x145 ;  /* 0x0000014503f67836 */ /* 0x000fe40000000000 */
[----:B0-----:R-:W-:Y:S01]  /*c170*/  IMAD.MOV.U32 R15, RZ, RZ, R6 ;  /* 0x000000ffff0f7224 */ /* 0x001fe200078e0006 */
[----:B------:R-:W-:Y:S01]  /*c180*/  ISETP.GT.U32.AND P0, PT, R2, R5, PT ;  /* 0x000000050200720c */ /* 0x000fe20003f04070 */
[----:B-1----:R-:W-:Y:S01]  /*c190*/  IMAD.MOV.U32 R11, RZ, RZ, R8 ;  /* 0x000000ffff0b7224 */ /* 0x002fe200078e0008 */
[----:B------:R-:W-:Y:S01]  /*c1a0*/  IABS R7, R246 ;  /* 0x000000f600077213 */ /* 0x000fe20000000000 */
[----:B------:R-:W-:Y:S02]  /*c1b0*/  IMAD.MOV R8, RZ, RZ, -R12 ;  /* 0x000000ffff087224 */ /* 0x000fe400078e0a0c */
[----:B------:R-:W-:-:S04]  /*c1c0*/  IMAD.HI.U32 R14, R4, R13, RZ ;  /* 0x0000000d040e7227 */ /* 0x000fc800078e00ff */
[C---:B------:R-:W-:Y:S02]  /*c1d0*/  IMAD R8, R2.reuse, R8, R10 ;  /* 0x0000000802087224 */ /* 0x040fe400078e020a */
[----:B------:R-:W-:Y:S01]  /*c1e0*/  @!P2 IMAD.MOV R9, RZ, RZ, -R9 ;  /* 0x000000ffff09a224 */ /* 0x000fe200078e0a09 */
[----:B------:R-:W-:Y:S01]  /*c1f0*/  ISETP.GE.AND P2, PT, R245, RZ, PT ;  /* 0x000000fff500720c */ /* 0x000fe20003f46270 */
[----:B------:R-:W-:Y:S01]  /*c200*/  @!P6 IMAD.MOV R15, RZ, RZ, -R15 ;  /* 0x000000ffff0fe224 */ /* 0x000fe200078e0a0f */
[----:B------:R-:W-:Y:S01]  /*c210*/  ISETP.GT.U32.AND P6, PT, R2, R8, PT ;  /* 0x000000080200720c */ /* 0x000fe20003fc4070 */
[----:B------:R-:W-:Y:S01]  /*c220*/  IMAD.MOV R14, RZ, RZ, -R14 ;  /* 0x000000ffff0e7224 */ /* 0x000fe200078e0a0e */
[----:B------:R0:W-:Y:S01]  /*c230*/  STL [R1+0x114], R9 ;  /* 0x0001140901007387 */ /* 0x0001e20000100800 */
[----:B------:R-:W-:Y:S02]  /*c240*/  @!P5 IMAD.IADD R0, R0, 0x1, -R2 ;  /* 0x000000010000d824 */ /* 0x000fe400078e0a02 */
[----:B------:R-:W-:Y:S01]  /*c250*/  IMAD.HI.U32 R12, R4, R7, RZ ;  /* 0x00000007040c7227 */ /* 0x000fe200078e00ff */
[----:B------:R-:W-:Y:S02]  /*c260*/  STL [R1+0x110], R15 ;  /* 0x0001100f01007387 */ /* 0x000fe40000100800 */
[----:B------:R-:W-:Y:S01]  /*c270*/  ISETP.GT.U32.AND P5, PT, R2, R0, PT ;  /* 0x000000000200720c */ /* 0x000fe20003fa4070 */
[----:B------:R-:W-:-:S02]  /*c280*/  IMAD.MOV R12, RZ, RZ, -R12 ;  /* 0x000000ffff0c7224 */ /* 0x000fc400078e0a0c */
[----:B------:R-:W-:-:S04]  /*c290*/  IMAD.HI.U32 R10, R4, R11, RZ ;  /* 0x0000000b040a7227 */ /* 0x000fc800078e00ff */
[C---:B0-----:R-:W-:Y:S02]  /*c2a0*/  IMAD R9, R2.reuse, R14, R13 ;  /* 0x0000000e02097224 */ /* 0x041fe400078e020d */
[----:B------:R-:W-:Y:S02]  /*c2b0*/  @!P0 IMAD.IADD R5, R5, 0x1, -R2 ;  /* 0x0000000105058824 */ /* 0x000fe400078e0a02 */
[C---:B------:R-:W-:Y:S01]  /*c2c0*/  IMAD R7, R2.reuse, R12, R7 ;  /* 0x0000000c02077224 */ /* 0x040fe200078e0207 */
[C---:B------:R-:W-:Y:S01]  /*c2d0*/  ISETP.GT.U32.AND P3, PT, R2.reuse, R9, PT ;  /* 0x000000090200720c */ /* 0x040fe20003f64070 */
[----:B------:R-:W-:Y:S02]  /*c2e0*/  IMAD.MOV R10, RZ, RZ, -R10 ;  /* 0x000000ffff0a7224 */ /* 0x000fe400078e0a0a */
[----:B------:R-:W-:Y:S01]  /*c2f0*/  VIADD R244, R3, 0x143 ;  /* 0x0000014303f47836 */ /* 0x000fe20000000000 */
[----:B------:R-:W-:Y:S01]  /*c300*/  ISETP.GT.U32.AND P0, PT, R2, R7, PT ;  /* 0x000000070200720c */ /* 0x000fe20003f04070 */
[----:B------:R-:W-:-:S02]  /*c310*/  IMAD.MOV.U32 R12, RZ, RZ, R5 ;  /* 0x000000ffff0c7224 */ /* 0x000fc400078e0005 */
[----:B------:R-:W-:Y:S01]  /*c320*/  @!P6 IMAD.IADD R8, R8, 0x1, -R2 ;  /* 0x000000010808e824 */ /* 0x000fe200078e0a02 */
[----:B------:R-:W-:Y:S01]  /*c330*/  ISETP.GE.AND P6, PT, R239, RZ, PT ;  /* 0x000000ffef00720c */ /* 0x000fe20003fc6270 */
[----:B------:R-:W-:Y:S02]  /*c340*/  VIADD R245, R3, 0x142 ;  /* 0x0000014203f57836 */ /* 0x000fe40000000000 */
[C---:B------:R-:W-:Y:S01]  /*c350*/  IMAD R6, R2.reuse, R10, R11 ;  /* 0x0000000a02067224 */ /* 0x040fe200078e020b */
[----:B------:R-:W-:Y:S01]  /*c360*/  IABS R11, R244 ;  /* 0x000000f4000b7213 */ /* 0x000fe20000000000 */
[----:B------:R-:W-:Y:S01]  /*c370*/  @!P4 IMAD.MOV R12, RZ, RZ, -R12 ;  /* 0x000000ffff0cc224 */ /* 0x000fe200078e0a0c */
[----:B------:R-:W-:Y:S01]  /*c380*/  ISETP.GT.U32.AND P4, PT, R2, R8, PT ;  /* 0x000000080200720c */ /* 0x000fe20003f84070 */
[--C-:B------:R-:W-:Y:S01]  /*c390*/  @!P5 IMAD.IADD R0, R0, 0x1, -R2.reuse ;  /* 0x000000010000d824 */ /* 0x100fe200078e0a02 */
[----:B------:R-:W-:Y:S01]  /*c3a0*/  IABS R10, R245 ;  /* 0x000000f5000a7213 */ /* 0x000fe20000000000 */
[----:B------:R-:W-:Y:S01]  /*c3b0*/  @!P3 IMAD.IADD R9, R9, 0x1, -R2 ;  /* 0x000000010909b824 */ /* 0x000fe200078e0a02 */
[----:B------:R-:W-:Y:S01]  /*c3c0*/  ISETP.GT.U32.AND P5, PT, R2, R6, PT ;  /* 0x000000060200720c */ /* 0x000fe20003fa4070 */
[----:B------:R-:W-:Y:S01]  /*c3d0*/  IMAD.HI.U32 R5, R4, R11, RZ ;  /* 0x0000000b04057227 */ /* 0x000fe200078e00ff */
[----:B------:R0:W-:Y:S02]  /*c3e0*/  STL [R1+0x10c], R12 ;  /* 0x00010c0c01007387 */ /* 0x0001e40000100800 */
[----:B------:R-:W-:Y:S01]  /*c3f0*/  ISETP.GT.U32.AND P3, PT, R2, R9, PT ;  /* 0x000000090200720c */ /* 0x000fe20003f64070 */
[----:B------:R-:W-:-:S02]  /*c400*/  IMAD.MOV R5, RZ, RZ, -R5 ;  /* 0x000000ffff057224 */ /* 0x000fc400078e0a05 */
[----:B------:R-:W-:Y:S02]  /*c410*/  IMAD.MOV.U32 R13, RZ, RZ, R0 ;  /* 0x000000ffff0d7224 */ /* 0x000fe400078e0000 */
[----:B------:R-:W-:Y:S02]  /*c420*/  IMAD R5, R2, R5, R11 ;  /* 0x0000000502057224 */ /* 0x000fe400078e020b */
[----:B------:R-:W-:Y:S02]  /*c430*/  @!P4 IMAD.IADD R8, R8, 0x1, -R2 ;  /* 0x000000010808c824 */ /* 0x000fe400078e0a02 */
[----:B0-----:R-:W-:Y:S01]  /*c440*/  IMAD.HI.U32 R12, R4, R10, RZ ;  /* 0x0000000a040c7227 */ /* 0x001fe200078e00ff */
[----:B------:R-:W-:-:S03]  /*c450*/  ISETP.GT.U32.AND P4, PT, R2, R5, PT ;  /* 0x000000050200720c */ /* 0x000fc60003f84070 */
[----:B------:R-:W-:Y:S02]  /*c460*/  IMAD.MOV R12, RZ, RZ, -R12 ;  /* 0x000000ffff0c7224 */ /* 0x000fe400078e0a0c */
[----:B------:R-:W-:Y:S02]  /*c470*/  @!P5 IMAD.IADD R6, R6, 0x1, -R2 ;  /* 0x000000010606d824 */ /* 0x000fe400078e0a02 */
[C---:B------:R-:W-:Y:S02]  /*c480*/  IMAD R0, R2.reuse, R12, R10 ;  /* 0x0000000c02007224 */ /* 0x040fe400078e020a */
[----:B------:R-:W-:Y:S01]  /*c490*/  IMAD.MOV.U32 R11, RZ, RZ, R8 ;  /* 0x000000ffff0b7224 */ /* 0x000fe200078e0008 */
[C---:B------:R-:W-:Y:S01]  /*c4a0*/  ISETP.GT.U32.AND P5, PT, R2.reuse, R6, PT ;  /* 0x000000060200720c */ /* 0x040fe20003fa4070 */
[--C-:B------:R-:W-:Y:S01]  /*c4b0*/  @!P0 IMAD.IADD R7, R7, 0x1, -R2.reuse ;  /* 0x0000000107078824 */ /* 0x100fe200078e0a02 */
[----:B------:R-:W-:Y:S01]  /*c4c0*/  ISETP.GE.AND P0, PT, R247, RZ, PT ;  /* 0x000000fff700720c */ /* 0x000fe20003f06270 */
[----:B------:R-:W-:Y:S01]  /*c4d0*/  @!P6 IMAD.MOV R11, RZ, RZ, -R11 ;  /* 0x000000ffff0be224 */ /* 0x000fe200078e0a0b */
[----:B------:R-:W-:Y:S01]  /*c4e0*/  ISETP.GT.U32.AND P6, PT, R2, R0, PT ;  /* 0x000000000200720c */ /* 0x000fe20003fc4070 */
[----:B------:R-:W-:Y:S01]  /*c4f0*/  @!P3 IMAD.IADD R9, R9, 0x1, -R2 ;  /* 0x000000010909b824 */ /* 0x000fe200078e0a02 */
[----:B------:R-:W-:Y:S01]  /*c500*/  ISETP.GE.AND P3, PT, R246, RZ, PT ;  /* 0x000000fff600720c */ /* 0x000fe20003f66270 */
[----:B------:R-:W-:Y:S01]  /*c510*/  @!P1 IMAD.MOV R13, RZ, RZ, -R13 ;  /* 0x000000ffff0d9224 */ /* 0x000fe200078e0a0d */
[----:B------:R-:W-:Y:S01]  /*c520*/  ISETP.GT.U32.AND P1, PT, R2, R7, PT ;  /* 0x000000070200720c */ /* 0x000fe20003f24070 */
[----:B------:R-:W-:-:S02]  /*c530*/  VIADD R247, R3, 0x141 ;  /* 0x0000014103f77836 */ /* 0x000fc40000000000 */
[----:B------:R-:W-:Y:S01]  /*c540*/  IMAD.MOV.U32 R10, RZ, RZ, R9 ;  /* 0x000000ffff0a7224 */ /* 0x000fe200078e0009 */
[----:B------:R-:W-:Y:S01]  /*c550*/  STL [R1+0x108], R13 ;  /* 0x0001080d01007387 */ /* 0x000fe20000100800 */
[----:B------:R-:W-:Y:S01]  /*c560*/  VIADD R246, R3, 0x140 ;  /* 0x0000014003f67836 */ /* 0x000fe20000000000 */
[----:B------:R-:W-:Y:S01]  /*c570*/  IABS R9, R247 ;  /* 0x000000f700097213 */ /* 0x000fe20000000000 */
[----:B------:R-:W-:Y:S01]  /*c580*/  @!P2 IMAD.MOV R10, RZ, RZ, -R10 ;  /* 0x000000ffff0aa224 */ /* 0x000fe200078e0a0a */
[----:B------:R-:W-:Y:S01]  /*c590*/  ISETP.GE.AND P2, PT, R244, RZ, PT ;  /* 0x000000fff400720c */ /* 0x000fe20003f46270 */
[--C-:B------:R-:W-:Y:S01]  /*c5a0*/  @!P4 IMAD.IADD R5, R5, 0x1, -R2.reuse ;  /* 0x000000010505c824 */ /* 0x100fe200078e0a02 */
[----:B------:R-:W-:Y:S01]  /*c5b0*/  ISETP.GE.AND P4, PT, R246, RZ, PT ;  /* 0x000000fff600720c */ /* 0x000fe20003f86270 */
[----:B------:R-:W-:Y:S01]  /*c5c0*/  IMAD.MOV.U32 R8, RZ, RZ, R9 ;  /* 0x000000ffff087224 */ /* 0x000fe200078e0009 */
[----:B------:R0:W-:Y:S01]  /*c5d0*/  STL [R1+0x104], R10 ;  /* 0x0001040a01007387 */ /* 0x0001e20000100800 */
[--C-:B------:R-:W-:Y:S01]  /*c5e0*/  @!P5 IMAD.IADD R6, R6, 0x1, -R2.reuse ;  /* 0x000000010606d824 */ /* 0x100fe200078e0a02 */
[----:B------:R-:W-:Y:S01]  /*c5f0*/  ISETP.GE.AND P5, PT, R247, RZ, PT ;  /* 0x000000fff700720c */ /* 0x000fe20003fa6270 */
[--C-:B------:R-:W-:Y:S01]  /*c600*/  @!P6 IMAD.IADD R0, R0, 0x1, -R2.reuse ;  /* 0x000000010000e824 */ /* 0x100fe200078e0a02 */
[----:B------:R-:W-:Y:S01]  /*c610*/  ISETP.GT.U32.AND P6, PT, R2, R5, PT ;  /* 0x000000050200720c */ /* 0x000fe20003fc4070 */
[----:B------:R-:W-:Y:S01]  /*c620*/  @!P1 IMAD.IADD R7, R7, 0x1, -R2 ;  /* 0x0000000107079824 */ /* 0x000fe200078e0a02 */
[----:B------:R1:W-:Y:S01]  /*c630*/  STL [R1+0x100], R11 ;  /* 0x0001000b01007387 */ /* 0x0003e20000100800 */
[----:B------:R-:W-:Y:S01]  /*c640*/  VIADD R247, R3, 0x13f ;  /* 0x0000013f03f77836 */ /* 0x000fe20000000000 */
[----:B------:R-:W-:Y:S01]  /*c650*/  ISETP.GE.AND P1, PT, R245, RZ, PT ;  /* 0x000000fff500720c */ /* 0x000fe20003f26270 */
[----:B------:R-:W-:Y:S01]  /*c660*/  IMAD.HI.U32 R12, R4, R8, RZ ;  /* 0x00000008040c7227 */ /* 0x000fe200078e00ff */
[----:B0-----:R-:W-:-:S03]  /*c670*/  IABS R10, R246 ;  /* 0x000000f6000a7213 */ /* 0x001fc60000000000 */
[----:B------:R-:W-:Y:S01]  /*c680*/  @!P3 IMAD.MOV R7, RZ, RZ, -R7 ;  /* 0x000000ffff07b224 */ /* 0x000fe200078e0a07 */
[C---:B------:R-:W-:Y:S01]  /*c690*/  ISETP.GT.U32.AND P3, PT, R2.reuse, R0, PT ;  /* 0x000000000200720c */ /* 0x040fe20003f64070 */
[----:B------:R-:W-:Y:S01]  /*c6a0*/  IMAD.MOV.U32 R9, RZ, RZ, R10 ;  /* 0x000000ffff097224 */ /* 0x000fe200078e000a */
[----:B------:R-:W-:Y:S01]  /*c6b0*/  IABS R10, R247 ;  /* 0x000000f7000a7213 */ /* 0x000fe20000000000 */
[----:B------:R-:W-:Y:S01]  /*c6c0*/  IMAD.MOV R12, RZ, RZ, -R12 ;  /* 0x000000ffff0c7224 */ /* 0x000fe200078e0a0c */
[----:B------:R0:W-:Y:S01]  /*c6d0*/  STL [R1+0xfc], R7 ;  /* 0x0000fc0701007387 */ /* 0x0001e20000100800 */
[----:B------:R-:W-:Y:S01]  /*c6e0*/  @!P0 IMAD.MOV R6, RZ, RZ, -R6 ;  /* 0x000000ffff068224 */ /* 0x000fe200078e0a06 */
[----:B------:R-:W-:Y:S01]  /*c6f0*/  ISETP.GE.AND P0, PT, R247, RZ, PT ;  /* 0x000000fff700720c */ /* 0x000fe20003f06270 */
[----:B------:R-:W-:Y:S02]  /*c700*/  IMAD R8, R2, R12, R8 ;  /* 0x0000000c02087224 */ /* 0x000fe400078e0208 */
[----:B------:R-:W-:Y:S01]  /*c710*/  @!P6 IMAD.IADD R5, R5, 0x1, -R2 ;  /* 0x000000010505e824 */ /* 0x000fe200078e0a02 */
[----:B------:R2:W-:Y:S01]  /*c720*/  STL [R1+0xf8], R6 ;  /* 0x0000f80601007387 */ /* 0x0005e20000100800 */
[----:B-1----:R-:W-:Y:S01]  /*c730*/  IMAD.HI.U32 R11, R4, R9, RZ ;  /* 0x00000009040b7227 */ /* 0x002fe200078e00ff */
[----:B------:R-:W-:-:S03]  /*c740*/  ISETP.GT.U32.AND P6, PT, R2, R8, PT ;  /* 0x000000080200720c */ /* 0x000fc60003fc4070 */
[----:B------:R-:W-:Y:S02]  /*c750*/  IMAD.MOV R11, RZ, RZ, -R11 ;  /* 0x000000ffff0b7224 */ /* 0x000fe400078e0a0b */
[----:B------:R-:W-:Y:S02]  /*c760*/  @!P3 IMAD.IADD R0, R0, 0x1, -R2 ;  /* 0x000000010000b824 */ /* 0x000fe400078e0a02 */
[C---:B0-----:R-:W-:Y:S02]  /*c770*/  IMAD R7, R2.reuse, R11, R9 ;  /* 0x0000000b02077224 */ /* 0x041fe400078e0209 */
[----:B--2---:R-:W-:Y:S02]  /*c780*/  IMAD.MOV.U32 R6, RZ, RZ, R10 ;  /* 0x000000ffff067224 */ /* 0x004fe400078e000a */
[----:B------:R-:W-:Y:S01]  /*c790*/  IMAD.MOV.U32 R18, RZ, RZ, R5 ;  /* 0x000000ffff127224 */ /* 0x000fe200078e0005 */
[----:B------:R-:W-:Y:S01]  /*c7a0*/  ISETP.GT.U32.AND P3, PT, R2, R7, PT ;  /* 0x000000070200720c */ /* 0x000fe20003f64070 */
[----:B------:R-:W-:-:S04]  /*c7b0*/  IMAD.HI.U32 R13, R4, R6, RZ ;  /* 0x00000006040d7227 */ /* 0x000fc800078e00ff */
[----:B------:R-:W-:Y:S02]  /*c7c0*/  IMAD.MOV R13, RZ, RZ, -R13 ;  /* 0x000000ffff0d7224 */ /* 0x000fe400078e0a0d */
[----:B------:R-:W-:Y:S02]  /*c7d0*/  @!P6 IMAD.IADD R8, R8, 0x1, -R2 ;  /* 0x000000010808e824 */ /* 0x000fe400078e0a02 */
[C---:B------:R-:W-:Y:S02]  /*c7e0*/  IMAD R6, R2.reuse, R13, R6 ;  /* 0x0000000d02067224 */ /* 0x040fe400078e0206 */
[C---:B------:R-:W-:Y:S02]  /*c7f0*/  VIADD R246, R3.reuse, 0x13c ;  /* 0x0000013c03f67836 */ /* 0x040fe40000000000 */
[----:B------:R-:W-:Y:S01]  /*c800*/  @!P2 IMAD.MOV R18, RZ, RZ, -R18 ;  /* 0x000000ffff12a224 */ /* 0x000fe200078e0a12 */
[C---:B------:R-:W-:Y:S01]  /*c810*/  ISETP.GT.U32.AND P6, PT, R2.reuse, R6, PT ;  /* 0x000000060200720c */ /* 0x040fe20003fc4070 */
[C---:B------:R-:W-:Y:S01]  /*c820*/  VIADD R247, R3.reuse, 0x13b ;  /* 0x0000013b03f77836 */ /* 0x040fe20000000000 */
[----:B------:R-:W-:Y:S01]  /*c830*/  ISETP.GT.U32.AND P2, PT, R2, R8, PT ;  /* 0x000000080200720c */ /* 0x000fe20003f44070 */
[----:B------:R-:W-:Y:S01]  /*c840*/  VIADD R245, R3, 0x13d ;  /* 0x0000013d03f57836 */ /* 0x000fe20000000000 */
[----:B------:R-:W-:Y:S01]  /*c850*/  IABS R11, R246 ;  /* 0x000000f6000b7213 */ /* 0x000fe20000000000 */
[----:B------:R-:W-:Y:S01]  /*c860*/  IMAD.MOV.U32 R17, RZ, RZ, R0 ;  /* 0x000000ffff117224 */ /* 0x000fe200078e0000 */
[----:B------:R-:W-:Y:S01]  /*c870*/  IABS R9, R247 ;  /* 0x000000f700097213 */ /* 0x000fe20000000000 */
[--C-:B------:R-:W-:Y:S01]  /*c880*/  @!P3 IMAD.IADD R7, R7, 0x1, -R2.reuse ;  /* 0x000000010707b824 */ /* 0x100fe200078e0a02 */
[----:B------:R-:W-:Y:S01]  /*c890*/  IABS R10, R245 ;  /* 0x000000f5000a7213 */ /* 0x000fe20000000000 */
[----:B------:R-:W-:Y:S01]  /*c8a0*/  IMAD.HI.U32 R14, R4, R11, RZ ;  /* 0x0000000b040e7227 */ /* 0x000fe200078e00ff */
[----:B------:R-:W-:Y:S02]  /*c8b0*/  STL [R1+0xf4], R18 ;  /* 0x0000f41201007387 */ /* 0x000fe40000100800 */
[----:B------:R-:W-:Y:S01]  /*c8c0*/  ISETP.GT.U32.AND P3, PT, R2, R7, PT ;  /* 0x000000070200720c */ /* 0x000fe20003f64070 */
[----:B------:R-:W-:-:S02]  /*c8d0*/  @!P6 IMAD.IADD R6, R6, 0x1, -R2 ;  /* 0x000000010606e824 */ /* 0x000fc400078e0a02 */
[----:B------:R-:W-:Y:S02]  /*c8e0*/  @!P1 IMAD.MOV R17, RZ, RZ, -R17 ;  /* 0x000000ffff119224 */ /* 0x000fe400078e0a11 */
[----:B------:R-:W-:Y:S01]  /*c8f0*/  IMAD.HI.U32 R13, R4, R9, RZ ;  /* 0x00000009040d7227 */ /* 0x000fe200078e00ff */
[----:B------:R-:W-:Y:S02]  /*c900*/  ISETP.GT.U32.AND P6, PT, R2, R6, PT ;  /* 0x000000060200720c */ /* 0x000fe40003fc4070 */
[----:B------:R0:W-:Y:S01]  /*c910*/  STL [R1+0xec], R17 ;  /* 0x0000ec1101007387 */ /* 0x0001e20000100800 */
[----:B------:R-:W-:Y:S02]  /*c920*/  IMAD.MOV R14, RZ, RZ, -R14 ;  /* 0x000000ffff0e7224 */ /* 0x000fe400078e0a0e */
[----:B------:R-:W-:Y:S02]  /*c930*/  @!P2 IMAD.IADD R8, R8, 0x1, -R2 ;  /* 0x000000010808a824 */ /* 0x000fe400078e0a02 */
[----:B------:R-:W-:-:S02]  /*c940*/  VIADD R244, R3, 0x13e ;  /* 0x0000013e03f47836 */ /* 0x000fc40000000000 */
        /* <DEDUP_REMOVED lines=11> */
[----:B------:R-:W-:Y:S01]  /*ca00*/  IMAD.HI.U32 R16, R4, R12, RZ ;  /* 0x0000000c04107227 */ /* 0x000fe200078e00ff */
[----:B------:R-:W-:Y:S03]  /*ca10*/  STL [R1+0xdc], R17 ;  /* 0x0000dc1101007387 */ /* 0x000fe60000100800 */
[--C-:B------:R-:W-:Y:S01]  /*ca20*/  @!P6 IMAD.IADD R6, R6, 0x1, -R2.reuse ;  /* 0x000000010606e824 */ /* 0x100fe200078e0a02 */
[C---:B------:R-:W-:Y:S01]  /*ca30*/  ISETP.GT.U32.AND P6, PT, R2.reuse, R9, PT ;  /* 0x000000090200720c */ /* 0x040fe20003fc4070 */
[----:B------:R-:W-:Y:S01]  /*ca40*/  @!P3 IMAD.IADD R7, R7, 0x1, -R2 ;  /* 0x000000010707b824 */ /* 0x000fe200078e0a02 */
[----:B------:R-:W-:Y:S01]  /*ca50*/  ISETP.GT.U32.AND P3, PT, R2, R10, PT ;  /* 0x0000000a0200720c */ /* 0x000fe20003f64070 */
[----:B------:R-:W-:Y:S02]  /*ca60*/  IMAD.MOV R5, RZ, RZ, -R16 ;  /* 0x000000ffff057224 */ /* 0x000fe400078e0a10 */
[----:B------:R-:W-:-:S02]  /*ca70*/  VIADD R244, R3, 0x139 ;  /* 0x0000013903f47836 */ /* 0x000fc40000000000 */
[C---:B------:R-:W-:Y:S02]  /*ca80*/  IMAD R5, R2.reuse, R5, R12 ;  /* 0x0000000502057224 */ /* 0x040fe400078e020c */
[--C-:B------:R-:W-:Y:S01]  /*ca90*/  @!P5 IMAD.IADD R11, R11, 0x1, -R2.reuse ;  /* 0x000000010b0bd824 */ /* 0x100fe200078e0a02 */
[----:B------:R-:W-:Y:S01]  /*caa0*/  IABS R8, R244 ;  /* 0x000000f400087213 */ /* 0x000fe20000000000 */
[----:B------:R-:W-:Y:S01]  /*cab0*/  VIADD R239, R3, 0x13a ;  /* 0x0000013a03ef7836 */ /* 0x000fe20000000000 */
[C---:B------:R-:W-:Y:S01]  /*cac0*/  ISETP.GT.U32.AND P2, PT, R2.reuse, R5, PT ;  /* 0x000000050200720c */ /* 0x040fe20003f44070 */
[--C-:B------:R-:W-:Y:S01]  /*cad0*/  @!P6 IMAD.IADD R9, R9, 0x1, -R2.reuse ;  /* 0x000000010909e824 */ /* 0x100fe200078e0a02 */
[----:B------:R-:W-:Y:S01]  /*cae0*/  ISETP.GT.U32.AND P6, PT, R2, R11, PT ;  /* 0x0000000b0200720c */ /* 0x000fe20003fc4070 */
[----:B------:R-:W-:Y:S01]  /*caf0*/  @!P3 IMAD.IADD R10, R10, 0x1, -R2 ;  /* 0x000000010a0ab824 */ /* 0x000fe200078e0a02 */
[----:B------:R-:W-:Y:S01]  /*cb00*/  IABS R0, R239 ;  /* 0x000000ef00007213 */ /* 0x000fe20000000000 */
[----:B------:R-:W-:-:S02]  /*cb10*/  IMAD.MOV.U32 R12, RZ, RZ, R6 ;  /* 0x000000ffff0c7224 */ /* 0x000fc400078e0006 */
[----:B------:R-:W-:Y:S01]  /*cb20*/  IMAD.HI.U32 R6, R4, R8, RZ ;  /* 0x0000000804067227 */ /* 0x000fe200078e00ff */
[----:B------:R-:W-:-:S03]  /*cb30*/  ISETP.GT.U32.AND P5, PT, R2, R10, PT ;  /* 0x0000000a0200720c */ /* 0x000fc60003fa4070 */
[----:B------:R-:W-:Y:S02]  /*cb40*/  IMAD.MOV.U32 R16, RZ, RZ, R7 ;  /* 0x000000ffff107224 */ /* 0x000fe400078e0007 */
[----:B------:R-:W-:Y:S02]  /*cb50*/  IMAD.MOV R6, RZ, RZ, -R6 ;  /* 0x000000ffff067224 */ /* 0x000fe400078e0a06 */
[----:B------:R-:W-:-:S04]  /*cb60*/  IMAD.HI.U32 R7, R4, R0, RZ ;  /* 0x0000000004077227 */ /* 0x000fc800078e00ff */
[----:B------:R-:W-:Y:S02]  /*cb70*/  IMAD R6, R2, R6, R8 ;  /* 0x0000000602067224 */ /* 0x000fe400078e0208 */
[--C-:B------:R-:W-:Y:S01]  /*cb80*/  @!P2 IMAD.IADD R5, R5, 0x1, -R2.reuse ;  /* 0x000000010505a824 */ /* 0x100fe200078e0a02 */
[----:B------:R-:W-:Y:S01]  /*cb90*/  ISETP.GE.AND P2, PT, R246, RZ, PT ;  /* 0x000000fff600720c */ /* 0x000fe20003f46270 */
[----:B------:R-:W-:Y:S02]  /*cba0*/  IMAD.MOV R7, RZ, RZ, -R7 ;  /* 0x000000ffff077224 */ /* 0x000fe400078e0a07 */
[----:B------:R-:W-:Y:S01]  /*cbb0*/  @!P6 IMAD.IADD R11, R11, 0x1, -R2 ;  /* 0x000000010b0be824 */ /* 0x000fe200078e0a02 */
[C---:B------:R-:W-:Y:S01]  /*cbc0*/  ISETP.GT.U32.AND P6, PT, R2.reuse, R6, PT ;  /* 0x000000060200720c */ /* 0x040fe20003fc4070 */
[C---:B------:R-:W-:Y:S01]  /*cbd0*/  IMAD R7, R2.reuse, R7, R0 ;  /* 0x0000000702077224 */ /* 0x040fe200078e0200 */
[----:B------:R-:W-:Y:S01]  /*cbe0*/  ISETP.GT.U32.AND P3, PT, R2, R5, PT ;  /* 0x000000050200720c */ /* 0x000fe20003f64070 */
[----:B------:R-:W-:Y:S01]  /*cbf0*/  @!P4 IMAD.MOV R16, RZ, RZ, -R16 ;  /* 0x000000ffff10c224 */ /* 0x000fe200078e0a10 */
[----:B------:R-:W-:Y:S01]  /*cc00*/  ISETP.GE.AND P4, PT, R245, RZ, PT ;  /* 0x000000fff500720c */ /* 0x000fe20003f86270 */
[----:B------:R-:W-:Y:S01]  /*cc10*/  @!P5 IMAD.IADD R10, R10, 0x1, -R2 ;  /* 0x000000010a0ad824 */ /* 0x000fe200078e0a02 */
[C---:B------:R-:W-:Y:S01]  /*cc20*/  ISETP.GT.U32.AND P5, PT, R2.reuse, R7, PT ;  /* 0x000000070200720c */ /* 0x040fe20003fa4070 */
[C---:B------:R-:W-:Y:S01]  /*cc30*/  VIADD R245, R3.reuse, 0x138 ;  /* 0x0000013803f57836 */ /* 0x040fe20000000000 */
[----:B------:R-:W-:Y:S01]  /*cc40*/  STL [R1+0xd8], R16 ;  /* 0x0000d81001007387 */ /* 0x000fe20000100800 */
[----:B------:R-:W-:Y:S01]  /*cc50*/  @!P0 IMAD.MOV R12, RZ, RZ, -R12 ;  /* 0x000000ffff0c8224 */ /* 0x000fe200078e0a0c */
[----:B------:R-:W-:Y:S01]  /*cc60*/  ISETP.GT.U32.AND P0, PT, R2, R9, PT ;  /* 0x000000090200720c */ /* 0x000fe20003f04070 */
[----:B------:R-:W-:Y:S01]  /*cc70*/  VIADD R246, R3, 0x137 ;  /* 0x0000013703f67836 */ /* 0x000fe20000000000 */
[----:B------:R-:W-:Y:S01]  /*cc80*/  IABS R0, R245 ;  /* 0x000000f500007213 */ /* 0x000fe20000000000 */
[--C-:B------:R-:W-:Y:S01]  /*cc90*/  @!P6 IMAD.IADD R6, R6, 0x1, -R2.reuse ;  /* 0x000000010606e824 */ /* 0x100fe200078e0a02 */
[----:B------:R0:W-:Y:S01]  /*cca0*/  STL [R1+0xd4], R12 ;  /* 0x0000d40c01007387 */ /* 0x0001e20000100800 */
[----:B------:R-:W-:Y:S01]  /*ccb0*/  @!P3 IMAD.IADD R5, R5, 0x1, -R2 ;  /* 0x000000010505b824 */ /* 0x000fe200078e0a02 */
[----:B------:R-:W-:Y:S01]  /*ccc0*/  ISETP.GE.AND P3, PT, R247, RZ, PT ;  /* 0x000000fff700720c */ /* 0x000fe20003f66270 */
[----:B------:R-:W-:Y:S01]  /*ccd0*/  IMAD.HI.U32 R13, R4, R0, RZ ;  /* 0x00000000040d7227 */ /* 0x000fe200078e00ff */
[----:B------:R-:W-:-:S03]  /*cce0*/  ISETP.GT.U32.AND P6, PT, R2, R6, PT ;  /* 0x000000060200720c */ /* 0x000fc60003fc4070 */
[----:B------:R-:W-:Y:S01]  /*ccf0*/  @!P5 IMAD.IADD R7, R7, 0x1, -R2 ;  /* 0x000000010707d824 */ /* 0x000fe200078e0a02 */
[----:B------:R-:W-:Y:S01]  /*cd00*/  ISETP.GE.AND P5, PT, R244, RZ, PT ;  /* 0x000000fff400720c */ /* 0x000fe20003fa6270 */
[----:B------:R-:W-:Y:S01]  /*cd10*/  IMAD.MOV.U32 R15, RZ, RZ, R5 ;  /* 0x000000ffff0f7224 */ /* 0x000fe200078e0005 */
[----:B0-----:R-:W-:Y:S01]  /*cd20*/  IABS R12, R246 ;  /* 0x000000f6000c7213 */ /* 0x001fe20000000000 */
[----:B------:R-:W-:Y:S02]  /*cd30*/  IMAD.MOV R13, RZ, RZ, -R13 ;  /* 0x000000ffff0d7224 */ /* 0x000fe400078e0a0d */
[----:B------:R-:W-:Y:S01]  /*cd40*/  @!P1 IMAD.MOV R15, RZ, RZ, -R15 ;  /* 0x000000ffff0f9224 */ /* 0x000fe200078e0a0f */
[----:B------:R-:W-:Y:S01]  /*cd50*/  ISETP.GT.U32.AND P1, PT, R2, R7, PT ;  /* 0x000000070200720c */ /* 0x000fe20003f24070 */
[----:B------:R-:W-:-:S03]  /*cd60*/  IMAD.HI.U32 R14, R4, R12, RZ ;  /* 0x0000000c040e7227 */ /* 0x000fc600078e00ff */
[----:B------:R-:W-:Y:S01]  /*cd70*/  STL [R1+0xd0], R15 ;  /* 0x0000d00f01007387 */ /* 0x000fe20000100800 */
[C---:B------:R-:W-:Y:S02]  /*cd80*/  IMAD R0, R2.reuse, R13, R0 ;  /* 0x0000000d02007224 */ /* 0x040fe400078e0200 */
[----:B------:R-:W-:Y:S02]  /*cd90*/  IMAD.MOV R5, RZ, RZ, -R14 ;  /* 0x000000ffff057224 */ /* 0x000fe400078e0a0e */
[----:B------:R-:W-:Y:S01]  /*cda0*/  @!P0 IMAD.IADD R9, R9, 0x1, -R2 ;  /* 0x0000000109098824 */ /* 0x000fe200078e0a02 */
[----:B------:R-:W-:Y:S01]  /*cdb0*/  ISETP.GE.AND P0, PT, R239, RZ, PT ;  /* 0x000000ffef00720c */ /* 0x000fe20003f06270 */
[----:B------:R-:W-:Y:S01]  /*cdc0*/  @!P4 IMAD.MOV R10, RZ, RZ, -R10 ;  /* 0x000000ffff0ac224 */ /* 0x000fe200078e0a0a */
[C---:B------:R-:W-:Y:S01]  /*cdd0*/  ISETP.GT.U32.AND P4, PT, R2.reuse, R0, PT ;  /* 0x000000000200720c */ /* 0x040fe20003f84070 */
[----:B------:R-:W-:Y:S02]  /*cde0*/  IMAD R5, R2, R5, R12 ;  /* 0x0000000502057224 */ /* 0x000fe400078e020c */
[--C-:B------:R-:W-:Y:S01]  /*cdf0*/  @!P6 IMAD.IADD R6, R6, 0x1, -R2.reuse ;  /* 0x000000010606e824 */ /* 0x100fe200078e0a02 */
[----:B------:R0:W-:Y:S01]  /*ce00*/  STL [R1+0xcc], R10 ;  /* 0x0000cc0a01007387 */ /* 0x0001e20000100800 */
[----:B------:R-:W-:Y:S01]  /*ce10*/  VIADD R247, R3, 0x136 ;  /* 0x0000013603f77836 */ /* 0x000fe20000000000 */
[----:B------:R-:W-:Y:S01]  /*ce20*/  ISETP.GT.U32.AND P6, PT, R2, R5, PT ;  /* 0x000000050200720c */ /* 0x000fe20003fc4070 */
[----:B------:R-:W-:-:S02]  /*ce30*/  @!P1 IMAD.IADD R7, R7, 0x1, -R2 ;  /* 0x0000000107079824 */ /* 0x000fc400078e0a02 */
[----:B------:R-:W-:Y:S01]  /*ce40*/  @!P2 IMAD.MOV R11, RZ, RZ, -R11 ;  /* 0x000000ffff0ba224 */ /* 0x000fe200078e0a0b */
[----:B------:R-:W-:Y:S01]  /*ce50*/  IABS R8, R247 ;  /* 0x000000f700087213 */ /* 0x000fe20000000000 */
[----:B------:R-:W-:Y:S01]  /*ce60*/  @!P3 IMAD.MOV R9, RZ, RZ, -R9 ;  /* 0x000000ffff09b224 */ /* 0x000fe200078e0a09 */
[----:B------:R-:W-:Y:S01]  /*ce70*/  ISETP.GE.AND P1, PT, R247, RZ, PT ;  /* 0x000000fff700720c */ /* 0x000fe20003f26270 */
[----:B------:R-:W-:Y:S01]  /*ce80*/  @!P0 IMAD.MOV R7, RZ, RZ, -R7 ;  /* 0x000000ffff078224 */ /* 0x000fe200078e0a07 */
[----:B------:R-:W-:Y:S01]  /*ce90*/  STL [R1+0xc8], R11 ;  /* 0x0000c80b01007387 */ /* 0x000fe20000100800 */
[----:B------:R-:W-:Y:S01]  /*cea0*/  VIADD R247, R3, 0x135 ;  /* 0x0000013503f77836 */ /* 0x000fe20000000000 */
[----:B------:R-:W-:Y:S01]  /*ceb0*/  ISETP.GE.AND P3, PT, R246, RZ, PT ;  /* 0x000000fff600720c */ /* 0x000fe20003f66270 */
[--C-:B------:R-:W-:Y:S01]  /*cec0*/  @!P4 IMAD.IADD R0, R0, 0x1, -R2.reuse ;  /* 0x000000010000c824 */ /* 0x100fe200078e0a02 */
[----:B------:R1:W-:Y:S01]  /*ced0*/  STL [R1+0xb8], R9 ;  /* 0x0000b80901007387 */ /* 0x0003e20000100800 */
[----:B------:R-:W-:Y:S01]  /*cee0*/  @!P6 IMAD.IADD R5, R5, 0x1, -R2 ;  /* 0x000000010505e824 */ /* 0x000fe200078e0a02 */
[----:B------:R-:W-:Y:S01]  /*cef0*/  ISETP.GE.AND P0, PT, R247, RZ, PT ;  /* 0x000000fff700720c */ /* 0x000fe20003f06270 */
[----:B------:R-:W-:Y:S01]  /*cf00*/  IMAD.HI.U32 R13, R4, R8, RZ ;  /* 0x00000008040d7227 */ /* 0x000fe200078e00ff */
[----:B------:R2:W-:Y:S01]  /*cf10*/  STL [R1+0xb4], R7 ;  /* 0x0000b40701007387 */ /* 0x0005e20000100800 */
[----:B------:R-:W-:-:S02]  /*cf20*/  ISETP.GT.U32.AND P4, PT, R2, R0, PT ;  /* 0x000000000200720c */ /* 0x000fc40003f84070 */
[----:B0-----:R-:W-:Y:S01]  /*cf30*/  IMAD.MOV.U32 R10, RZ, RZ, R6 ;  /* 0x000000ffff0a7224 */ /* 0x001fe200078e0006 */
[C---:B------:R-:W-:Y:S01]  /*cf40*/  ISETP.GT.U32.AND P6, PT, R2.reuse, R5, PT ;  /* 0x000000050200720c */ /* 0x040fe20003fc4070 */
[----:B------:R-:W-:Y:S01]  /*cf50*/  IMAD.MOV R13, RZ, RZ, -R13 ;  /* 0x000000ffff0d7224 */ /* 0x000fe200078e0a0d */
[----:B------:R-:W-:Y:S01]  /*cf60*/  ISETP.GE.AND P2, PT, R245, RZ, PT ;  /* 0x000000fff500720c */ /* 0x000fe20003f46270 */
[C---:B------:R-:W-:Y:S02]  /*cf70*/  VIADD R246, R3.reuse, 0x134 ;  /* 0x0000013403f67836 */ /* 0x040fe40000000000 */
[----:B-1----:R-:W-:Y:S01]  /*cf80*/  IMAD R9, R2, R13, R8 ;  /* 0x0000000d02097224 */ /* 0x002fe200078e0208 */
[----:B--2---:R-:W-:Y:S01]  /*cf90*/  IABS R7, R247 ;  /* 0x000000f700077213 */ /* 0x004fe20000000000 */
[C---:B------:R-:W-:Y:S01]  /*cfa0*/  VIADD R247, R3.reuse, 0x133 ;  /* 0x0000013303f77836 */ /* 0x040fe20000000000 */
[----:B------:R-:W-:Y:S01]  /*cfb0*/  IABS R12, R246 ;  /* 0x000000f6000c7213 */ /* 0x000fe20000000000 */
[----:B------:R-:W-:-:S02]  /*cfc0*/  VIADD R236, R3, 0x132 ;  /* 0x0000013203ec7836 */ /* 0x000fc40000000000 */
[----:B------:R-:W-:Y:S01]  /*cfd0*/  IMAD.HI.U32 R6, R4, R7, RZ ;  /* 0x0000000704067227 */ /* 0x000fe200078e00ff */
[----:B------:R-:W-:Y:S02]  /*cfe0*/  IABS R13, R247 ;  /* 0x000000f7000d7213 */ /* 0x000fe40000000000 */
[----:B------:R-:W-:Y:S01]  /*cff0*/  IABS R11, R236 ;  /* 0x000000ec000b7213 */ /* 0x000fe20000000000 */
[----:B------:R-:W-:Y:S02]  /*d000*/  IMAD.MOV R6, RZ, RZ, -R6 ;  /* 0x000000ffff067224 */ /* 0x000fe400078e0a06 */
[--C-:B------:R-:W-:Y:S01]  /*d010*/  @!P4 IMAD.IADD R0, R0, 0x1, -R2.reuse ;  /* 0x000000010000c824 */ /* 0x100fe200078e0a02 */
[C---:B------:R-:W-:Y:S01]  /*d020*/  ISETP.GT.U32.AND P4, PT, R2.reuse, R9, PT ;  /* 0x000000090200720c */ /* 0x040fe20003f84070 */
[----:B------:R-:W-:Y:S02]  /*d030*/  IMAD R7, R2, R6, R7 ;  /* 0x0000000602077224 */ /* 0x000fe400078e0207 */
[----:B------:R-:W-:-:S02]  /*d040*/  @!P6 IMAD.IADD R5, R5, 0x1, -R2 ;  /* 0x000000010505e824 */ /* 0x000fc400078e0a02 */
[----:B------:R-:W-:Y:S01]  /*d050*/  IMAD.HI.U32 R15, R4, R12, RZ ;  /* 0x0000000c040f7227 */ /* 0x000fe200078e00ff */
[----:B------:R-:W-:-:S03]  /*d060*/  ISETP.GT.U32.AND P6, PT, R2, R7, PT ;  /* 0x000000070200720c */ /* 0x000fc60003fc4070 */
[----:B------:R-:W-:Y:S01]  /*d070*/  @!P5 IMAD.MOV R10, RZ, RZ, -R10 ;  /* 0x000000ffff0ad224 */ /* 0x000fe200078e0a0a */
[----:B------:R-:W-:Y:S01]  /*d080*/  ISETP.GE.AND P5, PT, R246, RZ, PT ;  /* 0x000000fff600720c */ /* 0x000fe20003fa6270 */
[----:B------:R-:W-:-:S03]  /*d090*/  IMAD.HI.U32 R14, R4, R13, RZ ;  /* 0x0000000d040e7227 */ /* 0x000fc600078e00ff */
[----:B------:R0:W-:Y:S01]  /*d0a0*/  STL [R1+0xb0], R10 ;  /* 0x0000b00a01007387 */ /* 0x0001e20000100800 */
[--C-:B------:R-:W-:Y:S01]  /*d0b0*/  @!P4 IMAD.IADD R9, R9, 0x1, -R2.reuse ;  /* 0x000000010909c824 */ /* 0x100fe200078e0a02 */
[----:B------:R-:W-:Y:S01]  /*d0c0*/  ISETP.GE.AND P4, PT, R247, RZ, PT ;  /* 0x000000fff700720c */ /* 0x000fe20003f86270 */
[----:B------:R-:W-:Y:S02]  /*d0d0*/  VIADD R237, R3, 0x131 ;  /* 0x0000013103ed7836 */ /* 0x000fe40000000000 */
[----:B------:R-:W-:Y:S01]  /*d0e0*/  @!P6 IMAD.IADD R7, R7, 0x1, -R2 ;  /* 0x000000010707e824 */ /* 0x000fe200078e0a02 */
[----:B------:R-:W-:Y:S01]  /*d0f0*/  ISETP.GT.U32.AND P6, PT, R2, R9, PT ;  /* 0x000000090200720c */ /* 0x000fe20003fc4070 */
[----:B------:R-:W-:Y:S01]  /*d100*/  IMAD.HI.U32 R8, R4, R11, RZ ;  /* 0x0000000b04087227 */ /* 0x000fe200078e00ff */
[----:B0-----:R-:W-:-:S03]  /*d110*/  IABS R10, R237 ;  /* 0x000000ed000a7213 */ /* 0x001fc60000000000 */
[----:B------:R-:W-:Y:S02]  /*d120*/  IMAD.MOV R15, RZ, RZ, -R15 ;  /* 0x000000ffff0f7224 */ /* 0x000fe400078e0a0f */
[----:B------:R-:W-:Y:S02]  /*d130*/  IMAD.MOV R14, RZ, RZ, -R14 ;  /* 0x000000ffff0e7224 */ /* 0x000fe400078e0a0e */
[C---:B------:R-:W-:Y:S02]  /*d140*/  VIADD R239, R3.reuse, 0x12e ;  /* 0x0000012e03ef7836 */ /* 0x040fe40000000000 */
        /* <DEDUP_REMOVED lines=61> */
[----:B------:R-:W-:Y:S01]  /*d520*/  VIADD R246, R3, 0x12b ;  /* 0x0000012b03f67836 */ /* 0x000fe20000000000 */
[----:B------:R-:W-:Y:S01]  /*d530*/  ISETP.GT.U32.AND P6, PT, R2, R0, PT ;  /* 0x000000000200720c */ /* 0x000fe20003fc4070 */
[--C-:B------:R-:W-:Y:S01]  /*d540*/  @!P3 IMAD.IADD R11, R11, 0x1, -R2.reuse ;  /* 0x000000010b0bb824 */ /* 0x100fe200078e0a02 */
[----:B------:R-:W-:Y:S01]  /*d550*/  ISETP.GE.AND P3, PT, R236, RZ, PT ;  /* 0x000000ffec00720c */ /* 0x000fe20003f66270 */
[----:B------:R-:W-:Y:S01]  /*d560*/  @!P0 IMAD.IADD R8, R8, 0x1, -R2 ;  /* 0x0000000108088824 */ /* 0x000fe200078e0a02 */
[----:B------:R-:W-:Y:S01]  /*d570*/  ISETP.GE.AND P0, PT, R237, RZ, PT ;  /* 0x000000ffed00720c */ /* 0x000fe20003f06270 */
[----:B------:R-:W-:Y:S01]  /*d580*/  IMAD.HI.U32 R15, R4, R9, RZ ;  /* 0x00000009040f7227 */ /* 0x000fe200078e00ff */
[----:B0-----:R-:W-:-:S03]  /*d590*/  IABS R7, R246 ;  /* 0x000000f600077213 */ /* 0x001fc60000000000 */
[--C-:B------:R-:W-:Y:S01]  /*d5a0*/  @!P2 IMAD.IADD R6, R6, 0x1, -R2.reuse ;  /* 0x000000010606a824 */ /* 0x100fe200078e0a02 */
[----:B------:R-:W-:Y:S01]  /*d5b0*/  ISETP.GE.AND P2, PT, R247, RZ, PT ;  /* 0x000000fff700720c */ /* 0x000fe20003f46270 */
[----:B------:R-:W-:Y:S02]  /*d5c0*/  IMAD.MOV R15, RZ, RZ, -R15 ;  /* 0x000000ffff0f7224 */ /* 0x000fe400078e0a0f */
[----:B------:R-:W-:Y:S01]  /*d5d0*/  @!P1 IMAD.IADD R5, R5, 0x1, -R2 ;  /* 0x0000000105059824 */ /* 0x000fe200078e0a02 */
[----:B------:R-:W-:Y:S01]  /*d5e0*/  ISETP.GE.AND P1, PT, R238, RZ, PT ;  /* 0x000000ffee00720c */ /* 0x000fe20003f26270 */
[----:B------:R-:W-:Y:S02]  /*d5f0*/  IMAD.MOV.U32 R18, RZ, RZ, R12 ;  /* 0x000000ffff127224 */ /* 0x000fe400078e000c */
[----:B------:R-:W-:-:S04]  /*d600*/  IMAD.HI.U32 R14, R4, R7, RZ ;  /* 0x00000007040e7227 */ /* 0x000fc800078e00ff */
[----:B------:R-:W-:Y:S02]  /*d610*/  IMAD.MOV.U32 R17, RZ, RZ, R13 ;  /* 0x000000ffff117224 */ /* 0x000fe400078e000d */
[----:B------:R-:W-:Y:S02]  /*d620*/  IMAD R9, R2, R15, R9 ;  /* 0x0000000f02097224 */ /* 0x000fe400078e0209 */
[----:B------:R-:W-:Y:S01]  /*d630*/  @!P6 IMAD.IADD R0, R0, 0x1, -R2 ;  /* 0x000000010000e824 */ /* 0x000fe200078e0a02 */
[C---:B------:R-:W-:Y:S01]  /*d640*/  ISETP.GT.U32.AND P6, PT, R2.reuse, R6, PT ;  /* 0x000000060200720c */ /* 0x040fe20003fc4070 */
[----:B------:R-:W-:Y:S02]  /*d650*/  IMAD.MOV.U32 R13, RZ, RZ, R11 ;  /* 0x000000ffff0d7224 */ /* 0x000fe400078e000b */
[----:B------:R-:W-:Y:S01]  /*d660*/  @!P5 IMAD.MOV R18, RZ, RZ, -R18 ;  /* 0x000000ffff12d224 */ /* 0x000fe200078e0a12 */
[----:B------:R-:W-:Y:S01]  /*d670*/  ISETP.GT.U32.AND P5, PT, R2, R5, PT ;  /* 0x000000050200720c */ /* 0x000fe20003fa4070 */
[----:B------:R-:W-:-:S02]  /*d680*/  IMAD.MOV.U32 R11, RZ, RZ, R10 ;  /* 0x000000ffff0b7224 */ /* 0x000fc400078e000a */
[----:B------:R-:W-:Y:S01]  /*d690*/  VIADD R247, R3, 0x12a ;  /* 0x0000012a03f77836 */ /* 0x000fe20000000000 */
[----:B------:R-:W-:Y:S01]  /*d6a0*/  STL [R1+0x9c], R18 ;  /* 0x00009c1201007387 */ /* 0x000fe20000100800 */
[----:B------:R-:W-:Y:S02]  /*d6b0*/  IMAD.MOV R16, RZ, RZ, -R14 ;  /* 0x000000ffff107224 */ /* 0x000fe400078e0a0e */
[----:B------:R-:W-:Y:S01]  /*d6c0*/  @!P4 IMAD.MOV R17, RZ, RZ, -R17 ;  /* 0x000000ffff11c224 */ /* 0x000fe200078e0a11 */
[C---:B------:R-:W-:Y:S01]  /*d6d0*/  ISETP.GT.U32.AND P4, PT, R2.reuse, R9, PT ;  /* 0x000000090200720c */ /* 0x040fe20003f84070 */
[----:B------:R-:W-:Y:S01]  /*d6e0*/  @!P3 IMAD.MOV R13, RZ, RZ, -R13 ;  /* 0x000000ffff0db224 */ /* 0x000fe200078e0a0d */
[C---:B------:R-:W-:Y:S01]  /*d6f0*/  ISETP.GT.U32.AND P3, PT, R2.reuse, R0, PT ;  /* 0x000000000200720c */ /* 0x040fe20003f64070 */
[----:B------:R-:W-:Y:S01]  /*d700*/  @!P0 IMAD.MOV R11, RZ, RZ, -R11 ;  /* 0x000000ffff0b8224 */ /* 0x000fe200078e0a0b */
[----:B------:R-:W-:Y:S01]  /*d710*/  ISETP.GE.AND P0, PT, R239, RZ, PT ;  /* 0x000000ffef00720c */ /* 0x000fe20003f06270 */
[----:B------:R-:W-:Y:S01]  /*d720*/  IMAD R7, R2, R16, R7 ;  /* 0x0000001002077224 */ /* 0x000fe200078e0207 */
[----:B------:R-:W-:Y:S01]  /*d730*/  IABS R14, R247 ;  /* 0x000000f7000e7213 */ /* 0x000fe20000000000 */
[----:B------:R-:W-:Y:S01]  /*d740*/  IMAD.MOV.U32 R10, RZ, RZ, R8 ;  /* 0x000000ffff0a7224 */ /* 0x000fe200078e0008 */
[----:B------:R-:W-:Y:S01]  /*d750*/  STL [R1+0x98], R17 ;  /* 0x0000981101007387 */ /* 0x000fe20000100800 */
[----:B------:R-:W-:Y:S01]  /*d760*/  @!P6 IMAD.IADD R6, R6, 0x1, -R2 ;  /* 0x000000010606e824 */ /* 0x000fe200078e0a02 */
[----:B------:R-:W-:Y:S01]  /*d770*/  ISETP.GE.AND P6, PT, R244, RZ, PT ;  /* 0x000000fff400720c */ /* 0x000fe20003fc6270 */
[----:B------:R-:W-:Y:S01]  /*d780*/  @!P2 IMAD.MOV R10, RZ, RZ, -R10 ;  /* 0x000000ffff0aa224 */ /* 0x000fe200078e0a0a */
[----:B------:R-:W-:Y:S01]  /*d790*/  ISETP.GT.U32.AND P2, PT, R2, R7, PT ;  /* 0x000000070200720c */ /* 0x000fe20003f44070 */
[----:B------:R-:W-:Y:S01]  /*d7a0*/  IMAD.MOV.U32 R12, RZ, RZ, R14 ;  /* 0x000000ffff0c7224 */ /* 0x000fe200078e000e */
[----:B------:R0:W-:Y:S01]  /*d7b0*/  STL [R1+0x94], R13 ;  /* 0x0000940d01007387 */ /* 0x0001e20000100800 */
[--C-:B------:R-:W-:Y:S01]  /*d7c0*/  @!P5 IMAD.IADD R5, R5, 0x1, -R2.reuse ;  /* 0x000000010505d824 */ /* 0x100fe200078e0a02 */
[----:B------:R-:W-:Y:S01]  /*d7d0*/  ISETP.GE.AND P5, PT, R245, RZ, PT ;  /* 0x000000fff500720c */ /* 0x000fe20003fa6270 */
[----:B------:R-:W-:Y:S01]  /*d7e0*/  IMAD.HI.U32 R8, R4, R12, RZ ;  /* 0x0000000c04087227 */ /* 0x000fe200078e00ff */
[----:B------:R-:W-:Y:S03]  /*d7f0*/  STL [R1+0x90], R11 ;  /* 0x0000900b01007387 */ /* 0x000fe60000100800 */
[--C-:B------:R-:W-:Y:S01]  /*d800*/  @!P3 IMAD.IADD R0, R0, 0x1, -R2.reuse ;  /* 0x000000010000b824 */ /* 0x100fe200078e0a02 */
[----:B------:R-:W-:Y:S01]  /*d810*/  ISETP.GE.AND P3, PT, R246, RZ, PT ;  /* 0x000000fff600720c */ /* 0x000fe20003f66270 */
[----:B------:R-:W-:Y:S01]  /*d820*/  @!P4 IMAD.IADD R9, R9, 0x1, -R2 ;  /* 0x000000010909c824 */ /* 0x000fe200078e0a02 */
[----:B------:R-:W-:Y:S01]  /*d830*/  ISETP.GE.AND P4, PT, R247, RZ, PT ;  /* 0x000000fff700720c */ /* 0x000fe20003f86270 */
[----:B------:R-:W-:Y:S01]  /*d840*/  @!P1 IMAD.MOV R6, RZ, RZ, -R6 ;  /* 0x000000ffff069224 */ /* 0x000fe200078e0a06 */
[----:B------:R-:W-:Y:S01]  /*d850*/  STL [R1+0x8c], R10 ;  /* 0x00008c0a01007387 */ /* 0x000fe20000100800 */
[----:B------:R-:W-:-:S02]  /*d860*/  @!P0 IMAD.MOV R5, RZ, RZ, -R5 ;  /* 0x000000ffff058224 */ /* 0x000fc400078e0a05 */
[----:B------:R-:W-:Y:S01]  /*d870*/  IMAD.MOV R8, RZ, RZ, -R8 ;  /* 0x000000ffff087224 */ /* 0x000fe200078e0a08 */
[----:B------:R-:W-:Y:S01]  /*d880*/  STL [R1+0x88], R6 ;  /* 0x0000880601007387 */ /* 0x000fe20000100800 */
[C---:B------:R-:W-:Y:S02]  /*d890*/  VIADD R247, R3.reuse, 0x129 ;  /* 0x0000012903f77836 */ /* 0x040fe40000000000 */
[----:B------:R-:W-:Y:S01]  /*d8a0*/  VIADD R246, R3, 0x128 ;  /* 0x0000012803f67836 */ /* 0x000fe20000000000 */
[----:B------:R1:W-:Y:S01]  /*d8b0*/  STL [R1+0x84], R5 ;  /* 0x0000840501007387 */ /* 0x0003e20000100800 */
[C---:B------:R-:W-:Y:S01]  /*d8c0*/  IMAD R12, R2.reuse, R8, R12 ;  /* 0x00000008020c7224 */ /* 0x040fe200078e020c */
[----:B------:R-:W-:Y:S01]  /*d8d0*/  ISETP.GE.AND P0, PT, R247, RZ, PT ;  /* 0x000000fff700720c */ /* 0x000fe20003f06270 */
[----:B------:R-:W-:Y:S01]  /*d8e0*/  @!P2 IMAD.IADD R7, R7, 0x1, -R2 ;  /* 0x000000010707a824 */ /* 0x000fe200078e0a02 */
[----:B0-----:R-:W-:Y:S01]  /*d8f0*/  IABS R13, R247 ;  /* 0x000000f7000d7213 */ /* 0x001fe20000000000 */
[----:B------:R-:W-:Y:S01]  /*d900*/  IMAD.MOV.U32 R8, RZ, RZ, R0 ;  /* 0x000000ffff087224 */ /* 0x000fe200078e0000 */
[C---:B------:R-:W-:Y:S01]  /*d910*/  ISETP.GT.U32.AND P2, PT, R2.reuse, R9, PT ;  /* 0x000000090200720c */ /* 0x040fe20003f44070 */
[C---:B------:R-:W-:Y:S01]  /*d920*/  VIADD R247, R3.reuse, 0x127 ;  /* 0x0000012703f77836 */ /* 0x040fe20000000000 */
[C---:B------:R-:W-:Y:S01]  /*d930*/  ISETP.GT.U32.AND P1, PT, R2.reuse, R7, PT ;  /* 0x000000070200720c */ /* 0x040fe20003f24070 */
[----:B------:R-:W-:Y:S01]  /*d940*/  @!P6 IMAD.MOV R8, RZ, RZ, -R8 ;  /* 0x000000ffff08e224 */ /* 0x000fe200078e0a08 */
[----:B-1----:R-:W-:Y:S01]  /*d950*/  IABS R5, R246 ;  /* 0x000000f600057213 */ /* 0x002fe20000000000 */
[C---:B------:R-:W-:Y:S01]  /*d960*/  VIADD R237, R3.reuse, 0x126 ;  /* 0x0000012603ed7836 */ /* 0x040fe20000000000 */
[----:B------:R-:W-:Y:S01]  /*d970*/  ISETP.GT.U32.AND P6, PT, R2, R12, PT ;  /* 0x0000000c0200720c */ /* 0x000fe20003fc4070 */
[----:B------:R-:W-:Y:S01]  /*d980*/  VIADD R239, R3, 0x124 ;  /* 0x0000012403ef7836 */ /* 0x000fe20000000000 */
[----:B------:R-:W-:Y:S01]  /*d990*/  IABS R6, R247 ;  /* 0x000000f700067213 */ /* 0x000fe20000000000 */
[----:B------:R-:W-:Y:S01]  /*d9a0*/  IMAD.MOV.U32 R0, RZ, RZ, R5 ;  /* 0x000000ffff007224 */ /* 0x000fe200078e0005 */
[----:B------:R0:W-:Y:S01]  /*d9b0*/  STL [R1+0x80], R8 ;  /* 0x0000800801007387 */ /* 0x0001e20000100800 */
[----:B------:R-:W-:Y:S01]  /*d9c0*/  IMAD.HI.U32 R5, R4, R13, RZ ;  /* 0x0000000d04057227 */ /* 0x000fe200078e00ff */
[----:B------:R-:W-:-:S03]  /*d9d0*/  IABS R10, R237 ;  /* 0x000000ed000a7213 */ /* 0x000fc60000000000 */
[----:B------:R-:W-:Y:S02]  /*d9e0*/  IMAD.MOV R5, RZ, RZ, -R5 ;  /* 0x000000ffff057224 */ /* 0x000fe400078e0a05 */
[----:B------:R-:W-:-:S04]  /*d9f0*/  IMAD.HI.U32 R11, R4, R6, RZ ;  /* 0x00000006040b7227 */ /* 0x000fc800078e00ff */
[----:B------:R-:W-:Y:S01]  /*da00*/  @!P2 IMAD.IADD R9, R9, 0x1, -R2 ;  /* 0x000000010909a824 */ /* 0x000fe200078e0a02 */
[----:B------:R-:W-:Y:S01]  /*da10*/  ISETP.GE.AND P2, PT, R246, RZ, PT ;  /* 0x000000fff600720c */ /* 0x000fe20003f46270 */
        /* <DEDUP_REMOVED lines=17> */
[----:B------:R-:W-:Y:S02]  /*db30*/  IMAD R10, R2, R5, R10 ;  /* 0x00000005020a7224 */ /* 0x000fe400078e020a */
[--C-:B------:R-:W-:Y:S01]  /*db40*/  @!P5 IMAD.IADD R13, R13, 0x1, -R2.reuse ;  /* 0x000000010d0dd824 */ /* 0x100fe200078e0a02 */
[----:B------:R0:W-:Y:S01]  /*db50*/  STL [R1+0x78], R7 ;  /* 0x0000780701007387 */ /* 0x0001e20000100800 */
[----:B------:R-:W-:Y:S01]  /*db60*/  @!P6 IMAD.IADD R12, R12, 0x1, -R2 ;  /* 0x000000010c0ce824 */ /* 0x000fe200078e0a02 */
[C---:B------:R-:W-:Y:S01]  /*db70*/  ISETP.GT.U32.AND P5, PT, R2.reuse, R10, PT ;  /* 0x0000000a0200720c */ /* 0x040fe20003fa4070 */
[----:B------:R-:W-:Y:S01]  /*db80*/  VIADD R245, R3, 0x123 ;  /* 0x0000012303f57836 */ /* 0x000fe20000000000 */
[----:B------:R-:W-:Y:S01]  /*db90*/  ISETP.GT.U32.AND P6, PT, R2, R6, PT ;  /* 0x000000060200720c */ /* 0x000fe20003fc4070 */
[----:B------:R-:W-:-:S02]  /*dba0*/  IMAD.MOV.U32 R14, RZ, RZ, R12 ;  /* 0x000000ffff0e7224 */ /* 0x000fc400078e000c */
[C---:B------:R-:W-:Y:S01]  /*dbb0*/  VIADD R238, R3.reuse, 0x125 ;  /* 0x0000012503ee7836 */ /* 0x040fe20000000000 */
[----:B------:R-:W-:Y:S01]  /*dbc0*/  IABS R5, R245 ;  /* 0x000000f500057213 */ /* 0x000fe20000000000 */
[----:B------:R-:W-:Y:S01]  /*dbd0*/  @!P3 IMAD.IADD R0, R0, 0x1, -R2 ;  /* 0x000000010000b824 */ /* 0x000fe200078e0a02 */
[----:B0-----:R-:W-:Y:S01]  /*dbe0*/  IABS R7, R239 ;  /* 0x000000ef00077213 */ /* 0x001fe20000000000 */
[----:B------:R-:W-:Y:S01]  /*dbf0*/  @!P4 IMAD.MOV R14, RZ, RZ, -R14 ;  /* 0x000000ffff0ec224 */ /* 0x000fe200078e0a0e */
[C---:B------:R-:W-:Y:S01]  /*dc00*/  ISETP.GT.U32.AND P3, PT, R2.reuse, R13, PT ;  /* 0x0000000d0200720c */ /* 0x040fe20003f64070 */
[----:B------:R-:W-:Y:S01]  /*dc10*/  VIADD R247, R3, 0x122 ;  /* 0x0000012203f77836 */ /* 0x000fe20000000000 */
[----:B------:R-:W-:Y:S01]  /*dc20*/  ISETP.GT.U32.AND P4, PT, R2, R0, PT ;  /* 0x000000000200720c */ /* 0x000fe20003f84070 */
[----:B------:R-:W-:Y:S01]  /*dc30*/  IMAD.HI.U32 R11, R4, R7, RZ ;  /* 0x00000007040b7227 */ /* 0x000fe200078e00ff */
[----:B------:R-:W-:Y:S01]  /*dc40*/  IABS R9, R238 ;  /* 0x000000ee00097213 */ /* 0x000fe20000000000 */
[----:B------:R0:W-:Y:S02]  /*dc50*/  STL [R1+0x74], R14 ;  /* 0x0000740e01007387 */ /* 0x0001e40000100800 */
[----:B------:R-:W-:-:S02]  /*dc60*/  @!P5 IMAD.IADD R10, R10, 0x1, -R2 ;  /* 0x000000010a0ad824 */ /* 0x000fc400078e0a02 */
[----:B------:R-:W-:Y:S02]  /*dc70*/  IMAD.MOV R11, RZ, RZ, -R11 ;  /* 0x000000ffff0b7224 */ /* 0x000fe400078e0a0b */
        /* <DEDUP_REMOVED lines=8> */
[--C-:B------:R-:W-:Y:S01]  /*dd00*/  @!P4 IMAD.IADD R0, R0, 0x1, -R2.reuse ;  /* 0x000000010000c824 */ /* 0x100fe200078e0a02 */
[C---:B------:R-:W-:Y:S01]  /*dd10*/  ISETP.GT.U32.AND P4, PT, R2.reuse, R7, PT ;  /* 0x000000070200720c */ /* 0x040fe20003f84070 */
[C---:B------:R-:W-:Y:S02]  /*dd20*/  IMAD R5, R2.reuse, R11, R5 ;  /* 0x0000000b02057224 */ /* 0x040fe400078e0205 */
[--C-:B------:R-:W-:Y:S02]  /*dd30*/  @!P3 IMAD.IADD R13, R13, 0x1, -R2.reuse ;  /* 0x000000010d0db824 */ /* 0x100fe400078e0a02 */
        /* <DEDUP_REMOVED lines=8> */
[----:B------:R-:W-:-:S02]  /*ddc0*/  VIADD R246, R3, 0x121 ;  /* 0x0000012103f67836 */ /* 0x000fc40000000000 */
        /* <DEDUP_REMOVED lines=65> */
[C---:B0-----:R-:W-:Y:S02]  /*e1e0*/  IMAD R7, R2.reuse, R12, R11 ;  /* 0x0000000c02077224 */ /* 0x041fe400078e020b */
[----:B------:R-:W-:Y:S01]  /*e1f0*/  @!P1 IMAD.MOV R5, RZ, RZ, -R5 ;  /* 0x000000ffff059224 */ /* 0x000fe200078e0a05 */
[----:B------:R-:W-:Y:S01]  /*e200*/  ISETP.GE.AND P1, PT, R247, RZ, PT ;  /* 0x000000fff700720c */ /* 0x000fe20003f26270 */
[----:B------:R-:W-:Y:S01]  /*e210*/  IMAD.MOV R9, RZ, RZ, -R9 ;  /* 0x000000ffff097224 */ /* 0x000fe200078e0a09 */
[C---:B------:R-:W-:Y:S01]  /*e220*/  ISETP.GT.U32.AND P6, PT, R2.reuse, R7, PT ;  /* 0x000000070200720c */ /* 0x040fe20003fc4070 */
[----:B------:R-:W-:Y:S01]  /*e230*/  VIADD R247, R3, 0x11c ;  /* 0x0000011c03f77836 */ /* 0x000fe20000000000 */
[----:B------:R0:W-:Y:S01]  /*e240*/  STL [R1+0x58], R5 ;  /* 0x0000580501007387 */ /* 0x0001e20000100800 */
[----:B------:R-:W-:Y:S02]  /*e250*/  IMAD R10, R2, R9, R10 ;  /* 0x00000009020a7224 */ /* 0x000fe400078e020a */
[----:B------:R-:W-:Y:S01]  /*e260*/  IMAD.MOV.U32 R13, RZ, RZ, R8 ;  /* 0x000000ffff0d7224 */ /* 0x000fe200078e0008 */
[----:B------:R-:W-:Y:S01]  /*e270*/  IABS R14, R247 ;  /* 0x000000f7000e7213 */ /* 0x000fe20000000000 */
[--C-:B------:R-:W-:Y:S01]  /*e280*/  @!P4 IMAD.IADD R0, R0, 0x1, -R2.reuse ;  /* 0x000000010000c824 */ /* 0x100fe200078e0a02 */
[----:B------:R-:W-:Y:S01]  /*e290*/  ISETP.GT.U32.AND P4, PT, R2, R10, PT ;  /* 0x0000000a0200720c */ /* 0x000fe20003f84070 */
        /* <DEDUP_REMOVED lines=9> */
[C---:B------:R-:W-:Y:S02]  /*e330*/  VIADD R245, R3.reuse, 0x11b ;  /* 0x0000011b03f57836 */ /* 0x040fe40000000000 */
[----:B------:R-:W-:Y:S02]  /*e340*/  VIADD R231, R3, 0x11a ;  /* 0x0000011a03e77836 */ /* 0x000fe40000000000 */
[----:B------:R-:W-:Y:S01]  /*e350*/  IMAD.MOV R6, RZ, RZ, -R6 ;  /* 0x000000ffff067224 */ /* 0x000fe200078e0a06 */
[----:B0-----:R-:W-:Y:S01]  /*e360*/  IABS R13, R245 ;  /* 0x000000f5000d7213 */ /* 0x001fe20000000000 */
[----:B------:R-:W-:Y:S01]  /*e370*/  @!P2 IMAD.MOV R5, RZ, RZ, -R5 ;  /* 0x000000ffff05a224 */ /* 0x000fe200078e0a05 */
[----:B------:R-:W-:Y:S01]  /*e380*/  IABS R12, R231 ;  /* 0x000000e7000c7213 */ /* 0x000fe20000000000 */
        /* <DEDUP_REMOVED lines=20> */
[----:B------:R-:W-:Y:S01]  /*e4d0*/  IMAD.HI.U32 R16, R4, R8, RZ ;  /* 0x0000000804107227 */ /* 0x000fe200078e00ff */
[----:B------:R-:W-:-:S03]  /*e4e0*/  ISETP.GT.U32.AND P6, PT, R2, R12, PT ;  /* 0x0000000c0200720c */ /* 0x000fc60003fc4070 */
[----:B------:R-:W-:Y:S01]  /*e4f0*/  @!P4 IMAD.IADD R10, R10, 0x1, -R2 ;  /* 0x000000010a0ac824 */ /* 0x000fe200078e0a02 */
[----:B------:R-:W-:Y:S01]  /*e500*/  ISETP.GT.U32.AND P4, PT, R2, R13, PT ;  /* 0x0000000d0200720c */ /* 0x000fe20003f84070 */
[----:B------:R-:W-:-:S04]  /*e510*/  IMAD.HI.U32 R5, R4, R11, RZ ;  /* 0x0000000b04057227 */ /* 0x000fc800078e00ff */
[----:B------:R-:W-:Y:S02]  /*e520*/  IMAD.MOV R16, RZ, RZ, -R16 ;  /* 0x000000ffff107224 */ /* 0x000fe400078e0a10 */
[----:B------:R-:W-:Y:S02]  /*e530*/  IMAD.MOV R5, RZ, RZ, -R5 ;  /* 0x000000ffff057224 */ /* 0x000fe400078e0a05 */
[C---:B------:R-:W-:Y:S02]  /*e540*/  IMAD R8, R2.reuse, R16, R8 ;  /* 0x0000001002087224 */ /* 0x040fe400078e0208 */
[----:B------:R-:W-:Y:S02]  /*e550*/  IMAD R11, R2, R5, R11 ;  /* 0x00000005020b7224 */ /* 0x000fe400078e020b */
[--C-:B------:R-:W-:Y:S01]  /*e560*/  @!P6 IMAD.IADD R12, R12, 0x1, -R2.reuse ;  /* 0x000000010c0ce824 */ /* 0x100fe200078e0a02 */
[C---:B------:R-:W-:Y:S01]  /*e570*/  ISETP.GT.U32.AND P6, PT, R2.reuse, R8, PT ;  /* 0x000000080200720c */ /* 0x040fe20003fc4070 */
[----:B------:R-:W-:Y:S01]  /*e580*/  @!P4 IMAD.IADD R13, R13, 0x1, -R2 ;  /* 0x000000010d0dc824 */ /* 0x000fe200078e0a02 */
[----:B------:R-:W-:Y:S01]  /*e590*/  ISETP.GT.U32.AND P4, PT, R2, R11, PT ;  /* 0x0000000b0200720c */ /* 0x000fe20003f84070 */
[----:B------:R-:W-:-:S02]  /*e5a0*/  VIADD R237, R3, 0x117 ;  /* 0x0000011703ed7836 */ /* 0x000fc40000000000 */
[C---:B------:R-:W-:Y:S02]  /*e5b0*/  VIADD R238, R3.reuse, 0x116 ;  /* 0x0000011603ee7836 */ /* 0x040fe40000000000 */
[C---:B------:R-:W-:Y:S01]  /*e5c0*/  VIADD R239, R3.reuse, 0x115 ;  /* 0x0000011503ef7836 */ /* 0x040fe20000000000 */
[----:B------:R-:W-:Y:S01]  /*e5d0*/  IABS R9, R237 ;  /* 0x000000ed00097213 */ /* 0x000fe20000000000 */
[----:B------:R-:W-:Y:S01]  /*e5e0*/  VIADD R246, R3, 0x114 ;  /* 0x0000011403f67836 */ /* 0x000fe20000000000 */
[----:B------:R-:W-:Y:S01]  /*e5f0*/  IABS R6, R238 ;  /* 0x000000ee00067213 */ /* 0x000fe20000000000 */
[----:B------:R-:W-:Y:S01]  /*e600*/  @!P3 IMAD.MOV R0, RZ, RZ, -R0 ;  /* 0x000000ffff00b224 */ /* 0x000fe200078e0a00 */
[----:B------:R-:W-:Y:S01]  /*e610*/  ISETP.GT.U32.AND P3, PT, R2, R14, PT ;  /* 0x0000000e0200720c */ /* 0x000fe20003f64070 */
[----:B------:R-:W-:Y:S01]  /*e620*/  @!P6 IMAD.IADD R8, R8, 0x1, -R2 ;  /* 0x000000010808e824 */ /* 0x000fe200078e0a02 */
[----:B------:R-:W-:Y:S01]  /*e630*/  IABS R5, R239 ;  /* 0x000000ef00057213 */ /* 0x000fe20000000000 */
[----:B------:R-:W-:Y:S01]  /*e640*/  @!P1 IMAD.MOV R15, RZ, RZ, -R15 ;  /* 0x000000ffff0f9224 */ /* 0x000fe200078e0a0f */
[----:B------:R-:W-:Y:S01]  /*e650*/  IABS R16, R246 ;  /* 0x000000f600107213 */ /* 0x000fe20000000000 */
[----:B------:R-:W-:Y:S01]  /*e660*/  IMAD.HI.U32 R20, R4, R9, RZ ;  /* 0x0000000904147227 */ /* 0x000fe200078e00ff */
[C---:B------:R-:W-:Y:S01]  /*e670*/  ISETP.GT.U32.AND P1, PT, R2.reuse, R13, PT ;  /* 0x0000000d0200720c */ /* 0x040fe20003f24070 */
[----:B------:R0:W-:Y:S01]  /*e680*/  STL [R1+0x4c], R0 ;  /* 0x00004c0001007387 */ /* 0x0001e20000100800 */
[----:B------:R-:W-:Y:S01]  /*e690*/  ISETP.GT.U32.AND P6, PT, R2, R8, PT ;  /* 0x000000080200720c */ /* 0x000fe20003fc4070 */
[----:B------:R-:W-:-:S02]  /*e6a0*/  IMAD.HI.U32 R19, R4, R6, RZ ;  /* 0x0000000604137227 */ /* 0x000fc400078e00ff */
[----:B------:R-:W-:Y:S02]  /*e6b0*/  STL [R1+0x48], R15 ;  /* 0x0000480f01007387 */ /* 0x000fe40000100800 */
[----:B------:R-:W-:Y:S01]  /*e6c0*/  @!P4 IMAD.IADD R11, R11, 0x1, -R2 ;  /* 0x000000010b0bc824 */ /* 0x000fe200078e0a02 */
[----:B------:R-:W-:Y:S01]  /*e6d0*/  ISETP.GE.AND P4, PT, R245, RZ, PT ;  /* 0x000000fff500720c */ /* 0x000fe20003f86270 */
[----:B------:R-:W-:Y:S01]  /*e6e0*/  @!P0 IMAD.MOV R7, RZ, RZ, -R7 ;  /* 0x000000ffff078224 */ /* 0x000fe200078e0a07 */
[----:B------:R-:W-:Y:S01]  /*e6f0*/  ISETP.GT.U32.AND P0, PT, R2, R12, PT ;  /* 0x0000000c0200720c */ /* 0x000fe20003f04070 */
[----:B0-----:R-:W-:Y:S02]  /*e700*/  IMAD.MOV.U32 R0, RZ, RZ, R10 ;  /* 0x000000ffff007224 */ /* 0x001fe400078e000a */
[----:B------:R-:W-:Y:S01]  /*e710*/  IMAD.MOV R20, RZ, RZ, -R20 ;  /* 0x000000ffff147224 */ /* 0x000fe200078e0a14 */
[----:B------:R-:W-:Y:S01]  /*e720*/  STL [R1+0x44], R7 ;  /* 0x0000440701007387 */ /* 0x000fe20000100800 */
[----:B------:R-:W-:-:S04]  /*e730*/  IMAD.HI.U32 R18, R4, R5, RZ ;  /* 0x0000000504127227 */ /* 0x000fc800078e00ff */
[----:B------:R-:W-:Y:S02]  /*e740*/  IMAD.MOV R19, RZ, RZ, -R19 ;  /* 0x000000ffff137224 */ /* 0x000fe400078e0a13 */
[----:B------:R-:W-:-:S04]  /*e750*/  IMAD.HI.U32 R17, R4, R16, RZ ;  /* 0x0000001004117227 */ /* 0x000fc800078e00ff */
[----:B------:R-:W-:Y:S01]  /*e760*/  @!P2 IMAD.MOV R0, RZ, RZ, -R0 ;  /* 0x000000ffff00a224 */ /* 0x000fe200078e0a00 */
[C---:B------:R-:W-:Y:S01]  /*e770*/  ISETP.GT.U32.AND P2, PT, R2.reuse, R11, PT ;  /* 0x0000000b0200720c */ /* 0x040fe20003f44070 */
[C---:B------:R-:W-:Y:S02]  /*e780*/  IMAD R9, R2.reuse, R20, R9 ;  /* 0x0000001402097224 */ /* 0x040fe400078e0209 */
[----:B------:R-:W-:Y:S01]  /*e790*/  IMAD.MOV R18, RZ, RZ, -R18 ;  /* 0x000000ffff127224 */ /* 0x000fe200078e0a12 */
[----:B------:R0:W-:Y:S01]  /*e7a0*/  STL [R1+0x40], R0 ;  /* 0x0000400001007387 */ /* 0x0001e20000100800 */
[----:B------:R-:W-:Y:S02]  /*e7b0*/  IMAD R6, R2, R19, R6 ;  /* 0x0000001302067224 */ /* 0x000fe400078e0206 */
[----:B------:R-:W-:Y:S02]  /*e7c0*/  IMAD.MOV R17, RZ, RZ, -R17 ;  /* 0x000000ffff117224 */ /* 0x000fe400078e0a11 */
[----:B------:R-:W-:Y:S01]  /*e7d0*/  @!P3 IMAD.IADD R14, R14, 0x1, -R2 ;  /* 0x000000010e0eb824 */ /* 0x000fe200078e0a02 */
[C---:B------:R-:W-:Y:S01]  /*e7e0*/  ISETP.GT.U32.AND P3, PT, R2.reuse, R9, PT ;  /* 0x000000090200720c */ /* 0x040fe20003f64070 */
[----:B------:R-:W-:-:S02]  /*e7f0*/  IMAD R5, R2, R18, R5 ;  /* 0x0000001202057224 */ /* 0x000fc400078e0205 */
[----:B------:R-:W-:Y:S01]  /*e800*/  @!P1 IMAD.IADD R13, R13, 0x1, -R2 ;  /* 0x000000010d0d9824 */ /* 0x000fe200078e0a02 */
[C---:B------:R-:W-:Y:S01]  /*e810*/  ISETP.GT.U32.AND P1, PT, R2.reuse, R6, PT ;  /* 0x000000060200720c */ /* 0x040fe20003f24070 */
[----:B0-----:R-:W-:Y:S02]  /*e820*/  IMAD R0, R2, R17, R16 ;  /* 0x0000001102007224 */ /* 0x001fe400078e0210 */
[--C-:B------:R-:W-:Y:S01]  /*e830*/  @!P0 IMAD.IADD R12, R12, 0x1, -R2.reuse ;  /* 0x000000010c0c8824 */ /* 0x100fe200078e0a02 */
[----:B------:R-:W-:Y:S01]  /*e840*/  ISETP.GT.U32.AND P0, PT, R2, R5, PT ;  /* 0x000000050200720c */ /* 0x000fe20003f04070 */
[--C-:B------:R-:W-:Y:S01]  /*e850*/  @!P6 IMAD.IADD R8, R8, 0x1, -R2.reuse ;  /* 0x000000010808e824 */ /* 0x100fe200078e0a02 */
[----:B------:R-:W-:Y:S01]  /*e860*/  ISETP.GT.U32.AND P6, PT, R2, R0, PT ;  /* 0x000000000200720c */ /* 0x000fe20003fc4070 */
[----:B------:R-:W-:Y:S01]  /*e870*/  @!P2 IMAD.IADD R11, R11, 0x1, -R2 ;  /* 0x000000010b0ba824 */ /* 0x000fe200078e0a02 */
[----:B------:R-:W-:Y:S01]  /*e880*/  ISETP.GE.AND P2, PT, R231, RZ, PT ;  /* 0x000000ffe700720c */ /* 0x000fe20003f46270 */
[----:B------:R-:W-:-:S02]  /*e890*/  VIADD R244, R3, 0x113 ;  /* 0x0000011303f47836 */ /* 0x000fc40000000000 */
[----:B------:R-:W-:Y:S02]  /*e8a0*/  VIADD R245, R3, 0x112 ;  /* 0x0000011203f57836 */ /* 0x000fe40000000000 */
[--C-:B------:R-:W-:Y:S01]  /*e8b0*/  @!P3 IMAD.IADD R9, R9, 0x1, -R2.reuse ;  /* 0x000000010909b824 */ /* 0x100fe200078e0a02 */
[----:B------:R-:W-:Y:S01]  /*e8c0*/  IABS R10, R244 ;  /* 0x000000f4000a7213 */ /* 0x000fe20000000000 */
[--C-:B------:R-:W-:Y:S01]  /*e8d0*/  @!P1 IMAD.IADD R6, R6, 0x1, -R2.reuse ;  /* 0x0000000106069824 */ /* 0x100fe200078e0a02 */
[----:B------:R-:W-:Y:S01]  /*e8e0*/  ISETP.GE.AND P3, PT, R236, RZ, PT ;  /* 0x000000ffec00720c */ /* 0x000fe20003f66270 */
[--C-:B------:R-:W-:Y:S01]  /*e8f0*/  @!P0 IMAD.IADD R5, R5, 0x1, -R2.reuse ;  /* 0x0000000105058824 */ /* 0x100fe200078e0a02 */
[----:B------:R-:W-:Y:S01]  /*e900*/  IABS R7, R245 ;  /* 0x000000f500077213 */ /* 0x000fe20000000000 */
[----:B------:R-:W-:Y:S01]  /*e910*/  @!P6 IMAD.IADD R0, R0, 0x1, -R2 ;  /* 0x000000010000e824 */ /* 0x000fe200078e0a02 */
[----:B------:R-:W-:Y:S01]  /*e920*/  ISETP.GE.AND P1, PT, R247, RZ, PT ;  /* 0x000000fff700720c */ /* 0x000fe20003f26270 */
[----:B------:R-:W-:Y:S01]  /*e930*/  IMAD.HI.U32 R16, R4, R10, RZ ;  /* 0x0000000a04107227 */ /* 0x000fe200078e00ff */
[----:B------:R-:W-:-:S02]  /*e940*/  ISETP.GT.U32.AND P6, PT, R2, R9, PT ;  /* 0x000000090200720c */ /* 0x000fc40003fc4070 */
[----:B------:R-:W-:Y:S01]  /*e950*/  ISETP.GE.AND P0, PT, R237, RZ, PT ;  /* 0x000000ffed00720c */ /* 0x000fe20003f06270 */
[----:B------:R-:W-:-:S04]  /*e960*/  IMAD.HI.U32 R15, R4, R7, RZ ;  /* 0x00000007040f7227 */ /* 0x000fc800078e00ff */
[----:B------:R-:W-:Y:S01]  /*e970*/  @!P2 IMAD.MOV R12, RZ, RZ, -R12 ;  /* 0x000000ffff0ca224 */ /* 0x000fe200078e0a0c */
[C---:B------:R-:W-:Y:S01]  /*e980*/  ISETP.GT.U32.AND P2, PT, R2.reuse, R5, PT ;  /* 0x000000050200720c */ /* 0x040fe20003f44070 */
[----:B------:R-:W-:Y:S02]  /*e990*/  IMAD.MOV R16, RZ, RZ, -R16 ;  /* 0x000000ffff107224 */ /* 0x000fe400078e0a10 */
[----:B------:R-:W-:Y:S02]  /*e9a0*/  IMAD.MOV R15, RZ, RZ, -R15 ;  /* 0x000000ffff0f7224 */ /* 0x000fe400078e0a0f */
[----:B------:R-:W-:Y:S02]  /*e9b0*/  VIADD R247, R3, 0x111 ;  /* 0x0000011103f77836 */ /* 0x000fe40000000000 */
[----:B------:R-:W-:Y:S01]  /*e9c0*/  @!P5 IMAD.MOV R14, RZ, RZ, -R14 ;  /* 0x000000ffff0ed224 */ /* 0x000fe200078e0a0e */
[C---:B------:R-:W-:Y:S01]  /*e9d0*/  ISETP.GT.U32.AND P5, PT, R2.reuse, R0, PT ;  /* 0x000000000200720c */ /* 0x040fe20003fa4070 */
[----:B------:R-:W-:Y:S01]  /*e9e0*/  @!P4 IMAD.MOV R13, RZ, RZ, -R13 ;  /* 0x000000ffff0dc224 */ /* 0x000fe200078e0a0d */
[C---:B------:R-:W-:Y:S01]  /*e9f0*/  ISETP.GT.U32.AND P4, PT, R2.reuse, R6, PT ;  /* 0x000000060200720c */ /* 0x040fe20003f84070 */
[----:B------:R-:W-:Y:S01]  /*ea00*/  IMAD R10, R2, R16, R10 ;  /* 0x00000010020a7224 */ /* 0x000fe200078e020a */
[----:B------:R-:W-:Y:S01]  /*ea10*/  STL [R1+0x3c], R14 ;  /* 0x00003c0e01007387 */ /* 0x000fe20000100800 */
[----:B------:R-:W-:-:S02]  /*ea20*/  @!P3 IMAD.MOV R11, RZ, RZ, -R11 ;  /* 0x000000ffff0bb224 */ /* 0x000fc400078e0a0b */
[C---:B------:R-:W-:Y:S01]  /*ea30*/  IMAD R7, R2.reuse, R15, R7 ;  /* 0x0000000f02077224 */ /* 0x040fe200078e0207 */
[----:B------:R-:W-:Y:S01]  /*ea40*/  IABS R15, R247 ;  /* 0x000000f7000f7213 */ /* 0x000fe20000000000 */
[----:B------:R-:W-:Y:S01]  /*ea50*/  @!P1 IMAD.MOV R8, RZ, RZ, -R8 ;  /* 0x000000ffff089224 */ /* 0x000fe200078e0a08 */
[----:B------:R-:W-:Y:S01]  /*ea60*/  STL [R1+0x38], R13 ;  /* 0x0000380d01007387 */ /* 0x000fe20000100800 */
[C---:B------:R-:W-:Y:S01]  /*ea70*/  ISETP.GT.U32.AND P3, PT, R2.reuse, R10, PT ;  /* 0x0000000a0200720c */ /* 0x040fe20003f64070 */
[--C-:B------:R-:W-:Y:S01]  /*ea80*/  @!P6 IMAD.IADD R9, R9, 0x1, -R2.reuse ;  /* 0x000000010909e824 */ /* 0x100fe200078e0a02 */
[----:B------:R-:W-:Y:S01]  /*ea90*/  ISETP.GT.U32.AND P6, PT, R2, R7, PT ;  /* 0x000000070200720c */ /* 0x000fe20003fc4070 */
[----:B------:R-:W-:Y:S01]  /*eaa0*/  STL [R1+0x34], R12 ;  /* 0x0000340c01007387 */ /* 0x000fe20000100800 */
[--C-:B------:R-:W-:Y:S01]  /*eab0*/  @!P2 IMAD.IADD R5, R5, 0x1, -R2.reuse ;  /* 0x000000010505a824 */ /* 0x100fe200078e0a02 */
[----:B------:R-:W-:Y:S01]  /*eac0*/  ISETP.GE.AND P2, PT, R246, RZ, PT ;  /* 0x000000fff600720c */ /* 0x000fe20003f46270 */
[----:B------:R-:W-:Y:S01]  /*ead0*/  VIADD R246, R3, 0x110 ;  /* 0x0000011003f67836 */ /* 0x000fe20000000000 */
[----:B------:R0:W-:Y:S01]  /*eae0*/  STL [R1+0x30], R11 ;  /* 0x0000300b01007387 */ /* 0x0001e20000100800 */
[----:B------:R-:W-:Y:S01]  /*eaf0*/  ISETP.GE.AND P1, PT, R238, RZ, PT ;  /* 0x000000ffee00720c */ /* 0x000fe20003f26270 */
[----:B------:R-:W-:Y:S01]  /*eb00*/  @!P4 IMAD.IADD R6, R6, 0x1, -R2 ;  /* 0x000000010606c824 */ /* 0x000fe200078e0a02 */
[----:B------:R-:W-:Y:S01]  /*eb10*/  ISETP.GE.AND P4, PT, R239, RZ, PT ;  /* 0x000000ffef00720c */ /* 0x000fe20003f86270 */
[----:B------:R1:W-:Y:S01]  /*eb20*/  STL [R1+0x2c], R8 ;  /* 0x00002c0801007387 */ /* 0x0003e20000100800 */
[----:B------:R-:W-:-:S02]  /*eb30*/  @!P0 IMAD.MOV R9, RZ, RZ, -R9 ;  /* 0x000000ffff098224 */ /* 0x000fc400078e0a09 */
[--C-:B------:R-:W-:Y:S01]  /*eb40*/  @!P3 IMAD.IADD R10, R10, 0x1, -R2.reuse ;  /* 0x000000010a0ab824 */ /* 0x100fe200078e0a02 */
[----:B------:R-:W-:Y:S01]  /*eb50*/  ISETP.GE.AND P3, PT, R245, RZ, PT ;  /* 0x000000fff500720c */ /* 0x000fe20003f66270 */
[----:B------:R-:W-:Y:S01]  /*eb60*/  @!P6 IMAD.IADD R7, R7, 0x1, -R2 ;  /* 0x000000010707e824 */ /* 0x000fe200078e0a02 */
[----:B0-----:R-:W-:Y:S01]  /*eb70*/  IABS R11, R246 ;  /* 0x000000f6000b7213 */ /* 0x001fe20000000000 */
[----:B------:R-:W-:Y:S01]  /*eb80*/  IMAD.MOV.U32 R12, RZ, RZ, R6 ;  /* 0x000000ffff0c7224 */ /* 0x000fe200078e0006 */
[----:B------:R-:W-:Y:S01]  /*eb90*/  ISETP.GT.U32.AND P0, PT, R2, R10, PT ;  /* 0x0000000a0200720c */ /* 0x000fe20003f04070 */
[----:B------:R-:W-:Y:S01]  /*eba0*/  @!P5 IMAD.IADD R0, R0, 0x1, -R2 ;  /* 0x000000010000d824 */ /* 0x000fe200078e0a02 */
[----:B------:R0:W-:Y:S01]  /*ebb0*/  STL [R1+0x28], R9 ;  /* 0x0000280901007387 */ /* 0x0001e20000100800 */
[----:B-1----:R-:W-:Y:S01]  /*ebc0*/  IMAD.HI.U32 R8, R4, R15, RZ ;  /* 0x0000000f04087227 */ /* 0x002fe200078e00ff */
[----:B------:R-:W-:-:S03]  /*ebd0*/  ISETP.GE.AND P5, PT, R244, RZ, PT ;  /* 0x000000fff400720c */ /* 0x000fc60003fa6270 */
[----:B------:R-:W-:Y:S02]  /*ebe0*/  IMAD.MOV R8, RZ, RZ, -R8 ;  /* 0x000000ffff087224 */ /* 0x000fe400078e0a08 */
[----:B------:R-:W-:-:S04]  /*ebf0*/  IMAD.HI.U32 R6, R4, R11, RZ ;  /* 0x0000000b04067227 */ /* 0x000fc800078e00ff */
[C---:B------:R-:W-:Y:S02]  /*ec00*/  IMAD R8, R2.reuse, R8, R15 ;  /* 0x0000000802087224 */ /* 0x040fe400078e020f */
[----:B------:R-:W-:Y:S02]  /*ec10*/  IMAD.MOV R6, RZ, RZ, -R6 ;  /* 0x000000ffff067224 */ /* 0x000fe400078e0a06 */
[----:B------:R-:W-:Y:S01]  /*ec20*/  @!P1 IMAD.MOV R12, RZ, RZ, -R12 ;  /* 0x000000ffff0c9224 */ /* 0x000fe200078e0a0c */
[C---:B------:R-:W-:Y:S01]  /*ec30*/  ISETP.GT.U32.AND P6, PT, R2.reuse, R8, PT ;  /* 0x000000080200720c */ /* 0x040fe20003fc4070 */
[----:B------:R-:W-:Y:S01]  /*ec40*/  @!P4 IMAD.MOV R5, RZ, RZ, -R5 ;  /* 0x000000ffff05c224 */ /* 0x000fe200078e0a05 */
[----:B------:R-:W-:Y:S01]  /*ec50*/  ISETP.GE.AND P4, PT, R247, RZ, PT ;  /* 0x000000fff700720c */ /* 0x000fe20003f86270 */
[----:B------:R-:W-:Y:S01]  /*ec60*/  @!P2 IMAD.MOV R0, RZ, RZ, -R0 ;  /* 0x000000ffff00a224 */ /* 0x000fe200078e0a00 */
[C---:B------:R-:W-:Y:S01]  /*ec70*/  ISETP.GT.U32.AND P1, PT, R2.reuse, R7, PT ;  /* 0x000000070200720c */ /* 0x040fe20003f24070 */
[----:B0-----:R-:W-:Y:S01]  /*ec80*/  IMAD R9, R2, R6, R11 ;  /* 0x0000000602097224 */ /* 0x001fe200078e020b */
[----:B------:R0:W-:Y:S01]  /*ec90*/  STL [R1+0x24], R12 ;  /* 0x0000240c01007387 */ /* 0x0001e20000100800 */
[C---:B------:R-:W-:Y:S01]  /*eca0*/  VIADD R247, R3.reuse, 0x10f ;  /* 0x0000010f03f77836 */ /* 0x040fe20000000000 */
[----:B------:R-:W-:Y:S01]  /*ecb0*/  ISETP.GE.AND P2, PT, R246, RZ, PT ;  /* 0x000000fff600720c */ /* 0x000fe20003f46270 */
[--C-:B------:R-:W-:Y:S01]  /*ecc0*/  @!P0 IMAD.IADD R10, R10, 0x1, -R2.reuse ;  /* 0x000000010a0a8824 */ /* 0x100fe200078e0a02 */
[----:B------:R-:W-:Y:S01]  /*ecd0*/  STL [R1+0x20], R5 ;  /* 0x0000200501007387 */ /* 0x000fe20000100800 */
[----:B------:R-:W-:Y:S01]  /*ece0*/  VIADD R238, R3, 0x10b ;  /* 0x0000010b03ee7836 */ /* 0x000fe20000000000 */
[----:B------:R-:W-:Y:S01]  /*ecf0*/  ISETP.GE.AND P0, PT, R247, RZ, PT ;  /* 0x000000fff700720c */ /* 0x000fe20003f06270 */
[----:B------:R-:W-:Y:S01]  /*ed00*/  @!P6 IMAD.IADD R8, R8, 0x1, -R2 ;  /* 0x000000010808e824 */ /* 0x000fe200078e0a02 */
[----:B------:R1:W-:Y:S01]  /*ed10*/  STL [R1+0x1c], R0 ;  /* 0x00001c0001007387 */ /* 0x0003e20000100800 */
[----:B------:R-:W-:Y:S01]  /*ed20*/  ISETP.GT.U32.AND P6, PT, R2, R9, PT ;  /* 0x000000090200720c */ /* 0x000fe20003fc4070 */
[----:B0-----:R-:W-:Y:S01]  /*ed30*/  IMAD.MOV.U32 R12, RZ, RZ, R10 ;  /* 0x000000ffff0c7224 */ /* 0x001fe200078e000a */
[----:B------:R-:W-:Y:S01]  /*ed40*/  IABS R223, R238 ;  /* 0x000000ee00df7213 */ /* 0x000fe20000000000 */
[----:B------:R-:W-:-:S02]  /*ed50*/  @!P1 IMAD.IADD R7, R7, 0x1, -R2 ;  /* 0x0000000107079824 */ /* 0x000fc400078e0a02 */
[----:B------:R-:W-:Y:S01]  /*ed60*/  @!P5 IMAD.MOV R12, RZ, RZ, -R12 ;  /* 0x000000ffff0cd224 */ /* 0x000fe200078e0a0c */
[----:B------:R-:W-:Y:S01]  /*ed70*/  ISETP.GT.U32.AND P5, PT, R2, R8, PT ;  /* 0x000000080200720c */ /* 0x000fe20003fa4070 */
[----:B------:R-:W-:Y:S01]  /*ed80*/  IMAD.MOV.U32 R11, RZ, RZ, R7 ;  /* 0x000000ffff0b7224 */ /* 0x000fe200078e0007 */
[----:B-1----:R-:W-:Y:S01]  /*ed90*/  IABS R0, R247 ;  /* 0x000000f700007213 */ /* 0x002fe20000000000 */
[C---:B------:R-:W-:Y:S01]  /*eda0*/  VIADD R247, R3.reuse, 0x10e ;  /* 0x0000010e03f77836 */ /* 0x040fe20000000000 */
[----:B------:R0:W-:Y:S01]  /*edb0*/  STL [R1+0x18], R12 ;  /* 0x0000180c01007387 */ /* 0x0001e20000100800 */
[----:B------:R-:W-:Y:S02]  /*edc0*/  VIADD R246, R3, 0x10d ;  /* 0x0000010d03f67836 */ /* 0x000fe40000000000 */
[----:B------:R-:W-:Y:S01]  /*edd0*/  IMAD.MOV.U32 R6, RZ, RZ, R0 ;  /* 0x000000ffff067224 */ /* 0x000fe200078e0000 */
[----:B------:R-:W-:Y:S01]  /*ede0*/  IABS R5, R247 ;  /* 0x000000f700057213 */ /* 0x000fe20000000000 */
[----:B------:R-:W-:Y:S01]  /*edf0*/  @!P6 IMAD.IADD R9, R9, 0x1, -R2 ;  /* 0x000000010909e824 */ /* 0x000fe200078e0a02 */
[----:B------:R-:W-:Y:S01]  /*ee00*/  ISETP.GE.AND P1, PT, R247, RZ, PT ;  /* 0x000000fff700720c */ /* 0x000fe20003f26270 */
[----:B------:R-:W-:Y:S01]  /*ee10*/  IMAD.HI.U32 R10, R4, R6, RZ ;  /* 0x00000006040a7227 */ /* 0x000fe200078e00ff */
[----:B------:R-:W-:-:S02]  /*ee20*/  IABS R0, R246 ;  /* 0x000000f600007213 */ /* 0x000fc40000000000 */
[C---:B------:R-:W-:Y:S01]  /*ee30*/  ISETP.GT.U32.AND P6, PT, R2.reuse, R9, PT ;  /* 0x000000090200720c */ /* 0x040fe20003fc4070 */
[----:B------:R-:W-:Y:S02]  /*ee40*/  IMAD.MOV R7, RZ, RZ, -R10 ;  /* 0x000000ffff077224 */ /* 0x000fe400078e0a0a */
[----:B------:R-:W-:Y:S02]  /*ee50*/  VIADD R247, R3, 0x10c ;  /* 0x0000010c03f77836 */ /* 0x000fe40000000000 */
[----:B------:R-:W-:Y:S02]  /*ee60*/  IMAD R6, R2, R7, R6 ;  /* 0x0000000702067224 */ /* 0x000fe400078e0206 */
[----:B------:R-:W-:Y:S01]  /*ee70*/  IMAD.HI.U32 R7, R4, R5, RZ ;  /* 0x0000000504077227 */ /* 0x000fe200078e00ff */
[----:B------:R-:W-:-:S03]  /*ee80*/  IABS R252, R247 ;  /* 0x000000f700fc7213 */ /* 0x000fc60000000000 */
[----:B------:R-:W-:Y:S02]  /*ee90*/  IMAD.MOV R7, RZ, RZ, -R7 ;  /* 0x000000ffff077224 */ /* 0x000fe400078e0a07 */
[----:B------:R-:W-:Y:S01]  /*eea0*/  @!P5 IMAD.IADD R8, R8, 0x1, -R2 ;  /* 0x000000010808d824 */ /* 0x000fe200078e0a02 */
[C---:B------:R-:W-:Y:S01]  /*eeb0*/  ISETP.GT.U32.AND P5, PT, R2.reuse, R6, PT ;  /* 0x000000060200720c */ /* 0x040fe20003fa4070 */
[----:B------:R-:W-:Y:S02]  /*eec0*/  IMAD R5, R2, R7, R5 ;  /* 0x0000000702057224 */ /* 0x000fe400078e0205 */
[----:B------:R-:W-:-:S04]  /*eed0*/  IMAD.HI.U32 R10, R4, R252, RZ ;  /* 0x000000fc040a7227 */ /* 0x000fc800078e00ff */
[----:B------:R-:W-:Y:S01]  /*eee0*/  @!P6 IMAD.IADD R9, R9, 0x1, -R2 ;  /* 0x000000010909e824 */ /* 0x000fe200078e0a02 */
[----:B------:R-:W-:Y:S01]  /*eef0*/  ISETP.GT.U32.AND P6, PT, R2, R5, PT ;  /* 0x000000050200720c */ /* 0x000fe20003fc4070 */
[----:B------:R-:W-:Y:S02]  /*ef00*/  IMAD.MOV R10, RZ, RZ, -R10 ;  /* 0x000000ffff0a7224 */ /* 0x000fe400078e0a0a */
[----:B------:R-:W-:Y:S01]  /*ef10*/  @!P3 IMAD.MOV R11, RZ, RZ, -R11 ;  /* 0x000000ffff0bb224 */ /* 0x000fe200078e0a0b */
[----:B------:R-:W-:Y:S01]  /*ef20*/  ISETP.GE.AND P3, PT, R246, RZ, PT ;  /* 0x000000fff600720c */ /* 0x000fe20003f66270 */
[----:B------:R-:W-:-:S03]  /*ef30*/  IMAD.HI.U32 R7, R4, R223, RZ ;  /* 0x000000df04077227 */ /* 0x000fc600078e00ff */
[----:B------:R1:W-:Y:S01]  /*ef40*/  STL [R1+0x14], R11 ;  /* 0x0000140b01007387 */ /* 0x0003e20000100800 */
[----:B------:R-:W-:Y:S02]  /*ef50*/  IMAD R252, R2, R10, R252 ;  /* 0x0000000a02fc7224 */ /* 0x000fe400078e02fc */
[----:B------:R-:W-:Y:S02]  /*ef60*/  IMAD.MOV R10, RZ, RZ, -R7 ;  /* 0x000000ffff0a7224 */ /* 0x000fe400078e0a07 */
[----:B0-----:R-:W-:Y:S02]  /*ef70*/  IMAD.MOV.U32 R12, RZ, RZ, R9 ;  /* 0x000000ffff0c7224 */ /* 0x001fe400078e0009 */
[----:B------:R-:W-:Y:S02]  /*ef80*/  @!P5 IMAD.IADD R6, R6, 0x1, -R2 ;  /* 0x000000010606d824 */ /* 0x000fe400078e0a02 */
[----:B------:R-:W-:Y:S02]  /*ef90*/  IMAD R223, R2, R10, R223 ;  /* 0x0000000a02df7224 */ /* 0x000fe400078e02df */
[----:B-1----:R-:W-:Y:S01]  /*efa0*/  IMAD.HI.U32 R11, R4, R0, RZ ;  /* 0x00000000040b7227 */ /* 0x002fe200078e00ff */
[----:B------:R-:W-:-:S03]  /*efb0*/  ISETP.GT.U32.AND P5, PT, R2, R6, PT ;  /* 0x000000060200720c */ /* 0x000fc60003fa4070 */
[----:B------:R-:W-:Y:S01]  /*efc0*/  @!P2 IMAD.MOV R12, RZ, RZ, -R12 ;  /* 0x000000ffff0ca224 */ /* 0x000fe200078e0a0c */
[C---:B------:R-:W-:Y:S01]  /*efd0*/  ISETP.GT.U32.AND P2, PT, R2.reuse, R252, PT ;  /* 0x000000fc0200720c */ /* 0x040fe20003f44070 */
[----:B------:R-:W-:Y:S02]  /*efe0*/  IMAD.MOV R11, RZ, RZ, -R11 ;  /* 0x000000ffff0b7224 */ /* 0x000fe400078e0a0b */
[----:B------:R-:W-:Y:S01]  /*eff0*/  @!P6 IMAD.IADD R5, R5, 0x1, -R2 ;  /* 0x000000010505e824 */ /* 0x000fe200078e0a02 */
[C---:B------:R-:W-:Y:S01]  /*f000*/  ISETP.GT.U32.AND P6, PT, R2.reuse, R223, PT ;  /* 0x000000df0200720c */ /* 0x040fe20003fc4070 */
[----:B------:R-:W-:Y:S02]  /*f010*/  IMAD R0, R2, R11, R0 ;  /* 0x0000000b02007224 */ /* 0x000fe400078e0200 */
[----:B------:R-:W-:Y:S02]  /*f020*/  IMAD.MOV.U32 R13, RZ, RZ, R8 ;  /* 0x000000ffff0d7224 */ /* 0x000fe400078e0008 */
[----:B------:R-:W-:-:S02]  /*f030*/  VIADD R244, R3, 0x109 ;  /* 0x0000010903f47836 */ /* 0x000fc40000000000 */
[----:B------:R-:W-:Y:S01]  /*f040*/  @!P4 IMAD.MOV R13, RZ, RZ, -R13 ;  /* 0x000000ffff0dc224 */ /* 0x000fe200078e0a0d */
[----:B------:R-:W-:Y:S01]  /*f050*/  ISETP.GT.U32.AND P4, PT, R2, R0, PT ;  /* 0x000000000200720c */ /* 0x000fe20003f84070 */
[--C-:B------:R-:W-:Y:S01]  /*f060*/  @!P2 IMAD.IADD R252, R252, 0x1, -R2.reuse ;  /* 0x00000001fcfca824 */ /* 0x100fe200078e0a02 */
[----:B------:R-:W-:Y:S01]  /*f070*/  IABS R227, R244 ;  /* 0x000000f400e37213 */ /* 0x000fe20000000000 */
[--C-:B------:R-:W-:Y:S01]  /*f080*/  @!P5 IMAD.IADD R6, R6, 0x1, -R2.reuse ;  /* 0x000000010606d824 */ /* 0x100fe200078e0a02 */
[----:B------:R-:W-:Y:S01]  /*f090*/  STL [R1+0x10], R13 ;  /* 0x0000100d01007387 */ /* 0x000fe20000100800 */
[----:B------:R-:W-:Y:S01]  /*f0a0*/  VIADD R239, R3, 0x10a ;  /* 0x0000010a03ef7836 */ /* 0x000fe20000000000 */
[----:B------:R-:W-:Y:S01]  /*f0b0*/  ISETP.GE.AND P5, PT, R247, RZ, PT ;  /* 0x000000fff700720c */ /* 0x000fe20003fa6270 */
[----:B------:R-:W-:Y:S01]  /*f0c0*/  @!P6 IMAD.IADD R223, R223, 0x1, -R2 ;  /* 0x00000001dfdfe824 */ /* 0x000fe200078e0a02 */
[----:B------:R-:W-:Y:S01]  /*f0d0*/  ISETP.GT.U32.AND P6, PT, R2, R252, PT ;  /* 0x000000fc0200720c */ /* 0x000fe20003fc4070 */
[----:B------:R-:W-:Y:S01]  /*f0e0*/  IMAD.MOV.U32 R8, RZ, RZ, R6 ;  /* 0x000000ffff087224 */ /* 0x000fe200078e0006 */
[----:B------:R-:W-:Y:S01]  /*f0f0*/  IABS R225, R239 ;  /* 0x000000ef00e17213 */ /* 0x000fe20000000000 */
[----:B------:R-:W-:Y:S01]  /*f100*/  IMAD.HI.U32 R6, R4, R227, RZ ;  /* 0x000000e304067227 */ /* 0x000fe200078e00ff */
[----:B------:R-:W-:Y:S03]  /*f110*/  STL [R1+0xc], R12 ;  /* 0x00000c0c01007387 */ /* 0x000fe60000100800 */
[----:B------:R-:W-:-:S02]  /*f120*/  VIADD R245, R3, 0x108 ;  /* 0x0000010803f57836 */ /* 0x000fc40000000000 */
[----:B------:R-:W-:Y:S01]  /*f130*/  @!P4 IMAD.IADD R0, R0, 0x1, -R2 ;  /* 0x000000010000c824 */ /* 0x000fe200078e0a02 */
[----:B------:R-:W-:Y:S01]  /*f140*/  ISETP.GT.U32.AND P4, PT, R2, R5, PT ;  /* 0x000000050200720c */ /* 0x000fe20003f84070 */
[----:B------:R-:W-:Y:S01]  /*f150*/  IMAD.MOV R6, RZ, RZ, -R6 ;  /* 0x000000ffff067224 */ /* 0x000fe200078e0a06 */
[----:B------:R-:W-:Y:S01]  /*f160*/  IABS R229, R245 ;  /* 0x000000f500e57213 */ /* 0x000fe20000000000 */
[----:B------:R-:W-:Y:S01]  /*f170*/  IMAD.HI.U32 R7, R4, R225, RZ ;  /* 0x000000e104077227 */ /* 0x000fe200078e00ff */
[----:B------:R-:W-:-:S03]  /*f180*/  ISETP.GT.U32.AND P2, PT, R2, R0, PT ;  /* 0x000000000200720c */ /* 0x000fc60003f44070 */
[----:B------:R-:W-:Y:S02]  /*f190*/  VIADD R246, R3, 0x107 ;  /* 0x0000010703f67836 */ /* 0x000fe40000000000 */
[----:B------:R-:W-:Y:S01]  /*f1a0*/  @!P0 IMAD.MOV R8, RZ, RZ, -R8 ;  /* 0x000000ffff088224 */ /* 0x000fe200078e0a08 */
[C---:B------:R-:W-:Y:S01]  /*f1b0*/  ISETP.GT.U32.AND P0, PT, R2.reuse, R223, PT ;  /* 0x000000df0200720c */ /* 0x040fe20003f04070 */
[----:B------:R-:W-:Y:S01]  /*f1c0*/  IMAD R227, R2, R6, R227 ;  /* 0x0000000602e37224 */ /* 0x000fe200078e02e3 */
[----:B------:R-:W-:Y:S01]  /*f1d0*/  IABS R231, R246 ;  /* 0x000000f600e77213 */ /* 0x000fe20000000000 */
[----:B------:R-:W-:Y:S01]  /*f1e0*/  IMAD.MOV R7, RZ, RZ, -R7 ;  /* 0x000000ffff077224 */ /* 0x000fe200078e0a07 */
[----:B------:R0:W-:Y:S01]  /*f1f0*/  STL [R1+0x8], R8 ;  /* 0x0000080801007387 */ /* 0x0001e20000100800 */
[----:B------:R-:W-:Y:S01]  /*f200*/  @!P6 IMAD.IADD R252, R252, 0x1, -R2 ;  /* 0x00000001fcfce824 */ /* 0x000fe200078e0a02 */
[C---:B------:R-:W-:Y:S01]  /*f210*/  ISETP.GT.U32.AND P6, PT, R2.reuse, R227, PT ;  /* 0x000000e30200720c */ /* 0x040fe20003fc4070 */
[----:B------:R-:W-:-:S02]  /*f220*/  IMAD R225, R2, R7, R225 ;  /* 0x0000000702e17224 */ /* 0x000fc400078e02e1 */
[----:B------:R-:W-:Y:S02]  /*f230*/  @!P4 IMAD.IADD R5, R5, 0x1, -R2 ;  /* 0x000000010505c824 */ /* 0x000fe400078e0a02 */
[----:B------:R-:W-:Y:S01]  /*f240*/  IMAD.HI.U32 R7, R4, R231, RZ ;  /* 0x000000e704077227 */ /* 0x000fe200078e00ff */
[----:B------:R-:W-:-:S03]  /*f250*/  ISETP.GT.U32.AND P4, PT, R2, R225, PT ;  /* 0x000000e10200720c */ /* 0x000fc60003f84070 */
[----:B0-----:R-:W-:-:S04]  /*f260*/  IMAD.HI.U32 R8, R4, R229, RZ ;  /* 0x000000e504087227 */ /* 0x001fc800078e00ff */
[----:B------:R-:W-:Y:S02]  /*f270*/  IMAD.MOV R8, RZ, RZ, -R8 ;  /* 0x000000ffff087224 */ /* 0x000fe400078e0a08 */
[----:B------:R-:W-:Y:S02]  /*f280*/  IMAD.MOV R7, RZ, RZ, -R7 ;  /* 0x000000ffff077224 */ /* 0x000fe400078e0a07 */
[C---:B------:R-:W-:Y:S02]  /*f290*/  IMAD R229, R2.reuse, R8, R229 ;  /* 0x0000000802e57224 */ /* 0x040fe400078e02e5 */
[C---:B------:R-:W-:Y:S02]  /*f2a0*/  IMAD R231, R2.reuse, R7, R231 ;  /* 0x0000000702e77224 */ /* 0x040fe400078e02e7 */
[----:B------:R-:W-:Y:S01]  /*f2b0*/  @!P6 IMAD.IADD R227, R227, 0x1, -R2 ;  /* 0x00000001e3e3e824 */ /* 0x000fe200078e0a02 */
[----:B------:R-:W-:Y:S01]  /*f2c0*/  ISETP.GT.U32.AND P6, PT, R2, R229, PT ;  /* 0x000000e50200720c */ /* 0x000fe20003fc4070 */
[----:B------:R-:W-:-:S02]  /*f2d0*/  VIADD R247, R3, 0x106 ;  /* 0x0000010603f77836 */ /* 0x000fc40000000000 */
[----:B------:R-:W-:Y:S01]  /*f2e0*/  @!P5 IMAD.MOV R252, RZ, RZ, -R252 ;  /* 0x000000fffffcd224 */ /* 0x000fe200078e0afc */
[----:B------:R-:W-:Y:S01]  /*f2f0*/  ISETP.GT.U32.AND P5, PT, R2, R231, PT ;  /* 0x000000e70200720c */ /* 0x000fe20003fa4070 */
[--C-:B------:R-:W-:Y:S01]  /*f300*/  @!P4 IMAD.IADD R225, R225, 0x1, -R2.reuse ;  /* 0x00000001e1e1c824 */ /* 0x100fe200078e0a02 */
[----:B------:R-:W-:Y:S01]  /*f310*/  IABS R233, R247 ;  /* 0x000000f700e97213 */ /* 0x000fe20000000000 */
[----:B------:R-:W-:Y:S01]  /*f320*/  @!P2 IMAD.IADD R0, R0, 0x1, -R2 ;  /* 0x000000010000a824 */ /* 0x000fe200078e0a02 */
[----:B------:R-:W-:Y:S01]  /*f330*/  ISETP.GE.AND P2, PT, R238, RZ, PT ;  /* 0x000000ffee00720c */ /* 0x000fe20003f46270 */
[----:B------:R-:W-:Y:S01]  /*f340*/  VIADD R238, R3, 0x105 ;  /* 0x0000010503ee7836 */ /* 0x000fe20000000000 */
[----:B------:R-:W-:Y:S01]  /*f350*/  ISETP.GE.AND P4, PT, R244, RZ, PT ;  /* 0x000000fff400720c */ /* 0x000fe20003f86270 */
[----:B------:R-:W-:Y:S01]  /*f360*/  @!P1 IMAD.MOV R5, RZ, RZ, -R5 ;  /* 0x000000ffff059224 */ /* 0x000fe200078e0a05 */
[----:B------:R-:W-:Y:S01]  /*f370*/  ISETP.GT.U32.AND P1, PT, R2, R225, PT ;  /* 0x000000e10200720c */ /* 0x000fe20003f24070 */
[----:B------:R-:W-:Y:S01]  /*f380*/  IMAD.HI.U32 R6, R4, R233, RZ ;  /* 0x000000e904067227 */ /* 0x000fe200078e00ff */
[----:B------:R-:W-:-:S02]  /*f390*/  IABS R235, R238 ;  /* 0x000000ee00eb7213 */ /* 0x000fc40000000000 */
[----:B------:R-:W-:Y:S01]  /*f3a0*/  STL [R1+0x4], R5 ;  /* 0x0000040501007387 */ /* 0x000fe20000100800 */
[----:B------:R-:W-:Y:S01]  /*f3b0*/  @!P3 IMAD.MOV R0, RZ, RZ, -R0 ;  /* 0x000000ffff00b224 */ /* 0x000fe200078e0a00 */
[C---:B------:R-:W-:Y:S01]  /*f3c0*/  ISETP.GT.U32.AND P3, PT, R2.reuse, R227, PT ;  /* 0x000000e30200720c */ /* 0x040fe20003f64070 */
[----:B------:R-:W-:Y:S01]  /*f3d0*/  @!P6 IMAD.IADD R229, R229, 0x1, -R2 ;  /* 0x00000001e5e5e824 */ /* 0x000fe200078e0a02 */
[----:B------:R-:W-:Y:S01]  /*f3e0*/  ISETP.GE.AND P6, PT, R247, RZ, PT ;  /* 0x000000fff700720c */ /* 0x000fe20003fc6270 */
[----:B------:R-:W-:Y:S01]  /*f3f0*/  IMAD.MOV R6, RZ, RZ, -R6 ;  /* 0x000000ffff067224 */ /* 0x000fe200078e0a06 */
[----:B------:R0:W-:Y:S01]  /*f400*/  STL [R1], R0 ;  /* 0x0000000001007387 */ /* 0x0001e20000100800 */
[--C-:B------:R-:W-:Y:S01]  /*f410*/  @!P0 IMAD.IADD R223, R223, 0x1, -R2.reuse ;  /* 0x00000001dfdf8824 */ /* 0x100fe200078e0a02 */
[----:B------:R-:W-:Y:S01]  /*f420*/  ISETP.GE.AND P0, PT, R239, RZ, PT ;  /* 0x000000ffef00720c */ /* 0x000fe20003f06270 */
[--C-:B------:R-:W-:Y:S01]  /*f430*/  @!P5 IMAD.IADD R231, R231, 0x1, -R2.reuse ;  /* 0x00000001e7e7d824 */ /* 0x100fe200078e0a02 */
[C---:B------:R-:W-:Y:S01]  /*f440*/  ISETP.GT.U32.AND P5, PT, R2.reuse, R229, PT ;  /* 0x000000e50200720c */ /* 0x040fe20003fa4070 */
[C---:B------:R-:W-:Y:S01]  /*f450*/  IMAD R233, R2.reuse, R6, R233 ;  /* 0x0000000602e97224 */ /* 0x040fe200078e02e9 */
[----:B------:R-:W-:Y:S01]  /*f460*/  IABS R239, R230 ;  /* 0x000000e600ef7213 */ /* 0x000fe20000000000 */
[----:B------:R-:W-:Y:S01]  /*f470*/  VIADD R244, R3, 0x104 ;  /* 0x0000010403f47836 */ /* 0x000fe20000000000 */
[----:B------:R-:W-:Y:S01]  /*f480*/  STL [R1+0x2010], R252 ;  /* 0x002010fc01007387 */ /* 0x000fe20000100800 */
[----:B------:R-:W-:Y:S01]  /*f490*/  @!P1 IMAD.IADD R225, R225, 0x1, -R2 ;  /* 0x00000001e1e19824 */ /* 0x000fe200078e0a02 */
[----:B------:R-:W-:Y:S01]  /*f4a0*/  ISETP.GT.U32.AND P1, PT, R2, R233, PT ;  /* 0x000000e90200720c */ /* 0x000fe20003f24070 */
[----:B0-----:R-:W-:Y:S01]  /*f4b0*/  IMAD.HI.U32 R0, R4, R235, RZ ;  /* 0x000000eb04007227 */ /* 0x001fe200078e00ff */
[----:B------:R-:W-:-:S03]  /*f4c0*/  IABS R237, R244 ;  /* 0x000000f400ed7213 */ /* 0x000fc60000000000 */
[----:B------:R-:W-:Y:S02]  /*f4d0*/  IMAD.MOV R0, RZ, RZ, -R0 ;  /* 0x000000ffff007224 */ /* 0x000fe400078e0a00 */
[----:B------:R-:W-:Y:S01]  /*f4e0*/  @!P0 IMAD.MOV R225, RZ, RZ, -R225 ;  /* 0x000000ffffe18224 */ /* 0x000fe200078e0ae1 */
[C---:B------:R-:W-:Y:S01]  /*f4f0*/  ISETP.GT.U32.AND P0, PT, R2.reuse, R231, PT ;  /* 0x000000e70200720c */ /* 0x040fe20003f04070 */
[----:B------:R-:W-:Y:S02]  /*f500*/  IMAD R235, R2, R0, R235 ;  /* 0x0000000002eb7224 */ /* 0x000fe400078e02eb */
[----:B------:R-:W-:Y:S02]  /*f510*/  @!P5 IMAD.IADD R229, R229, 0x1, -R2 ;  /* 0x00000001e5e5d824 */ /* 0x000fe400078e0a02 */
[----:B------:R-:W-:Y:S01]  /*f520*/  IMAD.HI.U32 R5, R4, R237, RZ ;  /* 0x000000ed04057227 */ /* 0x000fe200078e00ff */
[----:B------:R-:W-:-:S03]  /*f530*/  ISETP.GT.U32.AND P5, PT, R2, R235, PT ;  /* 0x000000eb0200720c */ /* 0x000fc60003fa4070 */
[----:B------:R-:W-:Y:S02]  /*f540*/  VIADD R236, R3, 0x102 ;  /* 0x0000010203ec7836 */ /* 0x000fe40000000000 */
[----:B------:R-:W-:-:S03]  /*f550*/  IMAD.HI.U32 R0, R4, R239, RZ ;  /* 0x000000ef04007227 */ /* 0x000fc600078e00ff */
[----:B------:R-:W-:Y:S01]  /*f560*/  IABS R241, R236 ;  /* 0x000000ec00f17213 */ /* 0x000fe20000000000 */
[----:B------:R-:W-:Y:S02]  /*f570*/  IMAD.MOV R5, RZ, RZ, -R5 ;  /* 0x000000ffff057224 */ /* 0x000fe400078e0a05 */
[----:B------:R-:W-:Y:S02]  /*f580*/  @!P1 IMAD.IADD R233, R233, 0x1, -R2 ;  /* 0x00000001e9e99824 */ /* 0x000fe400078e0a02 */
[----:B------:R-:W-:Y:S02]  /*f590*/  VIADD R247, R3, 0x101 ;  /* 0x0000010103f77836 */ /* 0x000fe40000000000 */
[----:B------:R-:W-:Y:S01]  /*f5a0*/  IMAD.MOV R0, RZ, RZ, -R0 ;  /* 0x000000ffff007224 */ /* 0x000fe200078e0a00 */
[----:B------:R-:W-:Y:S01]  /*f5b0*/  ISETP.GT.U32.AND P1, PT, R2, R233, PT ;  /* 0x000000e90200720c */ /* 0x000fe20003f24070 */
[----:B------:R-:W-:Y:S01]  /*f5c0*/  @!P3 IMAD.IADD R227, R227, 0x1, -R2 ;  /* 0x00000001e3e3b824 */ /* 0x000fe200078e0a02 */
[----:B------:R-:W-:Y:S01]  /*f5d0*/  ISETP.GE.AND P3, PT, R246, RZ, PT ;  /* 0x000000fff600720c */ /* 0x000fe20003f66270 */
[C---:B------:R-:W-:Y:S01]  /*f5e0*/  IMAD R237, R2.reuse, R5, R237 ;  /* 0x0000000502ed7224 */ /* 0x040fe200078e02ed */
[----:B------:R-:W-:Y:S01]  /*f5f0*/  IABS R243, R247 ;  /* 0x000000f700f37213 */ /* 0x000fe20000000000 */
[----:B------:R-:W-:-:S02]  /*f600*/  IMAD R239, R2, R0, R239 ;  /* 0x0000000002ef7224 */ /* 0x000fc400078e02ef */
[----:B------:R-:W-:-:S04]  /*f610*/  IMAD.HI.U32 R6, R4, R241, RZ ;  /* 0x000000f104067227 */ /* 0x000fc800078e00ff */
[--C-:B------:R-:W-:Y:S01]  /*f620*/  @!P0 IMAD.IADD R231, R231, 0x1, -R2.reuse ;  /* 0x00000001e7e78824 */ /* 0x100fe200078e0a02 */
[C---:B------:R-:W-:Y:S01]  /*f630*/  ISETP.GT.U32.AND P0, PT, R2.reuse, R237, PT ;  /* 0x000000ed0200720c */ /* 0x040fe20003f04070 */
[----:B------:R-:W-:Y:S01]  /*f640*/  @!P5 IMAD.IADD R235, R235, 0x1, -R2 ;  /* 0x00000001ebebd824 */ /* 0x000fe200078e0a02 */
[----:B------:R-:W-:Y:S01]  /*f650*/  ISETP.GT.U32.AND P5, PT, R2, R239, PT ;  /* 0x000000ef0200720c */ /* 0x000fe20003fa4070 */
[----:B------:R-:W-:Y:S02]  /*f660*/  VIADD R246, R3, 0x100 ;  /* 0x0000010003f67836 */ /* 0x000fe40000000000 */
[----:B------:R-:W-:-:S04]  /*f670*/  IMAD.HI.U32 R5, R4, R243, RZ ;  /* 0x000000f304057227 */ /* 0x000fc800078e00ff */
[----:B------:R-:W-:Y:S02]  /*f680*/  IMAD.MOV R6, RZ, RZ, -R6 ;  /* 0x000000ffff067224 */ /* 0x000fe400078e0a06 */
[----:B------:R-:W-:Y:S01]  /*f690*/  @!P2 IMAD.MOV R223, RZ, RZ, -R223 ;  /* 0x000000ffffdfa224 */ /* 0x000fe200078e0adf */
[----:B------:R-:W-:Y:S01]  /*f6a0*/  ISETP.GE.AND P2, PT, R245, RZ, PT ;  /* 0x000000fff500720c */ /* 0x000fe20003f46270 */
[----:B------:R-:W-:Y:S01]  /*f6b0*/  IMAD.MOV R5, RZ, RZ, -R5 ;  /* 0x000000ffff057224 */ /* 0x000fe200078e0a05 */
[----:B------:R-:W-:Y:S01]  /*f6c0*/  IABS R245, R246 ;  /* 0x000000f600f57213 */ /* 0x000fe20000000000 */
[----:B------:R-:W-:Y:S01]  /*f6d0*/  IMAD R241, R2, R6, R241 ;  /* 0x0000000602f17224 */ /* 0x000fe200078e02f1 */
[----:B------:R-:W-:Y:S01]  /*f6e0*/  STL [R1+0x2014], R223 ;  /* 0x002014df01007387 */ /* 0x000fe20000100800 */
[----:B------:R-:W-:Y:S01]  /*f6f0*/  @!P1 IMAD.IADD R233, R233, 0x1, -R2 ;  /* 0x00000001e9e99824 */ /* 0x000fe200078e0a02 */
[----:B------:R-:W-:Y:S01]  /*f700*/  ISETP.GE.AND P1, PT, R238, RZ, PT ;  /* 0x000000ffee00720c */ /* 0x000fe20003f26270 */
[C---:B------:R-:W-:Y:S01]  /*f710*/  IMAD R243, R2.reuse, R5, R243 ;  /* 0x0000000502f37224 */ /* 0x040fe200078e02f3 */
[----:B------:R-:W-:Y:S01]  /*f720*/  STL [R1+0x2018], R225 ;  /* 0x002018e101007387 */ /* 0x000fe20000100800 */
[----:B------:R-:W-:Y:S01]  /*f730*/  @!P3 IMAD.MOV R231, RZ, RZ, -R231 ;  /* 0x000000ffffe7b224 */ /* 0x000fe200078e0ae7 */
[----:B------:R-:W-:Y:S01]  /*f740*/  ISETP.GT.U32.AND P3, PT, R2, R241, PT ;  /* 0x000000f10200720c */ /* 0x000fe20003f64070 */
[----:B------:R-:W-:-:S04]  /*f750*/  IMAD.HI.U32 R0, R4, R245, RZ ;  /* 0x000000f504007227 */ /* 0x000fc800078e00ff */
[--C-:B------:R-:W-:Y:S01]  /*f760*/  @!P0 IMAD.IADD R237, R237, 0x1, -R2.reuse ;  /* 0x00000001eded8824 */ /* 0x100fe200078e0a02 */
[----:B------:R-:W-:Y:S01]  /*f770*/  ISETP.GE.AND P0, PT, R244, RZ, PT ;  /* 0x000000fff400720c */ /* 0x000fe20003f06270 */
[----:B------:R-:W-:Y:S01]  /*f780*/  @!P5 IMAD.IADD R239, R239, 0x1, -R2 ;  /* 0x00000001efefd824 */ /* 0x000fe200078e0a02 */
[C---:B------:R-:W-:Y:S01]  /*f790*/  ISETP.GT.U32.AND P5, PT, R2.reuse, R235, PT ;  /* 0x000000eb0200720c */ /* 0x040fe20003fa4070 */
[----:B------:R-:W-:Y:S01]  /*f7a0*/  @!P6 IMAD.MOV R233, RZ, RZ, -R233 ;  /* 0x000000ffffe9e224 */ /* 0x000fe200078e0ae9 */
[----:B------:R-:W-:Y:S01]  /*f7b0*/  ISETP.GT.U32.AND P6, PT, R2, R243, PT ;  /* 0x000000f30200720c */ /* 0x000fe20003fc4070 */
[----:B------:R-:W-:Y:S02]  /*f7c0*/  IMAD.MOV R0, RZ, RZ, -R0 ;  /* 0x000000ffff007224 */ /* 0x000fe400078e0a00 */
[C---:B------:R-:W-:Y:S02]  /*f7d0*/  VIADD R244, R3.reuse, 0xfe ;  /* 0x000000fe03f47836 */ /* 0x040fe40000000000 */
[----:B------:R-:W-:-:S02]  /*f7e0*/  VIADD R238, R3, 0xff ;  /* 0x000000ff03ee7836 */ /* 0x000fc40000000000 */
[C---:B------:R-:W-:Y:S01]  /*f7f0*/  IMAD R245, R2.reuse, R0, R245 ;  /* 0x0000000002f57224 */ /* 0x040fe200078e02f5 */
[----:B------:R-:W-:Y:S01]  /*f800*/  IABS R0, R244 ;  /* 0x000000f400007213 */ /* 0x000fe20000000000 */
[----:B------:R-:W-:Y:S01]  /*f810*/  @!P2 IMAD.MOV R229, RZ, RZ, -R229 ;  /* 0x000000ffffe5a224 */ /* 0x000fe200078e0ae5 */
[----:B------:R-:W-:Y:S01]  /*f820*/  IABS R5, R238 ;  /* 0x000000ee00057213 */ /* 0x000fe20000000000 */
[----:B------:R-:W-:Y:S01]  /*f830*/  @!P3 IMAD.IADD R241, R241, 0x1, -R2 ;  /* 0x00000001f1f1b824 */ /* 0x000fe200078e0a02 */
[----:B------:R-:W-:Y:S01]  /*f840*/  ISETP.GT.U32.AND P2, PT, R2, R237, PT ;  /* 0x000000ed0200720c */ /* 0x000fe20003f44070 */
[----:B------:R-:W-:Y:S01]  /*f850*/  IMAD.MOV.U32 R6, RZ, RZ, R0 ;  /* 0x000000ffff067224 */ /* 0x000fe200078e0000 */
[----:B------:R-:W-:Y:S01]  /*f860*/  ISETP.GE.AND P3, PT, R247, RZ, PT ;  /* 0x000000fff700720c */ /* 0x000fe20003f66270 */
[----:B------:R-:W-:-:S04]  /*f870*/  IMAD.HI.U32 R7, R4, R5, RZ ;  /* 0x0000000504077227 */ /* 0x000fc800078e00ff */
[--C-:B------:R-:W-:Y:S01]  /*f880*/  @!P5 IMAD.IADD R235, R235, 0x1, -R2.reuse ;  /* 0x00000001ebebd824 */ /* 0x100fe200078e0a02 */
[C---:B------:R-:W-:Y:S01]  /*f890*/  ISETP.GT.U32.AND P5, PT, R2.reuse, R245, PT ;  /* 0x000000f50200720c */ /* 0x040fe20003fa4070 */
[----:B------:R-:W-:Y:S01]  /*f8a0*/  @!P6 IMAD.IADD R243, R243, 0x1, -R2 ;  /* 0x00000001f3f3e824 */ /* 0x000fe200078e0a02 */
[----:B------:R-:W-:Y:S01]  /*f8b0*/  ISETP.GT.U32.AND P6, PT, R2, R241, PT ;  /* 0x000000f10200720c */ /* 0x000fe20003fc4070 */
[----:B------:R-:W-:-:S04]  /*f8c0*/  IMAD.HI.U32 R0, R4, R6, RZ ;  /* 0x0000000604007227 */ /* 0x000fc800078e00ff */
[----:B------:R-:W-:Y:S02]  /*f8d0*/  IMAD.MOV R7, RZ, RZ, -R7 ;  /* 0x000000ffff077224 */ /* 0x000fe400078e0a07 */
[----:B------:R-:W-:Y:S02]  /*f8e0*/  IMAD.MOV R8, RZ, RZ, -R0 ;  /* 0x000000ffff087224 */ /* 0x000fe400078e0a00 */
[----:B------:R-:W-:Y:S01]  /*f8f0*/  @!P2 IMAD.IADD R237, R237, 0x1, -R2 ;  /* 0x00000001ededa824 */ /* 0x000fe200078e0a02 */
[----:B------:R-:W-:Y:S01]  /*f900*/  ISETP.GE.AND P2, PT, R230, RZ, PT ;  /* 0x000000ffe600720c */ /* 0x000fe20003f46270 */
[C---:B------:R-:W-:Y:S02]  /*f910*/  IMAD R0, R2.reuse, R7, R5 ;  /* 0x0000000702007224 */ /* 0x040fe400078e0205 */
[----:B------:R-:W-:Y:S02]  /*f920*/  IMAD R6, R2, R8, R6 ;  /* 0x0000000802067224 */ /* 0x000fe400078e0206 */
[----:B------:R-:W-:-:S02]  /*f930*/  VIADD R247, R3, 0xfd ;  /* 0x000000fd03f77836 */ /* 0x000fc40000000000 */
[----:B------:R-:W-:Y:S01]  /*f940*/  @!P4 IMAD.MOV R227, RZ, RZ, -R227 ;  /* 0x000000ffffe3c224 */ /* 0x000fe200078e0ae3 */
[C---:B------:R-:W-:Y:S01]  /*f950*/  ISETP.GT.U32.AND P4, PT, R2.reuse, R239, PT ;  /* 0x000000ef0200720c */ /* 0x040fe20003f84070 */
[----:B------:R-:W-:Y:S01]  /*f960*/  @!P0 IMAD.MOV R237, RZ, RZ, -R237 ;  /* 0x000000ffffed8224 */ /* 0x000fe200078e0aed */
[C---:B------:R-:W-:Y:S01]  /*f970*/  ISETP.GT.U32.AND P0, PT, R2.reuse, R0, PT ;  /* 0x000000000200720c */ /* 0x040fe20003f04070 */
[--C-:B------:R-:W-:Y:S01]  /*f980*/  @!P5 IMAD.IADD R245, R245, 0x1, -R2.reuse ;  /* 0x00000001f5f5d824 */ /* 0x100fe200078e0a02 */
[C---:B------:R-:W-:Y:S01]  /*f990*/  ISETP.GT.U32.AND P5, PT, R2.reuse, R243, PT ;  /* 0x000000f30200720c */ /* 0x040fe20003fa4070 */
[--C-:B------:R-:W-:Y:S01]  /*f9a0*/  @!P6 IMAD.IADD R241, R241, 0x1, -R2.reuse ;  /* 0x00000001f1f1e824 */ /* 0x100fe200078e0a02 */
[----:B------:R-:W-:Y:S01]  /*f9b0*/  IABS R8, R247 ;  /* 0x000000f700087213 */ /* 0x000fe20000000000 */
[----:B------:R-:W-:Y:S01]  /*f9c0*/  @!P1 IMAD.MOV R235, RZ, RZ, -R235 ;  /* 0x000000ffffeb9224 */ /* 0x000fe200078e0aeb */
[C---:B------:R-:W-:Y:S01]  /*f9d0*/  ISETP.GT.U32.AND P6, PT, R2.reuse, R6, PT ;  /* 0x000000060200720c */ /* 0x040fe20003fc4070 */
[----:B------:R-:W-:Y:S01]  /*f9e0*/  VIADD R230, R3, 0xae ;  /* 0x000000ae03e67836 */ /* 0x000fe20000000000 */
[----:B------:R-:W-:Y:S01]  /*f9f0*/  ISETP.GT.U32.AND P1, PT, R2, R245, PT ;  /* 0x000000f50200720c */ /* 0x000fe20003f24070 */
[----:B------:R-:W-:Y:S01]  /*fa00*/  IMAD.HI.U32 R5, R4, R8, RZ ;  /* 0x0000000804057227 */ /* 0x000fe200078e00ff */
[----:B------:R-:W-:Y:S02]  /*fa10*/  STL [R1+0x201c], R227 ;  /* 0x00201ce301007387 */ /* 0x000fe40000100800 */
[----:B------:R-:W-:Y:S01]  /*fa20*/  IABS R145, R230 ;  /* 0x000000e600917213 */ /* 0x000fe20000000000 */
[----:B------:R-:W-:Y:S01]  /*fa30*/  IMAD.MOV R5, RZ, RZ, -R5 ;  /* 0x000000ffff057224 */ /* 0x000fe200078e0a05 */
[----:B------:R-:W-:Y:S01]  /*fa40*/  STL [R1+0x2020], R229 ;  /* 0x002020e501007387 */ /* 0x000fe20000100800 */
[--C-:B------:R-:W-:Y:S01]  /*fa50*/  @!P4 IMAD.IADD R239, R239, 0x1, -R2.reuse ;  /* 0x00000001efefc824 */ /* 0x100fe200078e0a02 */
[----:B------:R-:W-:Y:S01]  /*fa60*/  ISETP.GE.AND P4, PT, R236, RZ, PT ;  /* 0x000000ffec00720c */ /* 0x000fe20003f86270 */
[--C-:B------:R-:W-:Y:S01]  /*fa70*/  @!P0 IMAD.IADD R0, R0, 0x1, -R2.reuse ;  /* 0x0000000100008824 */ /* 0x100fe200078e0a02 */
[----:B------:R-:W-:Y:S01]  /*fa80*/  ISETP.GE.AND P0, PT, R247, RZ, PT ;  /* 0x000000fff700720c */ /* 0x000fe20003f06270 */
[----:B------:R-:W-:Y:S01]  /*fa90*/  @!P5 IMAD.IADD R243, R243, 0x1, -R2 ;  /* 0x00000001f3f3d824 */ /* 0x000fe200078e0a02 */
[----:B------:R-:W-:Y:S01]  /*faa0*/  ISETP.GE.AND P5, PT, R238, RZ, PT ;  /* 0x000000ffee00720c */ /* 0x000fe20003fa6270 */
[----:B------:R-:W-:Y:S01]  /*fab0*/  IMAD R8, R2, R5, R8 ;  /* 0x0000000502087224 */ /* 0x000fe200078e0208 */
[----:B------:R-:W-:Y:S01]  /*fac0*/  STL [R1+0x2024], R231 ;  /* 0x002024e701007387 */ /* 0x000fe20000100800 */
[----:B------:R-:W-:-:S02]  /*fad0*/  @!P6 IMAD.IADD R6, R6, 0x1, -R2 ;  /* 0x000000010606e824 */ /* 0x000fc400078e0a02 */
[C---:B------:R-:W-:Y:S01]  /*fae0*/  VIADD R247, R3.reuse, 0xfb ;  /* 0x000000fb03f77836 */ /* 0x040fe20000000000 */
[----:B------:R-:W-:Y:S01]  /*faf0*/  STL [R1+0x2028], R233 ;  /* 0x002028e901007387 */ /* 0x000fe20000100800 */
[----:B------:R-:W-:Y:S01]  /*fb00*/  @!P2 IMAD.MOV R239, RZ, RZ, -R239 ;  /* 0x000000ffffefa224 */ /* 0x000fe200078e0aef */
[----:B------:R-:W-:Y:S01]  /*fb10*/  ISETP.GE.AND P2, PT, R246, RZ, PT ;  /* 0x000000fff600720c */ /* 0x000fe20003f46270 */
[----:B------:R-:W-:Y:S01]  /*fb20*/  VIADD R246, R3, 0xfc ;  /* 0x000000fc03f67836 */ /* 0x000fe20000000000 */
[C---:B------:R-:W-:Y:S01]  /*fb30*/  ISETP.GT.U32.AND P6, PT, R2.reuse, R6, PT ;  /* 0x000000060200720c */ /* 0x040fe20003fc4070 */
[----:B------:R-:W-:Y:S01]  /*fb40*/  @!P3 IMAD.MOV R243, RZ, RZ, -R243 ;  /* 0x000000fffff3b224 */ /* 0x000fe200078e0af3 */
[----:B------:R-:W-:Y:S01]  /*fb50*/  IABS R7, R247 ;  /* 0x000000f700077213 */ /* 0x000fe20000000000 */
[----:B------:R-:W-:Y:S01]  /*fb60*/  @!P1 IMAD.IADD R245, R245, 0x1, -R2 ;  /* 0x00000001f5f59824 */ /* 0x000fe200078e0a02 */
[----:B------:R-:W-:Y:S01]  /*fb70*/  ISETP.GT.U32.AND P3, PT, R2, R8, PT ;  /* 0x000000080200720c */ /* 0x000fe20003f64070 */
[----:B------:R-:W-:Y:S01]  /*fb80*/  @!P4 IMAD.MOV R241, RZ, RZ, -R241 ;  /* 0x000000fffff1c224 */ /* 0x000fe200078e0af1 */
[----:B------:R-:W-:Y:S01]  /*fb90*/  ISETP.GE.AND P1, PT, R244, RZ, PT ;  /* 0x000000fff400720c */ /* 0x000fe20003f26270 */
[----:B------:R-:W-:Y:S01]  /*fba0*/  IMAD.HI.U32 R11, R4, R7, RZ ;  /* 0x00000007040b7227 */ /* 0x000fe200078e00ff */
[----:B------:R-:W-:Y:S01]  /*fbb0*/  IABS R10, R246 ;  /* 0x000000f6000a7213 */ /* 0x000fe20000000000 */
[----:B------:R-:W-:Y:S01]  /*fbc0*/  STL [R1+0x202c], R235 ;  /* 0x00202ceb01007387 */ /* 0x000fe20000100800 */
[----:B------:R-:W-:Y:S01]  /*fbd0*/  ISETP.GT.U32.AND P4, PT, R2, R0, PT ;  /* 0x000000000200720c */ /* 0x000fe20003f84070 */
[----:B------:R-:W-:-:S02]  /*fbe0*/  IMAD.MOV R11, RZ, RZ, -R11 ;  /* 0x000000ffff0b7224 */ /* 0x000fc400078e0a0b */
[----:B------:R-:W-:Y:S01]  /*fbf0*/  IMAD.HI.U32 R5, R4, R10, RZ ;  /* 0x0000000a04057227 */ /* 0x000fe200078e00ff */
[----:B------:R-:W-:Y:S03]  /*fc00*/  STL [R1+0x2030], R237 ;  /* 0x002030ed01007387 */ /* 0x000fe60000100800 */
[----:B------:R-:W-:Y:S01]  /*fc10*/  @!P2 IMAD.MOV R245, RZ, RZ, -R245 ;  /* 0x000000fffff5a224 */ /* 0x000fe200078e0af5 */
[----:B------:R-:W-:Y:S01]  /*fc20*/  ISETP.GE.AND P2, PT, R246, RZ, PT ;  /* 0x000000fff600720c */ /* 0x000fe20003f46270 */
[----:B------:R-:W-:Y:S01]  /*fc30*/  IMAD.MOV R5, RZ, RZ, -R5 ;  /* 0x000000ffff057224 */ /* 0x000fe200078e0a05 */
[----:B------:R-:W-:Y:S01]  /*fc40*/  STL [R1+0x2034], R239 ;  /* 0x002034ef01007387 */ /* 0x000fe20000100800 */
[--C-:B------:R-:W-:Y:S02]  /*fc50*/  @!P6 IMAD.IADD R6, R6, 0x1, -R2.reuse ;  /* 0x000000010606e824 */ /* 0x100fe400078e0a02 */
[----:B------:R-:W-:Y:S01]  /*fc60*/  VIADD R246, R3, 0xf9 ;  /* 0x000000f903f67836 */ /* 0x000fe20000000000 */
[----:B------:R-:W-:Y:S01]  /*fc70*/  STL [R1+0x2038], R241 ;  /* 0x002038f101007387 */ /* 0x000fe20000100800 */
[----:B------:R-:W-:-:S02]  /*fc80*/  @!P3 IMAD.IADD R8, R8, 0x1, -R2 ;  /* 0x000000010808b824 */ /* 0x000fc400078e0a02 */
[C---:B------:R-:W-:Y:S01]  /*fc90*/  IMAD R11, R2.reuse, R11, R7 ;  /* 0x0000000b020b7224 */ /* 0x040fe200078e0207 */
[----:B------:R-:W-:Y:S01]  /*fca0*/  IABS R15, R246 ;  /* 0x000000f6000f7213 */ /* 0x000fe20000000000 */
[C---:B------:R-:W-:Y:S01]  /*fcb0*/  IMAD R10, R2.reuse, R5, R10 ;  /* 0x00000005020a7224 */ /* 0x040fe200078e020a */
[C---:B------:R-:W-:Y:S01]  /*fcc0*/  ISETP.GT.U32.AND P3, PT, R2.reuse, R8, PT ;  /* 0x000000080200720c */ /* 0x040fe20003f64070 */
[----:B------:R-:W-:Y:S01]  /*fcd0*/  @!P1 IMAD.MOV R6, RZ, RZ, -R6 ;  /* 0x000000ffff069224 */ /* 0x000fe200078e0a06 */
[----:B------:R-:W-:Y:S01]  /*fce0*/  ISETP.GT.U32.AND P1, PT, R2, R11, PT ;  /* 0x0000000b0200720c */ /* 0x000fe20003f24070 */
[----:B------:R-:W-:Y:S01]  /*fcf0*/  @!P4 IMAD.IADD R0, R0, 0x1, -R2 ;  /* 0x000000010000c824 */ /* 0x000fe200078e0a02 */
[----:B------:R-:W-:Y:S01]  /*fd00*/  ISETP.GE.AND P4, PT, R247, RZ, PT ;  /* 0x000000fff700720c */ /* 0x000fe20003f86270 */
[C---:B------:R-:W-:Y:S01]  /*fd10*/  VIADD R247, R3.reuse, 0xfa ;  /* 0x000000fa03f77836 */ /* 0x040fe20000000000 */
[----:B------:R-:W-:Y:S01]  /*fd20*/  ISETP.GT.U32.AND P6, PT, R2, R10, PT ;  /* 0x0000000a0200720c */ /* 0x000fe20003fc4070 */
[----:B------:R-:W-:Y:S01]  /*fd30*/  IMAD.HI.U32 R5, R4, R15, RZ ;  /* 0x0000000f04057227 */ /* 0x000fe200078e00ff */
[----:B------:R-:W-:Y:S02]  /*fd40*/  STL [R1+0x203c], R243 ;  /* 0x00203cf301007387 */ /* 0x000fe40000100800 */
[----:B------:R-:W-:Y:S01]  /*fd50*/  IABS R13, R247 ;  /* 0x000000f7000d7213 */ /* 0x000fe20000000000 */
[----:B------:R-:W-:Y:S01]  /*fd60*/  IMAD.MOV R5, RZ, RZ, -R5 ;  /* 0x000000ffff057224 */ /* 0x000fe200078e0a05 */
[----:B------:R-:W-:Y:S01]  /*fd70*/  STL [R1+0x2040], R245 ;  /* 0x002040f501007387 */ /* 0x000fe20000100800 */
[----:B------:R-:W-:-:S02]  /*fd80*/  VIADD R238, R3, 0xf7 ;  /* 0x000000f703ee7836 */ /* 0x000fc40000000000 */
[--C-:B------:R-:W-:Y:S01]  /*fd90*/  @!P3 IMAD.IADD R8, R8, 0x1, -R2.reuse ;  /* 0x000000010808b824 */ /* 0x100fe200078e0a02 */
[----:B------:R-:W-:Y:S01]  /*fda0*/  ISETP.GE.AND P3, PT, R246, RZ, PT ;  /* 0x000000fff600720c */ /* 0x000fe20003f66270 */
[----:B------:R-:W-:Y:S01]  /*fdb0*/  IMAD R15, R2, R5, R15 ;  /* 0x00000005020f7224 */ /* 0x000fe200078e020f */
[----:B------:R-:W-:Y:S01]  /*fdc0*/  IABS R19, R238 ;  /* 0x000000ee00137213 */ /* 0x000fe20000000000 */
[----:B------:R-:W-:Y:S02]  /*fdd0*/  @!P1 IMAD.IADD R11, R11, 0x1, -R2 ;  /* 0x000000010b0b9824 */ /* 0x000fe400078e0a02 */
[----:B------:R-:W-:-:S03]  /*fde0*/  IMAD.HI.U32 R7, R4, R13, RZ ;  /* 0x0000000d04077227 */ /* 0x000fc600078e00ff */
[----:B------:R-:W-:Y:S01]  /*fdf0*/  ISETP.GT.U32.AND P1, PT, R2, R11, PT ;  /* 0x0000000b0200720c */ /* 0x000fe20003f24070 */
[----:B------:R-:W-:Y:S01]  /*fe00*/  @!P5 IMAD.MOV R0, RZ, RZ, -R0 ;  /* 0x000000ffff00d224 */ /* 0x000fe200078e0a00 */
[----:B------:R-:W-:Y:S01]  /*fe10*/  ISETP.GE.AND P5, PT, R247, RZ, PT ;  /* 0x000000fff700720c */ /* 0x000fe20003fa6270 */
[----:B------:R-:W-:Y:S02]  /*fe20*/  @!P6 IMAD.IADD R10, R10, 0x1, -R2 ;  /* 0x000000010a0ae824 */ /* 0x000fe400078e0a02 */
[----:B------:R-:W-:Y:S01]  /*fe30*/  @!P0 IMAD.MOV R8, RZ, RZ, -R8 ;  /* 0x000000ffff088224 */ /* 0x000fe200078e0a08 */
[C---:B------:R-:W-:Y:S01]  /*fe40*/  ISETP.GT.U32.AND P0, PT, R2.reuse, R15, PT ;  /* 0x0000000f0200720c */ /* 0x040fe20003f04070 */
[----:B------:R-:W-:Y:S01]  /*fe50*/  IMAD.MOV R7, RZ, RZ, -R7 ;  /* 0x000000ffff077224 */ /* 0x000fe200078e0a07 */
[C---:B------:R-:W-:Y:S01]  /*fe60*/  ISETP.GT.U32.AND P6, PT, R2.reuse, R10, PT ;  /* 0x0000000a0200720c */ /* 0x040fe20003fc4070 */
[----:B------:R-:W-:Y:S01]  /*fe70*/  VIADD R247, R3, 0xf8 ;  /* 0x000000f803f77836 */ /* 0x000fe20000000000 */
[----:B------:R-:W-:Y:S01]  /*fe80*/  STL [R1+0x2044], R0 ;  /* 0x0020440001007387 */ /* 0x000fe20000100800 */
[----:B------:R-:W-:-:S02]  /*fe90*/  IMAD R13, R2, R7, R13 ;  /* 0x00000007020d7224 */ /* 0x000fc400078e020d */
[C---:B------:R-:W-:Y:S01]  /*fea0*/  IMAD.HI.U32 R7, R4.reuse, R19, RZ ;  /* 0x0000001304077227 */ /* 0x040fe200078e00ff */
[----:B------:R-:W-:Y:S01]  /*feb0*/  IABS R17, R247 ;  /* 0x000000f700117213 */ /* 0x000fe20000000000 */
[----:B------:R-:W-:Y:S02]  /*fec0*/  STL [R1+0x2048], R6 ;  /* 0x0020480601007387 */ /* 0x000fe40000100800 */
[----:B------:R-:W-:Y:S02]  /*fed0*/  IMAD.MOV R7, RZ, RZ, -R7 ;  /* 0x000000ffff077224 */ /* 0x000fe400078e0a07 */
[----:B------:R-:W-:Y:S01]  /*fee0*/  VIADD R244, R3, 0xf6 ;  /* 0x000000f603f47836 */ /* 0x000fe20000000000 */
[----:B------:R-:W-:Y:S01]  /*fef0*/  STL [R1+0x204c], R8 ;  /* 0x00204c0801007387 */ /* 0x000fe20000100800 */
[----:B------:R-:W-:-:S03]  /*ff00*/  IMAD.HI.U32 R5, R4, R17, RZ ;  /* 0x0000001104057227 */ /* 0x000fc600078e00ff */
[----:B------:R-:W-:Y:S01]  /*ff10*/  IABS R21, R244 ;  /* 0x000000f400157213 */ /* 0x000fe20000000000 */
[----:B------:R-:W-:Y:S02]  /*ff20*/  IMAD R19, R2, R7, R19 ;  /* 0x0000000702137224 */ /* 0x000fe400078e0213 */
[--C-:B------:R-:W-:Y:S02]  /*ff30*/  @!P1 IMAD.IADD R11, R11, 0x1, -R2.reuse ;  /* 0x000000010b0b9824 */ /* 0x100fe400078e0a02 */
[--C-:B------:R-:W-:Y:S02]  /*ff40*/  @!P0 IMAD.IADD R15, R15, 0x1, -R2.reuse ;  /* 0x000000010f0f8824 */ /* 0x100fe400078e0a02 */
[----:B------:R-:W-:Y:S02]  /*ff50*/  IMAD.MOV R5, RZ, RZ, -R5 ;  /* 0x000000ffff057224 */ /* 0x000fe400078e0a05 */
[----:B------:R-:W-:Y:S01]  /*ff60*/  @!P6 IMAD.IADD R10, R10, 0x1, -R2 ;  /* 0x000000010a0ae824 */ /* 0x000fe200078e0a02 */
[C---:B------:R-:W-:Y:S01]  /*ff70*/  ISETP.GT.U32.AND P6, PT, R2.reuse, R13, PT ;  /* 0x0000000d0200720c */ /* 0x040fe20003fc4070 */
[----:B------:R-:W-:Y:S01]  /*ff80*/  @!P4 IMAD.MOV R11, RZ, RZ, -R11 ;  /* 0x000000ffff0bc224 */ /* 0x000fe200078e0a0b */
[C---:B------:R-:W-:Y:S01]  /*ff90*/  ISETP.GT.U32.AND P0, PT, R2.reuse, R15, PT ;  /* 0x0000000f0200720c */ /* 0x040fe20003f04070 */
[C---:B------:R-:W-:Y:S01]  /*ffa0*/  IMAD R17, R2.reuse, R5, R17 ;  /* 0x0000000502117224 */ /* 0x040fe200078e0211 */
[----:B------:R-:W-:Y:S01]  /*ffb0*/  ISETP.GT.U32.AND P4, PT, R2, R19, PT ;  /* 0x000000130200720c */ /* 0x000fe20003f84070 */
[----:B------:R-:W-:-:S03]  /*ffc0*/  IMAD.HI.U32 R5, R4, R21, RZ ;  /* 0x0000001504057227 */ /* 0x000fc600078e00ff */
[C---:B------:R-:W-:Y:S01]  /*ffd0*/  ISETP.GT.U32.AND P1, PT, R2.reuse, R17, PT ;  /* 0x000000110200720c */ /* 0x040fe20003f24070 */
[----:B------:R-:W-:Y:S02]  /*ffe0*/  IMAD.MOV R5, RZ, RZ, -R5 ;  /* 0x000000ffff057224 */ /* 0x000fe400078e0a05 */
[----:B------:R-:W-:Y:S02]  /*fff0*/  VIADD R246, R3, 0xf5 ;  /* 0x000000f503f67836 */ /* 0x000fe40000000000 */
[C---:B------:R-:W-:Y:S02]  /*10000*/  IMAD R21, R2.reuse, R5, R21 ;  /* 0x0000000502157224 */ /* 0x040fe400078e0215 */
[--C-:B------:R-:W-:Y:S01]  /*10010*/  @!P6 IMAD.IADD R13, R13, 0x1, -R2.reuse ;  /* 0x000000010d0de824 */ /* 0x100fe200078e0a02 */
[----:B------:R-:W-:Y:S01]  /*10020*/  IABS R23, R246 ;  /* 0x000000f600177213 */ /* 0x000fe20000000000 */
[--C-:B------:R-:W-:Y:S01]  /*10030*/  @!P0 IMAD.IADD R15, R15, 0x1, -R2.reuse ;  /* 0x000000010f0f8824 */ /* 0x100fe200078e0a02 */
[C---:B------:R-:W-:Y:S01]  /*10040*/  ISETP.GT.U32.AND P0, PT, R2.reuse, R21, PT ;  /* 0x000000150200720c */ /* 0x040fe20003f04070 */
[----:B------:R-:W-:Y:S01]  /*10050*/  @!P4 IMAD.IADD R19, R19, 0x1, -R2 ;  /* 0x000000011313c824 */ /* 0x000fe200078e0a02 */
[----:B------:R-:W-:Y:S01]  /*10060*/  ISETP.GT.U32.AND P6, PT, R2, R13, PT ;  /* 0x0000000d0200720c */ /* 0x000fe20003fc4070 */
[----:B------:R-:W-:-:S03]  /*10070*/  IMAD.HI.U32 R5, R4, R23, RZ ;  /* 0x0000001704057227 */ /* 0x000fc600078e00ff */
[----:B------:R-:W-:Y:S01]  /*10080*/  ISETP.GT.U32.AND P4, PT, R2, R19, PT ;  /* 0x000000130200720c */ /* 0x000fe20003f84070 */
[----:B------:R-:W-:Y:S02]  /*10090*/  IMAD.MOV R5, RZ, RZ, -R5 ;  /* 0x000000ffff057224 */ /* 0x000fe400078e0a05 */
[----:B------:R-:W-:Y:S01]  /*100a0*/  @!P3 IMAD.MOV R15, RZ, RZ, -R15 ;  /* 0x000000ffff0fb224 */ /* 0x000fe200078e0a0f */
[----:B------:R-:W-:Y:S01]  /*100b0*/  ISETP.GE.AND P3, PT, R246, RZ, PT ;  /* 0x000000fff600720c */ /* 0x000fe20003f66270 */
[----:B------:R-:W-:Y:S02]  /*100c0*/  VIADD R246, R3, 0xf3 ;  /* 0x000000f303f67836 */ /* 0x000fe40000000000 */
[----:B------:R-:W-:Y:S02]  /*100d0*/  @!P0 IMAD.IADD R21, R21, 0x1, -R2 ;  /* 0x0000000115158824 */ /* 0x000fe400078e0a02 */
[C---:B------:R-:W-:Y:S01]  /*100e0*/  IMAD R23, R2.reuse, R5, R23 ;  /* 0x0000000502177224 */ /* 0x040fe200078e0217 */
[----:B------:R-:W-:Y:S01]  /*100f0*/  IABS R27, R246 ;  /* 0x000000f6001b7213 */ /* 0x000fe20000000000 */
[----:B------:R-:W-:Y:S01]  /*10100*/  @!P2 IMAD.MOV R10, RZ, RZ, -R10 ;  /* 0x000000ffff0aa224 */ /* 0x000fe200078e0a0a */
[----:B------:R-:W-:Y:S01]  /*10110*/  ISETP.GE.AND P2, PT, R247, RZ, PT ;  /* 0x000000fff700720c */ /* 0x000fe20003f46270 */
[----:B------:R-:W-:Y:S01]  /*10120*/  VIADD R247, R3, 0xf4 ;  /* 0x000000f403f77836 */ /* 0x000fe20000000000 */
[----:B------:R-:W-:Y:S01]  /*10130*/  ISETP.GT.U32.AND P0, PT, R2, R21, PT ;  /* 0x000000150200720c */ /* 0x000fe20003f04070 */
[--C-:B------:R-:W-:Y:S01]  /*10140*/  @!P6 IMAD.IADD R13, R13, 0x1, -R2.reuse ;  /* 0x000000010d0de824 */ /* 0x100fe200078e0a02 */
[----:B------:R-:W-:Y:S01]  /*10150*/  ISETP.GE.AND P6, PT, R238, RZ, PT ;  /* 0x000000ffee00720c */ /* 0x000fe20003fc6270 */
[--C-:B------:R-:W-:Y:S01]  /*10160*/  @!P4 IMAD.IADD R19, R19, 0x1, -R2.reuse ;  /* 0x000000011313c824 */ /* 0x100fe200078e0a02 */
[----:B------:R-:W-:Y:S01]  /*10170*/  ISETP.GT.U32.AND P4, PT, R2, R23, PT ;  /* 0x000000170200720c */ /* 0x000fe20003f84070 */
[----:B------:R-:W-:Y:S01]  /*10180*/  @!P1 IMAD.IADD R17, R17, 0x1, -R2 ;  /* 0x0000000111119824 */ /* 0x000fe200078e0a02 */
[----:B------:R-:W-:Y:S01]  /*10190*/  IABS R25, R247 ;  /* 0x000000f700197213 */ /* 0x000fe20000000000 */
[----:B------:R-:W-:Y:S01]  /*101a0*/  @!P5 IMAD.MOV R13, RZ, RZ, -R13 ;  /* 0x000000ffff0dd224 */ /* 0x000fe200078e0a0d */
[----:B------:R-:W-:Y:S01]  /*101b0*/  ISETP.GE.AND P5, PT, R244, RZ, PT ;  /* 0x000000fff400720c */ /* 0x000fe20003fa6270 */
[----:B------:R-:W-:Y:S01]  /*101c0*/  IMAD.HI.U32 R5, R4, R27, RZ ;  /* 0x0000001b04057227 */ /* 0x000fe200078e00ff */
[----:B------:R-:W-:Y:S01]  /*101d0*/  ISETP.GT.U32.AND P1, PT, R2, R17, PT ;  /* 0x000000110200720c */ /* 0x000fe20003f24070 */
[----:B------:R-:W-:Y:S02]  /*101e0*/  STL [R1+0x2050], R10 ;  /* 0x0020500a01007387 */ /* 0x000fe40000100800 */
[----:B------:R-:W-:-:S02]  /*101f0*/  IMAD.HI.U32 R7, R4, R25, RZ ;  /* 0x0000001904077227 */ /* 0x000fc400078e00ff */
[----:B------:R-:W-:Y:S02]  /*10200*/  STL [R1+0x2054], R11 ;  /* 0x0020540b01007387 */ /* 0x000fe40000100800 */
[----:B------:R-:W-:Y:S02]  /*10210*/  IMAD.MOV R5, RZ, RZ, -R5 ;  /* 0x000000ffff057224 */ /* 0x000fe400078e0a05 */
[----:B------:R-:W-:Y:S01]  /*10220*/  IMAD.MOV R7, RZ, RZ, -R7 ;  /* 0x000000ffff077224 */ /* 0x000fe200078e0a07 */
[----:B------:R-:W-:Y:S01]  /*10230*/  STL [R1+0x2058], R13 ;  /* 0x0020580d01007387 */ /* 0x000fe20000100800 */
[--C-:B------:R-:W-:Y:S02]  /*10240*/  @!P0 IMAD.IADD R21, R21, 0x1, -R2.reuse ;  /* 0x0000000115158824 */ /* 0x100fe400078e0a02 */
[----:B------:R-:W-:Y:S01]  /*10250*/  IMAD R27, R2, R5, R27 ;  /* 0x00000005021b7224 */ /* 0x000fe200078e021b */
[----:B------:R-:W-:Y:S01]  /*10260*/  STL [R1+0x205c], R15 ;  /* 0x00205c0f01007387 */ /* 0x000fe20000100800 */
[----:B------:R-:W-:-:S02]  /*10270*/  @!P4 IMAD.IADD R23, R23, 0x1, -R2 ;  /* 0x000000011717c824 */ /* 0x000fc400078e0a02 */
        /* <DEDUP_REMOVED lines=8> */
[----:B------:R-:W-:Y:S01]  /*10300*/  IABS R31, R238 ;  /* 0x000000ee001f7213 */ /* 0x000fe20000000000 */
[----:B------:R-:W-:Y:S01]  /*10310*/  @!P6 IMAD.MOV R19, RZ, RZ, -R19 ;  /* 0x000000ffff13e224 */ /* 0x000fe200078e0a13 */
[----:B------:R-:W-:Y:S01]  /*10320*/  ISETP.GT.U32.AND P6, PT, R2, R25, PT ;  /* 0x000000190200720c */ /* 0x000fe20003fc4070 */
[----:B------:R-:W-:Y:S01]  /*10330*/  VIADD R244, R3, 0xef ;  /* 0x000000ef03f47836 */ /* 0x000fe20000000000 */
[----:B------:R-:W-:Y:S01]  /*10340*/  IABS R29, R247 ;  /* 0x000000f7001d7213 */ /* 0x000fe20000000000 */
[----:B------:R-:W-:Y:S01]  /*10350*/  IMAD.HI.U32 R5, R4, R31, RZ ;  /* 0x0000001f04057227 */ /* 0x000fe200078e00ff */
[----:B------:R-:W-:-:S02]  /*10360*/  ISETP.GE.AND P0, PT, R247, RZ, PT ;  /* 0x000000fff700720c */ /* 0x000fc40003f06270 */
[----:B------:R-:W-:Y:S01]  /*10370*/  IABS R35, R244 ;  /* 0x000000f400237213 */ /* 0x000fe20000000000 */
[----:B------:R-:W-:Y:S02]  /*10380*/  VIADD R247, R3, 0xf0 ;  /* 0x000000f003f77836 */ /* 0x000fe40000000000 */
[----:B------:R-:W-:-:S03]  /*10390*/  IMAD.HI.U32 R7, R4, R29, RZ ;  /* 0x0000001d04077227 */ /* 0x000fc600078e00ff */
[----:B------:R-:W-:Y:S01]  /*103a0*/  IABS R33, R247 ;  /* 0x000000f700217213 */ /* 0x000fe20000000000 */
[----:B------:R-:W-:Y:S02]  /*103b0*/  IMAD.MOV R5, RZ, RZ, -R5 ;  /* 0x000000ffff057224 */ /* 0x000fe400078e0a05 */
[--C-:B------:R-:W-:Y:S02]  /*103c0*/  @!P4 IMAD.IADD R23, R23, 0x1, -R2.reuse ;  /* 0x000000011717c824 */ /* 0x100fe400078e0a02 */
[--C-:B------:R-:W-:Y:S01]  /*103d0*/  @!P5 IMAD.IADD R27, R27, 0x1, -R2.reuse ;  /* 0x000000011b1bd824 */ /* 0x100fe200078e0a02 */
[----:B------:R-:W-:Y:S01]  /*103e0*/  ISETP.GE.AND P5, PT, R238, RZ, PT ;  /* 0x000000ffee00720c */ /* 0x000fe20003fa6270 */
[----:B------:R-:W-:Y:S02]  /*103f0*/  @!P6 IMAD.IADD R25, R25, 0x1, -R2 ;  /* 0x000000011919e824 */ /* 0x000fe400078e0a02 */
[----:B------:R-:W-:Y:S02]  /*10400*/  IMAD.MOV R7, RZ, RZ, -R7 ;  /* 0x000000ffff077224 */ /* 0x000fe400078e0a07 */
[C---:B------:R-:W-:Y:S01]  /*10410*/  IMAD R31, R2.reuse, R5, R31 ;  /* 0x00000005021f7224 */ /* 0x040fe200078e021f */
[C---:B------:R-:W-:Y:S01]  /*10420*/  ISETP.GT.U32.AND P6, PT, R2.reuse, R25, PT ;  /* 0x000000190200720c */ /* 0x040fe20003fc4070 */
[----:B------:R-:W-:Y:S01]  /*10430*/  @!P3 IMAD.MOV R23, RZ, RZ, -R23 ;  /* 0x000000ffff17b224 */ /* 0x000fe200078e0a17 */
[----:B------:R-:W-:Y:S01]  /*10440*/  ISETP.GT.U32.AND P3, PT, R2, R27, PT ;  /* 0x0000001b0200720c */ /* 0x000fe20003f64070 */
[----:B------:R-:W-:-:S04]  /*10450*/  IMAD.HI.U32 R5, R4, R33, RZ ;  /* 0x0000002104057227 */ /* 0x000fc800078e00ff */
[----:B------:R-:W-:Y:S01]  /*10460*/  @!P2 IMAD.MOV R17, RZ, RZ, -R17 ;  /* 0x000000ffff11a224 */ /* 0x000fe200078e0a11 */
[----:B------:R-:W-:Y:S01]  /*10470*/  ISETP.GE.AND P2, PT, R246, RZ, PT ;  /* 0x000000fff600720c */ /* 0x000fe20003f46270 */
[----:B------:R-:W-:Y:S02]  /*10480*/  IMAD R29, R2, R7, R29 ;  /* 0x00000007021d7224 */ /* 0x000fe400078e021d */
[----:B------:R-:W-:Y:S01]  /*10490*/  IMAD.MOV R9, RZ, RZ, -R5 ;  /* 0x000000ffff097224 */ /* 0x000fe200078e0a05 */
[----:B------:R-:W-:Y:S01]  /*104a0*/  STL [R1+0x2060], R17 ;  /* 0x0020601101007387 */ /* 0x000fe20000100800 */
[----:B------:R-:W-:Y:S01]  /*104b0*/  IMAD.HI.U32 R5, R4, R35, RZ ;  /* 0x0000002304057227 */ /* 0x000fe200078e00ff */
[C---:B------:R-:W-:Y:S02]  /*104c0*/  ISETP.GT.U32.AND P4, PT, R2.reuse, R29, PT ;  /* 0x0000001d0200720c */ /* 0x040fe40003f84070 */
[----:B------:R-:W-:Y:S01]  /*104d0*/  STL [R1+0x2064], R19 ;  /* 0x0020641301007387 */ /* 0x000fe20000100800 */
[----:B------:R-:W-:-:S02]  /*104e0*/  IMAD R33, R2, R9, R33 ;  /* 0x0000000902217224 */ /* 0x000fc400078e0221 */
[----:B------:R-:W-:Y:S01]  /*104f0*/  IMAD.MOV R5, RZ, RZ, -R5 ;  /* 0x000000ffff057224 */ /* 0x000fe200078e0a05 */
[----:B------:R-:W-:Y:S01]  /*10500*/  STL [R1+0x2068], R21 ;  /* 0x0020681501007387 */ /* 0x000fe20000100800 */
[--C-:B------:R-:W-:Y:S01]  /*10510*/  @!P3 IMAD.IADD R27, R27, 0x1, -R2.reuse ;  /* 0x000000011b1bb824 */ /* 0x100fe200078e0a02 */
[C---:B------:R-:W-:Y:S01]  /*10520*/  ISETP.GT.U32.AND P3, PT, R2.reuse, R33, PT ;  /* 0x000000210200720c */ /* 0x040fe20003f64070 */
[C---:B------:R-:W-:Y:S01]  /*10530*/  IMAD R35, R2.reuse, R5, R35 ;  /* 0x0000000502237224 */ /* 0x040fe200078e0223 */
[----:B------:R-:W-:Y:S01]  /*10540*/  STL [R1+0x206c], R23 ;  /* 0x00206c1701007387 */ /* 0x000fe20000100800 */
[----:B------:R-:W-:Y:S02]  /*10550*/  VIADD R246, R3, 0xee ;  /* 0x000000ee03f67836 */ /* 0x000fe40000000000 */
[--C-:B------:R-:W-:Y:S01]  /*10560*/  @!P6 IMAD.IADD R25, R25, 0x1, -R2.reuse ;  /* 0x000000011919e824 */ /* 0x100fe200078e0a02 */
[C---:B------:R-:W-:Y:S01]  /*10570*/  ISETP.GT.U32.AND P6, PT, R2.reuse, R31, PT ;  /* 0x0000001f0200720c */ /* 0x040fe20003fc4070 */
[----:B------:R-:W-:Y:S01]  /*10580*/  @!P2 IMAD.MOV R27, RZ, RZ, -R27 ;  /* 0x000000ffff1ba224 */ /* 0x000fe200078e0a1b */
[----:B------:R-:W-:Y:S01]  /*10590*/  ISETP.GT.U32.AND P2, PT, R2, R35, PT ;  /* 0x000000230200720c */ /* 0x000fe20003f44070 */
[----:B------:R-:W-:Y:S01]  /*105a0*/  @!P4 IMAD.IADD R29, R29, 0x1, -R2 ;  /* 0x000000011d1dc824 */ /* 0x000fe200078e0a02 */
[----:B------:R-:W-:Y:S01]  /*105b0*/  IABS R37, R246 ;  /* 0x000000f600257213 */ /* 0x000fe20000000000 */
[----:B------:R-:W-:Y:S01]  /*105c0*/  VIADD R236, R3, 0xec ;  /* 0x000000ec03ec7836 */ /* 0x000fe20000000000 */
[----:B------:R-:W-:Y:S01]  /*105d0*/  ISETP.GE.AND P4, PT, R247, RZ, PT ;  /* 0x000000fff700720c */ /* 0x000fe20003f86270 */
[----:B------:R-:W-:-:S02]  /*105e0*/  VIADD R247, R3, 0xed ;  /* 0x000000ed03f77836 */ /* 0x000fc40000000000 */
[----:B------:R-:W-:Y:S01]  /*105f0*/  IMAD.HI.U32 R7, R4, R37, RZ ;  /* 0x0000002504077227 */ /* 0x000fe200078e00ff */
[----:B------:R-:W-:Y:S02]  /*10600*/  IABS R41, R236 ;  /* 0x000000ec00297213 */ /* 0x000fe40000000000 */
[----:B------:R-:W-:Y:S01]  /*10610*/  IABS R39, R247 ;  /* 0x000000f700277213 */ /* 0x000fe20000000000 */
[--C-:B------:R-:W-:Y:S01]  /*10620*/  @!P3 IMAD.IADD R33, R33, 0x1, -R2.reuse ;  /* 0x000000012121b824 */ /* 0x100fe200078e0a02 */
[----:B------:R-:W-:Y:S01]  /*10630*/  ISETP.GE.AND P3, PT, R246, RZ, PT ;  /* 0x000000fff600720c */ /* 0x000fe20003f66270 */
[----:B------:R-:W-:Y:S02]  /*10640*/  IMAD.MOV R7, RZ, RZ, -R7 ;  /* 0x000000ffff077224 */ /* 0x000fe400078e0a07 */
[--C-:B------:R-:W-:Y:S01]  /*10650*/  @!P6 IMAD.IADD R31, R31, 0x1, -R2.reuse ;  /* 0x000000011f1fe824 */ /* 0x100fe200078e0a02 */
[C---:B------:R-:W-:Y:S01]  /*10660*/  ISETP.GT.U32.AND P6, PT, R2.reuse, R29, PT ;  /* 0x0000001d0200720c */ /* 0x040fe20003fc4070 */
[----:B------:R-:W-:Y:S01]  /*10670*/  @!P2 IMAD.IADD R35, R35, 0x1, -R2 ;  /* 0x000000012323a824 */ /* 0x000fe200078e0a02 */
[C---:B------:R-:W-:Y:S01]  /*10680*/  ISETP.GT.U32.AND P2, PT, R2.reuse, R33, PT ;  /* 0x000000210200720c */ /* 0x040fe20003f44070 */
[----:B------:R-:W-:-:S02]  /*10690*/  IMAD R37, R2, R7, R37 ;  /* 0x0000000702257224 */ /* 0x000fc400078e0225 */
[----:B------:R-:W-:-:S04]  /*106a0*/  IMAD.HI.U32 R7, R4, R39, RZ ;  /* 0x0000002704077227 */ /* 0x000fc800078e00ff */
[----:B------:R-:W-:Y:S02]  /*106b0*/  IMAD.MOV R7, RZ, RZ, -R7 ;  /* 0x000000ffff077224 */ /* 0x000fe400078e0a07 */
[----:B------:R-:W-:Y:S02]  /*106c0*/  VIADD R238, R3, 0xeb ;  /* 0x000000eb03ee7836 */ /* 0x000fe40000000000 */
[----:B------:R-:W-:-:S03]  /*106d0*/  IMAD.HI.U32 R5, R4, R41, RZ ;  /* 0x0000002904057227 */ /* 0x000fc600078e00ff */
[----:B------:R-:W-:Y:S01]  /*106e0*/  IABS R42, R238 ;  /* 0x000000ee002a7213 */ /* 0x000fe20000000000 */
[C---:B------:R-:W-:Y:S02]  /*106f0*/  IMAD R39, R2.reuse, R7, R39 ;  /* 0x0000000702277224 */ /* 0x040fe400078e0227 */
[----:B------:R-:W-:Y:S02]  /*10700*/  IMAD.MOV R5, RZ, RZ, -R5 ;  /* 0x000000ffff057224 */ /* 0x000fe400078e0a05 */
[--C-:B------:R-:W-:Y:S01]  /*10710*/  @!P6 IMAD.IADD R29, R29, 0x1, -R2.reuse ;  /* 0x000000011d1de824 */ /* 0x100fe200078e0a02 */
[C---:B------:R-:W-:Y:S01]  /*10720*/  ISETP.GT.U32.AND P6, PT, R2.reuse, R37, PT ;  /* 0x000000250200720c */ /* 0x040fe20003fc4070 */
[----:B------:R-:W-:Y:S01]  /*10730*/  @!P2 IMAD.IADD R33, R33, 0x1, -R2 ;  /* 0x000000012121a824 */ /* 0x000fe200078e0a02 */
[C---:B------:R-:W-:Y:S01]  /*10740*/  ISETP.GT.U32.AND P2, PT, R2.reuse, R39, PT ;  /* 0x000000270200720c */ /* 0x040fe20003f44070 */
[C---:B------:R-:W-:Y:S02]  /*10750*/  IMAD R41, R2.reuse, R5, R41 ;  /* 0x0000000502297224 */ /* 0x040fe400078e0229 */
[----:B------:R-:W-:Y:S01]  /*10760*/  @!P0 IMAD.MOV R29, RZ, RZ, -R29 ;  /* 0x000000ffff1d8224 */ /* 0x000fe200078e0a1d */
[----:B------:R-:W-:Y:S01]  /*10770*/  ISETP.GT.U32.AND P0, PT, R2, R35, PT ;  /* 0x000000230200720c */ /* 0x000fe20003f04070 */
[----:B------:R-:W-:-:S04]  /*10780*/  IMAD.HI.U32 R5, R4, R42, RZ ;  /* 0x0000002a04057227 */ /* 0x000fc800078e00ff */
[----:B------:R-:W-:Y:S01]  /*10790*/  @!P1 IMAD.MOV R25, RZ, RZ, -R25 ;  /* 0x000000ffff199224 */ /* 0x000fe200078e0a19 */
[C---:B------:R-:W-:Y:S01]  /*107a0*/  ISETP.GT.U32.AND P1, PT, R2.reuse, R31, PT ;  /* 0x0000001f0200720c */ /* 0x040fe20003f24070 */
[----:B------:R-:W-:Y:S02]  /*107b0*/  IMAD.MOV R5, RZ, RZ, -R5 ;  /* 0x000000ffff057224 */ /* 0x000fe400078e0a05 */
[----:B------:R-:W-:Y:S01]  /*107c0*/  VIADD R246, R3, 0xe9 ;  /* 0x000000e903f67836 */ /* 0x000fe20000000000 */
[----:B------:R-:W-:Y:S01]  /*107d0*/  STL [R1+0x2070], R25 ;  /* 0x0020701901007387 */ /* 0x000fe20000100800 */
[C---:B------:R-:W-:Y:S02]  /*107e0*/  IMAD R42, R2.reuse, R5, R42 ;  /* 0x00000005022a7224 */ /* 0x040fe400078e022a */
[--C-:B------:R-:W-:Y:S01]  /*107f0*/  @!P2 IMAD.IADD R39, R39, 0x1, -R2.reuse ;  /* 0x000000012727a824 */ /* 0x100fe200078e0a02 */
[----:B------:R-:W-:Y:S01]  /*10800*/  IABS R46, R246 ;  /* 0x000000f6002e7213 */ /* 0x000fe20000000000 */
[--C-:B------:R-:W-:Y:S01]  /*10810*/  @!P0 IMAD.IADD R35, R35, 0x1, -R2.reuse ;  /* 0x0000000123238824 */ /* 0x100fe200078e0a02 */
[C---:B------:R-:W-:Y:S01]  /*10820*/  ISETP.GT.U32.AND P2, PT, R2.reuse, R42, PT ;  /* 0x0000002a0200720c */ /* 0x040fe20003f44070 */
[----:B------:R-:W-:Y:S01]  /*10830*/  @!P4 IMAD.MOV R33, RZ, RZ, -R33 ;  /* 0x000000ffff21c224 */ /* 0x000fe200078e0a21 */
[C---:B------:R-:W-:Y:S01]  /*10840*/  ISETP.GT.U32.AND P0, PT, R2.reuse, R41, PT ;  /* 0x000000290200720c */ /* 0x040fe20003f04070 */
[--C-:B------:R-:W-:Y:S01]  /*10850*/  @!P1 IMAD.IADD R31, R31, 0x1, -R2.reuse ;  /* 0x000000011f1f9824 */ /* 0x100fe200078e0a02 */
[----:B------:R-:W-:Y:S01]  /*10860*/  ISETP.GT.U32.AND P4, PT, R2, R39, PT ;  /* 0x000000270200720c */ /* 0x000fe20003f84070 */
[----:B------:R-:W-:Y:S01]  /*10870*/  @!P6 IMAD.IADD R37, R37, 0x1, -R2 ;  /* 0x000000012525e824 */ /* 0x000fe200078e0a02 */
[----:B------:R-:W-:Y:S01]  /*10880*/  ISETP.GE.AND P1, PT, R244, RZ, PT ;  /* 0x000000fff400720c */ /* 0x000fe20003f26270 */
[----:B------:R-:W-:Y:S01]  /*10890*/  VIADD R244, R3, 0xea ;  /* 0x000000ea03f47836 */ /* 0x000fe20000000000 */
[----:B------:R-:W-:Y:S01]  /*108a0*/  ISETP.GE.AND P6, PT, R247, RZ, PT ;  /* 0x000000fff700720c */ /* 0x000fe20003fc6270 */
[----:B------:R-:W-:Y:S01]  /*108b0*/  @!P5 IMAD.MOV R31, RZ, RZ, -R31 ;  /* 0x000000ffff1fd224 */ /* 0x000fe200078e0a1f */
[----:B------:R-:W-:Y:S01]  /*108c0*/  ISETP.GT.U32.AND P5, PT, R2, R37, PT ;  /* 0x000000250200720c */ /* 0x000fe20003fa4070 */
[----:B------:R-:W-:Y:S01]  /*108d0*/  IMAD.HI.U32 R7, R4, R46, RZ ;  /* 0x0000002e04077227 */ /* 0x000fe200078e00ff */
[----:B------:R-:W-:Y:S01]  /*108e0*/  IABS R44, R244 ;  /* 0x000000f4002c7213 */ /* 0x000fe20000000000 */
[----:B------:R-:W-:Y:S02]  /*108f0*/  STL [R1+0x2074], R27 ;  /* 0x0020741b01007387 */ /* 0x000fe40000100800 */
[----:B------:R-:W-:-:S02]  /*10900*/  VIADD R247, R3, 0xe8 ;  /* 0x000000e803f77836 */ /* 0x000fc40000000000 */
[----:B------:R-:W-:Y:S01]  /*10910*/  IMAD.MOV R7, RZ, RZ, -R7 ;  /* 0x000000ffff077224 */ /* 0x000fe200078e0a07 */
[----:B------:R-:W-:Y:S01]  /*10920*/  STL [R1+0x2078], R29 ;  /* 0x0020781d01007387 */ /* 0x000fe20000100800 */
[--C-:B------:R-:W-:Y:S01]  /*10930*/  @!P2 IMAD.IADD R42, R42, 0x1, -R2.reuse ;  /* 0x000000012a2aa824 */ /* 0x100fe200078e0a02 */
[----:B------:R-:W-:Y:S01]  /*10940*/  IABS R48, R247 ;  /* 0x000000f700307213 */ /* 0x000fe20000000000 */
[----:B------:R-:W-:Y:S01]  /*10950*/  IMAD.HI.U32 R5, R4, R44, RZ ;  /* 0x0000002c04057227 */ /* 0x000fe200078e00ff */
[----:B------:R-:W-:Y:S02]  /*10960*/  STL [R1+0x207c], R31 ;  /* 0x00207c1f01007387 */ /* 0x000fe40000100800 */
[----:B------:R-:W-:Y:S01]  /*10970*/  ISETP.GT.U32.AND P2, PT, R2, R42, PT ;  /* 0x0000002a0200720c */ /* 0x000fe20003f44070 */
[----:B------:R-:W-:Y:S01]  /*10980*/  @!P0 IMAD.IADD R41, R41, 0x1, -R2 ;  /* 0x0000000129298824 */ /* 0x000fe200078e0a02 */
[----:B------:R-:W-:Y:S01]  /*10990*/  ISETP.GE.AND P0, PT, R238, RZ, PT ;  /* 0x000000ffee00720c */ /* 0x000fe20003f06270 */
[----:B------:R-:W-:Y:S01]  /*109a0*/  IMAD R46, R2, R7, R46 ;  /* 0x00000007022e7224 */ /* 0x000fe200078e022e */
[----:B------:R-:W-:Y:S01]  /*109b0*/  STL [R1+0x2080], R33 ;  /* 0x0020802101007387 */ /* 0x000fe20000100800 */
[----:B------:R-:W-:-:S02]  /*109c0*/  @!P4 IMAD.IADD R39, R39, 0x1, -R2 ;  /* 0x000000012727c824 */ /* 0x000fc400078e0a02 */
[----:B------:R-:W-:Y:S02]  /*109d0*/  IMAD.MOV R5, RZ, RZ, -R5 ;  /* 0x000000ffff057224 */ /* 0x000fe400078e0a05 */
[----:B------:R-:W-:-:S04]  /*109e0*/  IMAD.HI.U32 R7, R4, R48, RZ ;  /* 0x0000003004077227 */ /* 0x000fc800078e00ff */
[----:B------:R-:W-:Y:S01]  /*109f0*/  @!P1 IMAD.MOV R35, RZ, RZ, -R35 ;  /* 0x000000ffff239224 */ /* 0x000fe200078e0a23 */
[C---:B------:R-:W-:Y:S01]  /*10a00*/  ISETP.GT.U32.AND P1, PT, R2.reuse, R41, PT ;  /* 0x000000290200720c */ /* 0x040fe20003f24070 */
[----:B------:R-:W-:Y:S01]  /*10a10*/  @!P6 IMAD.MOV R39, RZ, RZ, -R39 ;  /* 0x000000ffff27e224 */ /* 0x000fe200078e0a27 */
[----:B------:R-:W-:Y:S01]  /*10a20*/  ISETP.GT.U32.AND P6, PT, R2, R46, PT ;  /* 0x0000002e0200720c */ /* 0x000fe20003fc4070 */
[----:B------:R-:W-:Y:S01]  /*10a30*/  @!P5 IMAD.IADD R37, R37, 0x1, -R2 ;  /* 0x000000012525d824 */ /* 0x000fe200078e0a02 */
[----:B------:R-:W-:Y:S01]  /*10a40*/  ISETP.GE.AND P5, PT, R236, RZ, PT ;  /* 0x000000ffec00720c */ /* 0x000fe20003fa6270 */
[----:B------:R-:W-:Y:S02]  /*10a50*/  VIADD R236, R3, 0xe7 ;  /* 0x000000e703ec7836 */ /* 0x000fe40000000000 */
[C---:B------:R-:W-:Y:S02]  /*10a60*/  IMAD R44, R2.reuse, R5, R44 ;  /* 0x00000005022c7224 */ /* 0x040fe400078e022c */
[----:B------:R-:W-:Y:S01]  /*10a70*/  IMAD.MOV R7, RZ, RZ, -R7 ;  /* 0x000000ffff077224 */ /* 0x000fe200078e0a07 */
[----:B------:R-:W-:Y:S01]  /*10a80*/  IABS R5, R236 ;  /* 0x000000ec00057213 */ /* 0x000fe20000000000 */
[----:B------:R-:W-:Y:S01]  /*10a90*/  @!P3 IMAD.MOV R37, RZ, RZ, -R37 ;  /* 0x000000ffff25b224 */ /* 0x000fe200078e0a25 */
[C---:B------:R-:W-:Y:S01]  /*10aa0*/  ISETP.GT.U32.AND P4, PT, R2.reuse, R44, PT ;  /* 0x0000002c0200720c */ /* 0x040fe20003f84070 */
[----:B------:R-:W-:Y:S01]  /*10ab0*/  IMAD R48, R2, R7, R48 ;  /* 0x0000000702307224 */ /* 0x000fe200078e0230 */
[----:B------:R-:W-:Y:S01]  /*10ac0*/  ISETP.GE.AND P3, PT, R244, RZ, PT ;  /* 0x000000fff400720c */ /* 0x000fe20003f66270 */
[----:B------:R-:W-:-:S02]  /*10ad0*/  @!P2 IMAD.IADD R42, R42, 0x1, -R2 ;  /* 0x000000012a2aa824 */ /* 0x000fc400078e0a02 */
[----:B------:R-:W-:Y:S01]  /*10ae0*/  IMAD.HI.U32 R7, R4, R5, RZ ;  /* 0x0000000504077227 */ /* 0x000fe200078e00ff */
[----:B------:R-:W-:-:S03]  /*10af0*/  ISETP.GT.U32.AND P2, PT, R2, R48, PT ;  /* 0x000000300200720c */ /* 0x000fc60003f44070 */
[--C-:B------:R-:W-:Y:S01]  /*10b00*/  @!P1 IMAD.IADD R41, R41, 0x1, -R2.reuse ;  /* 0x0000000129299824 */ /* 0x100fe200078e0a02 */
[----:B------:R-:W-:Y:S01]  /*10b10*/  ISETP.GE.AND P1, PT, R246, RZ, PT ;  /* 0x000000fff600720c */ /* 0x000fe20003f26270 */
[----:B------:R-:W-:Y:S02]  /*10b20*/  VIADD R244, R3, 0xe5 ;  /* 0x000000e503f47836 */ /* 0x000fe40000000000 */
[--C-:B------:R-:W-:Y:S02]  /*10b30*/  @!P6 IMAD.IADD R46, R46, 0x1, -R2.reuse ;  /* 0x000000012e2ee824 */ /* 0x100fe400078e0a02 */
[----:B------:R-:W-:Y:S01]  /*10b40*/  IMAD.MOV R7, RZ, RZ, -R7 ;  /* 0x000000ffff077224 */ /* 0x000fe200078e0a07 */
[----:B------:R-:W-:Y:S01]  /*10b50*/  IABS R54, R244 ;  /* 0x000000f400367213 */ /* 0x000fe20000000000 */
[----:B------:R-:W-:Y:S01]  /*10b60*/  @!P5 IMAD.MOV R41, RZ, RZ, -R41 ;  /* 0x000000ffff29d224 */ /* 0x000fe200078e0a29 */
[----:B------:R-:W-:Y:S01]  /*10b70*/  ISETP.GT.U32.AND P5, PT, R2, R46, PT ;  /* 0x0000002e0200720c */ /* 0x000fe20003fa4070 */
[----:B------:R-:W-:Y:S01]  /*10b80*/  @!P4 IMAD.IADD R44, R44, 0x1, -R2 ;  /* 0x000000012c2cc824 */ /* 0x000fe200078e0a02 */
[----:B------:R-:W-:Y:S01]  /*10b90*/  ISETP.GE.AND P4, PT, R247, RZ, PT ;  /* 0x000000fff700720c */ /* 0x000fe20003f86270 */
[----:B------:R-:W-:-:S02]  /*10ba0*/  IMAD R50, R2, R7, R5 ;  /* 0x0000000702327224 */ /* 0x000fc400078e0205 */
[----:B------:R-:W-:Y:S01]  /*10bb0*/  IMAD.HI.U32 R9, R4, R54, RZ ;  /* 0x0000003604097227 */ /* 0x000fe200078e00ff */
[----:B------:R-:W-:-:S03]  /*10bc0*/  ISETP.GT.U32.AND P6, PT, R2, R44, PT ;  /* 0x0000002c0200720c */ /* 0x000fc60003fc4070 */
[----:B------:R-:W-:Y:S02]  /*10bd0*/  @!P2 IMAD.IADD R48, R48, 0x1, -R2 ;  /* 0x000000013030a824 */ /* 0x000fe400078e0a02 */
[----:B------:R-:W-:Y:S01]  /*10be0*/  @!P0 IMAD.MOV R42, RZ, RZ, -R42 ;  /* 0x000000ffff2a8224 */ /* 0x000fe200078e0a2a */
[C---:B------:R-:W-:Y:S01]  /*10bf0*/  ISETP.GT.U32.AND P0, PT, R2.reuse, R50, PT ;  /* 0x000000320200720c */ /* 0x040fe20003f04070 */
[----:B------:R-:W-:Y:S01]  /*10c00*/  VIADD R238, R3, 0xe6 ;  /* 0x000000e603ee7836 */ /* 0x000fe20000000000 */
[----:B------:R-:W-:Y:S01]  /*10c10*/  ISETP.GT.U32.AND P2, PT, R2, R48, PT ;  /* 0x000000300200720c */ /* 0x000fe20003f44070 */
[----:B------:R-:W-:Y:S02]  /*10c20*/  IMAD.MOV R9, RZ, RZ, -R9 ;  /* 0x000000ffff097224 */ /* 0x000fe400078e0a09 */
[----:B------:R-:W-:Y:S01]  /*10c30*/  @!P5 IMAD.IADD R46, R46, 0x1, -R2 ;  /* 0x000000012e2ed824 */ /* 0x000fe200078e0a02 */
[----:B------:R-:W-:Y:S01]  /*10c40*/  IABS R52, R238 ;  /* 0x000000ee00347213 */ /* 0x000fe20000000000 */
[----:B------:R-:W-:-:S02]  /*10c50*/  IMAD R54, R2, R9, R54 ;  /* 0x0000000902367224 */ /* 0x000fc400078e0236 */
[C---:B------:R-:W-:Y:S02]  /*10c60*/  VIADD R246, R3.reuse, 0xe4 ;  /* 0x000000e403f67836 */ /* 0x040fe40000000000 */
[----:B------:R-:W-:Y:S02]  /*10c70*/  VIADD R247, R3, 0xe3 ;  /* 0x000000e303f77836 */ /* 0x000fe40000000000 */
[----:B------:R-:W-:Y:S01]  /*10c80*/  @!P1 IMAD.MOV R46, RZ, RZ, -R46 ;  /* 0x000000ffff2e9224 */ /* 0x000fe200078e0a2e */
[----:B------:R-:W-:Y:S01]  /*10c90*/  ISETP.GT.U32.AND P1, PT, R2, R54, PT ;  /* 0x000000360200720c */ /* 0x000fe20003f24070 */
[----:B------:R-:W-:Y:S01]  /*10ca0*/  IMAD.HI.U32 R5, R4, R52, RZ ;  /* 0x0000003404057227 */ /* 0x000fe200078e00ff */
[----:B------:R-:W-:Y:S02]  /*10cb0*/  IABS R56, R246 ;  /* 0x000000f600387213 */ /* 0x000fe40000000000 */
[----:B------:R-:W-:Y:S01]  /*10cc0*/  IABS R58, R247 ;  /* 0x000000f7003a7213 */ /* 0x000fe20000000000 */
[--C-:B------:R-:W-:Y:S01]  /*10cd0*/  @!P6 IMAD.IADD R44, R44, 0x1, -R2.reuse ;  /* 0x000000012c2ce824 */ /* 0x100fe200078e0a02 */
[----:B------:R-:W-:Y:S01]  /*10ce0*/  ISETP.GE.AND P6, PT, R236, RZ, PT ;  /* 0x000000ffec00720c */ /* 0x000fe20003fc6270 */
[----:B------:R-:W-:Y:S01]  /*10cf0*/  @!P0 IMAD.IADD R50, R50, 0x1, -R2 ;  /* 0x0000000132328824 */ /* 0x000fe200078e0a02 */
[----:B------:R-:W-:Y:S01]  /*10d00*/  ISETP.GE.AND P0, PT, R244, RZ, PT ;  /* 0x000000fff400720c */ /* 0x000fe20003f06270 */
[----:B------:R-:W-:-:S02]  /*10d10*/  IMAD.MOV R5, RZ, RZ, -R5 ;  /* 0x000000ffff057224 */ /* 0x000fc400078e0a05 */
[----:B------:R-:W-:Y:S01]  /*10d20*/  @!P2 IMAD.IADD R48, R48, 0x1, -R2 ;  /* 0x000000013030a824 */ /* 0x000fe200078e0a02 */
[----:B------:R-:W-:Y:S01]  /*10d30*/  ISETP.GE.AND P2, PT, R238, RZ, PT ;  /* 0x000000ffee00720c */ /* 0x000fe20003f46270 */
[----:B------:R-:W-:Y:S01]  /*10d40*/  @!P3 IMAD.MOV R44, RZ, RZ, -R44 ;  /* 0x000000ffff2cb224 */ /* 0x000fe200078e0a2c */
[C---:B------:R-:W-:Y:S01]  /*10d50*/  ISETP.GT.U32.AND P3, PT, R2.reuse, R50, PT ;  /* 0x000000320200720c */ /* 0x040fe20003f64070 */
[----:B------:R-:W-:Y:S02]  /*10d60*/  IMAD R52, R2, R5, R52 ;  /* 0x0000000502347224 */ /* 0x000fe400078e0234 */
[----:B------:R-:W-:-:S03]  /*10d70*/  IMAD.HI.U32 R7, R4, R56, RZ ;  /* 0x0000003804077227 */ /* 0x000fc600078e00ff */
[----:B------:R-:W-:Y:S01]  /*10d80*/  ISETP.GT.U32.AND P5, PT, R2, R52, PT ;  /* 0x000000340200720c */ /* 0x000fe20003fa4070 */
[----:B------:R-:W-:-:S04]  /*10d90*/  IMAD.HI.U32 R5, R4, R58, RZ ;  /* 0x0000003a04057227 */ /* 0x000fc800078e00ff */
[----:B------:R-:W-:Y:S02]  /*10da0*/  VIADD R238, R3, 0xe2 ;  /* 0x000000e203ee7836 */ /* 0x000fe40000000000 */
[----:B------:R-:W-:Y:S02]  /*10db0*/  IMAD.MOV R7, RZ, RZ, -R7 ;  /* 0x000000ffff077224 */ /* 0x000fe400078e0a07 */
[----:B------:R-:W-:Y:S01]  /*10dc0*/  IMAD.MOV R5, RZ, RZ, -R5 ;  /* 0x000000ffff057224 */ /* 0x000fe200078e0a05 */
[----:B------:R-:W-:Y:S01]  /*10dd0*/  IABS R60, R238 ;  /* 0x000000ee003c7213 */ /* 0x000fe20000000000 */
[----:B------:R-:W-:Y:S02]  /*10de0*/  @!P1 IMAD.IADD R54, R54, 0x1, -R2 ;  /* 0x0000000136369824 */ /* 0x000fe400078e0a02 */
[C---:B------:R-:W-:Y:S02]  /*10df0*/  IMAD R56, R2.reuse, R7, R56 ;  /* 0x0000000702387224 */ /* 0x040fe400078e0238 */
[C---:B------:R-:W-:Y:S01]  /*10e00*/  IMAD R58, R2.reuse, R5, R58 ;  /* 0x00000005023a7224 */ /* 0x040fe200078e023a */
[----:B------:R-:W-:Y:S01]  /*10e10*/  ISETP.GT.U32.AND P1, PT, R2, R54, PT ;  /* 0x000000360200720c */ /* 0x000fe20003f24070 */
[----:B------:R-:W-:-:S04]  /*10e20*/  IMAD.HI.U32 R5, R4, R60, RZ ;  /* 0x0000003c04057227 */ /* 0x000fc800078e00ff */
[----:B------:R-:W-:Y:S01]  /*10e30*/  @!P4 IMAD.MOV R48, RZ, RZ, -R48 ;  /* 0x000000ffff30c224 */ /* 0x000fe200078e0a30 */
[----:B------:R-:W-:Y:S01]  /*10e40*/  ISETP.GT.U32.AND P4, PT, R2, R56, PT ;  /* 0x000000380200720c */ /* 0x000fe20003f84070 */
[--C-:B------:R-:W-:Y:S01]  /*10e50*/  @!P3 IMAD.IADD R50, R50, 0x1, -R2.reuse ;  /* 0x000000013232b824 */ /* 0x100fe200078e0a02 */
[----:B------:R-:W-:Y:S01]  /*10e60*/  ISETP.GT.U32.AND P3, PT, R2, R58, PT ;  /* 0x0000003a0200720c */ /* 0x000fe20003f64070 */
[----:B------:R-:W-:Y:S02]  /*10e70*/  VIADD R236, R3, 0xe0 ;  /* 0x000000e003ec7836 */ /* 0x000fe40000000000 */
[----:B------:R-:W-:Y:S02]  /*10e80*/  IMAD.MOV R5, RZ, RZ, -R5 ;  /* 0x000000ffff057224 */ /* 0x000fe400078e0a05 */
[----:B------:R-:W-:Y:S01]  /*10e90*/  @!P5 IMAD.IADD R52, R52, 0x1, -R2 ;  /* 0x000000013434d824 */ /* 0x000fe200078e0a02 */
[----:B------:R-:W-:Y:S01]  /*10ea0*/  IABS R64, R236 ;  /* 0x000000ec00407213 */ /* 0x000fe20000000000 */
[----:B------:R-:W-:-:S02]  /*10eb0*/  IMAD R60, R2, R5, R60 ;  /* 0x00000005023c7224 */ /* 0x000fc400078e023c */
[----:B------:R-:W-:Y:S01]  /*10ec0*/  VIADD R244, R3, 0xe1 ;  /* 0x000000e103f47836 */ /* 0x000fe20000000000 */
[----:B------:R-:W-:Y:S01]  /*10ed0*/  ISETP.GT.U32.AND P5, PT, R2, R52, PT ;  /* 0x000000340200720c */ /* 0x000fe20003fa4070 */
[----:B------:R-:W-:Y:S01]  /*10ee0*/  @!P1 IMAD.IADD R54, R54, 0x1, -R2 ;  /* 0x0000000136369824 */ /* 0x000fe200078e0a02 */
[----:B------:R-:W-:Y:S01]  /*10ef0*/  ISETP.GT.U32.AND P1, PT, R2, R60, PT ;  /* 0x0000003c0200720c */ /* 0x000fe20003f24070 */
[----:B------:R-:W-:Y:S01]  /*10f00*/  IMAD.HI.U32 R5, R4, R64, RZ ;  /* 0x0000004004057227 */ /* 0x000fe200078e00ff */
[----:B------:R-:W-:-:S03]  /*10f10*/  IABS R62, R244 ;  /* 0x000000f4003e7213 */ /* 0x000fc60000000000 */
[--C-:B------:R-:W-:Y:S02]  /*10f20*/  @!P4 IMAD.IADD R56, R56, 0x1, -R2.reuse ;  /* 0x000000013838c824 */ /* 0x100fe400078e0a02 */
[----:B------:R-:W-:Y:S02]  /*10f30*/  @!P3 IMAD.IADD R58, R58, 0x1, -R2 ;  /* 0x000000013a3ab824 */ /* 0x000fe400078e0a02 */
[----:B------:R-:W-:Y:S01]  /*10f40*/  IMAD.MOV R5, RZ, RZ, -R5 ;  /* 0x000000ffff057224 */ /* 0x000fe200078e0a05 */
[----:B------:R-:W-:Y:S01]  /*10f50*/  ISETP.GT.U32.AND P4, PT, R2, R56, PT ;  /* 0x000000380200720c */ /* 0x000fe20003f84070 */
[----:B------:R-:W-:Y:S01]  /*10f60*/  IMAD.HI.U32 R7, R4, R62, RZ ;  /* 0x0000003e04077227 */ /* 0x000fe200078e00ff */
[----:B------:R-:W-:-:S03]  /*10f70*/  ISETP.GT.U32.AND P3, PT, R2, R58, PT ;  /* 0x0000003a0200720c */ /* 0x000fc60003f64070 */
[----:B------:R-:W-:Y:S02]  /*10f80*/  IMAD R64, R2, R5, R64 ;  /* 0x0000000502407224 */ /* 0x000fe400078e0240 */
[--C-:B------:R-:W-:Y:S01]  /*10f90*/  @!P5 IMAD.IADD R52, R52, 0x1, -R2.reuse ;  /* 0x000000013434d824 */ /* 0x100fe200078e0a02 */
[----:B------:R-:W-:Y:S01]  /*10fa0*/  ISETP.GE.AND P5, PT, R246, RZ, PT ;  /* 0x000000fff600720c */ /* 0x000fe20003fa6270 */
[----:B------:R-:W-:Y:S02]  /*10fb0*/  IMAD.MOV R7, RZ, RZ, -R7 ;  /* 0x000000ffff077224 */ /* 0x000fe400078e0a07 */
[----:B------:R-:W-:Y:S01]  /*10fc0*/  @!P1 IMAD.IADD R60, R60, 0x1, -R2 ;  /* 0x000000013c3c9824 */ /* 0x000fe200078e0a02 */
[C---:B------:R-:W-:Y:S01]  /*10fd0*/  ISETP.GT.U32.AND P1, PT, R2.reuse, R64, PT ;  /* 0x000000400200720c */ /* 0x040fe20003f24070 */
[----:B------:R-:W-:Y:S02]  /*10fe0*/  VIADD R246, R3, 0xdf ;  /* 0x000000df03f67836 */ /* 0x000fe40000000000 */
[----:B------:R-:W-:-:S02]  /*10ff0*/  IMAD R62, R2, R7, R62 ;  /* 0x00000007023e7224 */ /* 0x000fc400078e023e */
[--C-:B------:R-:W-:Y:S01]  /*11000*/  @!P4 IMAD.IADD R56, R56, 0x1, -R2.reuse ;  /* 0x000000013838c824 */ /* 0x100fe200078e0a02 */
[----:B------:R-:W-:Y:S01]  /*11010*/  IABS R66, R246 ;  /* 0x000000f600427213 */ /* 0x000fe20000000000 */
[----:B------:R-:W-:Y:S01]  /*11020*/  @!P3 IMAD.IADD R58, R58, 0x1, -R2 ;  /* 0x000000013a3ab824 */ /* 0x000fe200078e0a02 */
[----:B------:R-:W-:Y:S01]  /*11030*/  ISETP.GT.U32.AND P4, PT, R2, R62, PT ;  /* 0x0000003e0200720c */ /* 0x000fe20003f84070 */
[----:B------:R-:W-:Y:S01]  /*11040*/  @!P6 IMAD.MOV R50, RZ, RZ, -R50 ;  /* 0x000000ffff32e224 */ /* 0x000fe200078e0a32 */
[----:B------:R-:W-:Y:S01]  /*11050*/  ISETP.GE.AND P3, PT, R238, RZ, PT ;  /* 0x000000ffee00720c */ /* 0x000fe20003f66270 */
[----:B------:R-:W-:Y:S01]  /*11060*/  VIADD R238, R3, 0xdd ;  /* 0x000000dd03ee7836 */ /* 0x000fe20000000000 */
[----:B------:R-:W-:Y:S01]  /*11070*/  ISETP.GE.AND P6, PT, R247, RZ, PT ;  /* 0x000000fff700720c */ /* 0x000fe20003fc6270 */
[----:B------:R-:W-:-:S03]  /*11080*/  IMAD.HI.U32 R7, R4, R66, RZ ;  /* 0x0000004204077227 */ /* 0x000fc600078e00ff */
[----:B------:R-:W-:Y:S01]  /*11090*/  IABS R70, R238 ;  /* 0x000000ee00467213 */ /* 0x000fe20000000000 */
[----:B------:R-:W-:Y:S02]  /*110a0*/  VIADD R247, R3, 0xde ;  /* 0x000000de03f77836 */ /* 0x000fe40000000000 */
[----:B------:R-:W-:Y:S01]  /*110b0*/  @!P1 IMAD.IADD R64, R64, 0x1, -R2 ;  /* 0x0000000140409824 */ /* 0x000fe200078e0a02 */
[C---:B------:R-:W-:Y:S01]  /*110c0*/  ISETP.GT.U32.AND P1, PT, R2.reuse, R60, PT ;  /* 0x0000003c0200720c */ /* 0x040fe20003f24070 */
[----:B------:R-:W-:Y:S01]  /*110d0*/  IMAD.MOV R7, RZ, RZ, -R7 ;  /* 0x000000ffff077224 */ /* 0x000fe200078e0a07 */
[----:B------:R-:W-:Y:S01]  /*110e0*/  IABS R68, R247 ;  /* 0x000000f700447213 */ /* 0x000fe20000000000 */
[----:B------:R-:W-:Y:S01]  /*110f0*/  @!P0 IMAD.MOV R54, RZ, RZ, -R54 ;  /* 0x000000ffff368224 */ /* 0x000fe200078e0a36 */
[C---:B------:R-:W-:Y:S01]  /*11100*/  ISETP.GT.U32.AND P0, PT, R2.reuse, R64, PT ;  /* 0x000000400200720c */ /* 0x040fe20003f04070 */
[----:B------:R-:W-:Y:S02]  /*11110*/  IMAD R66, R2, R7, R66 ;  /* 0x0000000702427224 */ /* 0x000fe400078e0242 */
[----:B------:R-:W-:-:S04]  /*11120*/  IMAD.HI.U32 R7, R4, R70, RZ ;  /* 0x0000004604077227 */ /* 0x000fc800078e00ff */
[----:B------:R-:W-:Y:S01]  /*11130*/  @!P4 IMAD.IADD R62, R62, 0x1, -R2 ;  /* 0x000000013e3ec824 */ /* 0x000fe200078e0a02 */
[----:B------:R-:W-:Y:S01]  /*11140*/  ISETP.GE.AND P4, PT, R244, RZ, PT ;  /* 0x000000fff400720c */ /* 0x000fe20003f86270 */
[----:B------:R-:W-:-:S04]  /*11150*/  IMAD.HI.U32 R5, R4, R68, RZ ;  /* 0x0000004404057227 */ /* 0x000fc800078e00ff */
[----:B------:R-:W-:Y:S02]  /*11160*/  IMAD.MOV R7, RZ, RZ, -R7 ;  /* 0x000000ffff077224 */ /* 0x000fe400078e0a07 */
[----:B------:R-:W-:Y:S01]  /*11170*/  @!P2 IMAD.MOV R52, RZ, RZ, -R52 ;  /* 0x000000ffff34a224 */ /* 0x000fe200078e0a34 */
[C---:B------:R-:W-:Y:S01]  /*11180*/  ISETP.GT.U32.AND P2, PT, R2.reuse, R62, PT ;  /* 0x0000003e0200720c */ /* 0x040fe20003f44070 */
[----:B------:R-:W-:Y:S02]  /*11190*/  IMAD.MOV R5, RZ, RZ, -R5 ;  /* 0x000000ffff057224 */ /* 0x000fe400078e0a05 */
[----:B------:R-:W-:Y:S01]  /*111a0*/  @!P5 IMAD.MOV R56, RZ, RZ, -R56 ;  /* 0x000000ffff38d224 */ /* 0x000fe200078e0a38 */
[C---:B------:R-:W-:Y:S01]  /*111b0*/  ISETP.GT.U32.AND P5, PT, R2.reuse, R66, PT ;  /* 0x000000420200720c */ /* 0x040fe20003fa4070 */
[C---:B------:R-:W-:Y:S02]  /*111c0*/  IMAD R70, R2.reuse, R7, R70 ;  /* 0x0000000702467224 */ /* 0x040fe400078e0246 */
[----:B------:R-:W-:-:S02]  /*111d0*/  IMAD R68, R2, R5, R68 ;  /* 0x0000000502447224 */ /* 0x000fc400078e0244 */
[--C-:B------:R-:W-:Y:S01]  /*111e0*/  @!P0 IMAD.IADD R64, R64, 0x1, -R2.reuse ;  /* 0x0000000140408824 */ /* 0x100fe200078e0a02 */
[----:B------:R-:W-:Y:S01]  /*111f0*/  ISETP.GT.U32.AND P0, PT, R2, R70, PT ;  /* 0x000000460200720c */ /* 0x000fe20003f04070 */
[C---:B------:R-:W-:Y:S02]  /*11200*/  VIADD R244, R3.reuse, 0xdc ;  /* 0x000000dc03f47836 */ /* 0x040fe40000000000 */
[--C-:B------:R-:W-:Y:S01]  /*11210*/  @!P1 IMAD.IADD R60, R60, 0x1, -R2.reuse ;  /* 0x000000013c3c9824 */ /* 0x100fe200078e0a02 */
[----:B------:R-:W-:Y:S01]  /*11220*/  ISETP.GT.U32.AND P1, PT, R2, R68, PT ;  /* 0x000000440200720c */ /* 0x000fe20003f24070 */
[--C-:B------:R-:W-:Y:S01]  /*11230*/  @!P2 IMAD.IADD R62, R62, 0x1, -R2.reuse ;  /* 0x000000013e3ea824 */ /* 0x100fe200078e0a02 */
[----:B------:R-:W-:Y:S01]  /*11240*/  IABS R5, R244 ;  /* 0x000000f400057213 */ /* 0x000fe20000000000 */
[----:B------:R-:W-:Y:S01]  /*11250*/  @!P5 IMAD.IADD R66, R66, 0x1, -R2 ;  /* 0x000000014242d824 */ /* 0x000fe200078e0a02 */
[----:B------:R-:W-:Y:S01]  /*11260*/  ISETP.GE.AND P2, PT, R246, RZ, PT ;  /* 0x000000fff600720c */ /* 0x000fe20003f46270 */
[----:B------:R-:W-:-:S02]  /*11270*/  VIADD R246, R3, 0xdb ;  /* 0x000000db03f67836 */ /* 0x000fc40000000000 */
[----:B------:R-:W-:Y:S01]  /*11280*/  IMAD.HI.U32 R7, R4, R5, RZ ;  /* 0x0000000504077227 */ /* 0x000fe200078e00ff */
[----:B------:R-:W-:Y:S02]  /*11290*/  ISETP.GT.U32.AND P5, PT, R2, R66, PT ;  /* 0x000000420200720c */ /* 0x000fe40003fa4070 */
[----:B------:R-:W-:Y:S01]  /*112a0*/  IABS R73, R246 ;  /* 0x000000f600497213 */ /* 0x000fe20000000000 */
[--C-:B------:R-:W-:Y:S02]  /*112b0*/  @!P0 IMAD.IADD R70, R70, 0x1, -R2.reuse ;  /* 0x0000000146468824 */ /* 0x100fe400078e0a02 */
[----:B------:R-:W-:Y:S02]  /*112c0*/  IMAD.MOV R72, RZ, RZ, -R7 ;  /* 0x000000ffff487224 */ /* 0x000fe400078e0a07 */
[----:B------:R-:W-:Y:S01]  /*112d0*/  @!P1 IMAD.IADD R68, R68, 0x1, -R2 ;  /* 0x0000000144449824 */ /* 0x000fe200078e0a02 */
[----:B------:R-:W-:Y:S01]  /*112e0*/  ISETP.GE.AND P1, PT, R238, RZ, PT ;  /* 0x000000ffee00720c */ /* 0x000fe20003f26270 */
[----:B------:R-:W-:Y:S01]  /*112f0*/  @!P4 IMAD.MOV R62, RZ, RZ, -R62 ;  /* 0x000000ffff3ec224 */ /* 0x000fe200078e0a3e */
[C---:B------:R-:W-:Y:S01]  /*11300*/  ISETP.GT.U32.AND P4, PT, R2.reuse, R70, PT ;  /* 0x000000460200720c */ /* 0x040fe20003f84070 */
[C---:B------:R-:W-:Y:S01]  /*11310*/  IMAD R72, R2.reuse, R72, R5 ;  /* 0x0000004802487224 */ /* 0x040fe200078e0205 */
[----:B------:R-:W-:Y:S01]  /*11320*/  ISETP.GT.U32.AND P0, PT, R2, R68, PT ;  /* 0x000000440200720c */ /* 0x000fe20003f04070 */
[----:B------:R-:W-:-:S04]  /*11330*/  IMAD.HI.U32 R5, R4, R73, RZ ;  /* 0x0000004904057227 */ /* 0x000fc800078e00ff */
[----:B------:R-:W-:Y:S02]  /*11340*/  IMAD.MOV R5, RZ, RZ, -R5 ;  /* 0x000000ffff057224 */ /* 0x000fe400078e0a05 */
[----:B------:R-:W-:Y:S01]  /*11350*/  @!P3 IMAD.MOV R60, RZ, RZ, -R60 ;  /* 0x000000ffff3cb224 */ /* 0x000fe200078e0a3c */
[----:B------:R-:W-:Y:S01]  /*11360*/  ISETP.GE.AND P3, PT, R247, RZ, PT ;  /* 0x000000fff700720c */ /* 0x000fe20003f66270 */
[--C-:B------:R-:W-:Y:S01]  /*11370*/  @!P5 IMAD.IADD R66, R66, 0x1, -R2.reuse ;  /* 0x000000014242d824 */ /* 0x100fe200078e0a02 */
[C---:B------:R-:W-:Y:S01]  /*11380*/  ISETP.GT.U32.AND P5, PT, R2.reuse, R72, PT ;  /* 0x000000480200720c */ /* 0x040fe20003fa4070 */
[----:B------:R-:W-:Y:S02]  /*11390*/  IMAD R73, R2, R5, R73 ;  /* 0x0000000502497224 */ /* 0x000fe400078e0249 */
[----:B------:R-:W-:Y:S02]  /*113a0*/  VIADD R247, R3, 0xda ;  /* 0x000000da03f77836 */ /* 0x000fe40000000000 */
[--C-:B------:R-:W-:Y:S01]  /*113b0*/  @!P4 IMAD.IADD R70, R70, 0x1, -R2.reuse ;  /* 0x000000014646c824 */ /* 0x100fe200078e0a02 */
[----:B------:R-:W-:Y:S01]  /*113c0*/  ISETP.GT.U32.AND P4, PT, R2, R73, PT ;  /* 0x000000490200720c */ /* 0x000fe20003f84070 */
[----:B------:R-:W-:Y:S01]  /*113d0*/  @!P0 IMAD.IADD R68, R68, 0x1, -R2 ;  /* 0x0000000144448824 */ /* 0x000fe200078e0a02 */
[----:B------:R-:W-:Y:S01]  /*113e0*/  IABS R7, R247 ;  /* 0x000000f700077213 */ /* 0x000fe20000000000 */
[----:B------:R-:W-:Y:S01]  /*113f0*/  @!P6 IMAD.MOV R58, RZ, RZ, -R58 ;  /* 0x000000ffff3ae224 */ /* 0x000fe200078e0a3a */
[----:B------:R-:W-:Y:S01]  /*11400*/  ISETP.GE.AND P0, PT, R247, RZ, PT ;  /* 0x000000fff700720c */ /* 0x000fe20003f06270 */
[----:B------:R-:W-:Y:S01]  /*11410*/  VIADD R247, R3, 0xd9 ;  /* 0x000000d903f77836 */ /* 0x000fe20000000000 */
[----:B------:R-:W-:Y:S01]  /*11420*/  ISETP.GE.AND P6, PT, R236, RZ, PT ;  /* 0x000000ffec00720c */ /* 0x000fe20003fc6270 */
[----:B------:R-:W-:-:S03]  /*11430*/  IMAD.HI.U32 R9, R4, R7, RZ ;  /* 0x0000000704097227 */ /* 0x000fc600078e00ff */
[----:B------:R-:W-:Y:S01]  /*11440*/  IABS R77, R247 ;  /* 0x000000f7004d7213 */ /* 0x000fe20000000000 */
[--C-:B------:R-:W-:Y:S01]  /*11450*/  @!P5 IMAD.IADD R72, R72, 0x1, -R2.reuse ;  /* 0x000000014848d824 */ /* 0x100fe200078e0a02 */
[----:B------:R-:W-:Y:S01]  /*11460*/  ISETP.GE.AND P5, PT, R247, RZ, PT ;  /* 0x000000fff700720c */ /* 0x000fe20003fa6270 */
[----:B------:R-:W-:Y:S02]  /*11470*/  IMAD.MOV R9, RZ, RZ, -R9 ;  /* 0x000000ffff097224 */ /* 0x000fe400078e0a09 */
[----:B------:R-:W-:Y:S01]  /*11480*/  @!P4 IMAD.IADD R73, R73, 0x1, -R2 ;  /* 0x000000014949c824 */ /* 0x000fe200078e0a02 */
[C---:B------:R-:W-:Y:S01]  /*11490*/  ISETP.GT.U32.AND P4, PT, R2.reuse, R72, PT ;  /* 0x000000480200720c */ /* 0x040fe20003f84070 */
[----:B------:R-:W-:Y:S02]  /*114a0*/  IMAD R75, R2, R9, R7 ;  /* 0x00000009024b7224 */ /* 0x000fe400078e0207 */
[----:B------:R-:W-:-:S04]  /*114b0*/  IMAD.HI.U32 R7, R4, R77, RZ ;  /* 0x0000004d04077227 */ /* 0x000fc800078e00ff */
[C---:B------:R-:W-:Y:S02]  /*114c0*/  VIADD R238, R3.reuse, 0xd8 ;  /* 0x000000d803ee7836 */ /* 0x040fe40000000000 */
[----:B------:R-:W-:Y:S02]  /*114d0*/  IMAD.MOV R7, RZ, RZ, -R7 ;  /* 0x000000ffff077224 */ /* 0x000fe400078e0a07 */
[----:B------:R-:W-:Y:S01]  /*114e0*/  @!P1 IMAD.MOV R70, RZ, RZ, -R70 ;  /* 0x000000ffff469224 */ /* 0x000fe200078e0a46 */
[----:B------:R-:W-:Y:S01]  /*114f0*/  IABS R79, R238 ;  /* 0x000000ee004f7213 */ /* 0x000fe20000000000 */
[C---:B------:R-:W-:Y:S01]  /*11500*/  IMAD R77, R2.reuse, R7, R77 ;  /* 0x00000007024d7224 */ /* 0x040fe200078e024d */
[----:B------:R-:W-:Y:S01]  /*11510*/  ISETP.GT.U32.AND P1, PT, R2, R75, PT ;  /* 0x0000004b0200720c */ /* 0x000fe20003f24070 */
[----:B------:R-:W-:Y:S02]  /*11520*/  @!P4 IMAD.IADD R72, R72, 0x1, -R2 ;  /* 0x000000014848c824 */ /* 0x000fe400078e0a02 */
[----:B------:R-:W-:Y:S01]  /*11530*/  VIADD R236, R3, 0xd6 ;  /* 0x000000d603ec7836 */ /* 0x000fe20000000000 */
[----:B------:R-:W-:Y:S01]  /*11540*/  ISETP.GT.U32.AND P4, PT, R2, R77, PT ;  /* 0x0000004d0200720c */ /* 0x000fe20003f84070 */
[----:B------:R-:W-:-:S03]  /*11550*/  IMAD.HI.U32 R5, R4, R79, RZ ;  /* 0x0000004f04057227 */ /* 0x000fc600078e00ff */
[----:B------:R-:W-:Y:S01]  /*11560*/  IABS R83, R236 ;  /* 0x000000ec00537213 */ /* 0x000fe20000000000 */
[----:B------:R-:W-:Y:S01]  /*11570*/  @!P3 IMAD.MOV R68, RZ, RZ, -R68 ;  /* 0x000000ffff44b224 */ /* 0x000fe200078e0a44 */
[----:B------:R-:W-:Y:S01]  /*11580*/  ISETP.GT.U32.AND P3, PT, R2, R73, PT ;  /* 0x000000490200720c */ /* 0x000fe20003f64070 */
[----:B------:R-:W-:Y:S01]  /*11590*/  @!P6 IMAD.MOV R64, RZ, RZ, -R64 ;  /* 0x000000ffff40e224 */ /* 0x000fe200078e0a40 */
[----:B------:R-:W-:Y:S01]  /*115a0*/  ISETP.GE.AND P6, PT, R244, RZ, PT ;  /* 0x000000fff400720c */ /* 0x000fe20003fc6270 */
[----:B------:R-:W-:Y:S02]  /*115b0*/  IMAD.MOV R5, RZ, RZ, -R5 ;  /* 0x000000ffff057224 */ /* 0x000fe400078e0a05 */
[----:B------:R-:W-:Y:S01]  /*115c0*/  @!P2 IMAD.MOV R66, RZ, RZ, -R66 ;  /* 0x000000ffff42a224 */ /* 0x000fe200078e0a42 */
[----:B------:R-:W-:Y:S01]  /*115d0*/  ISETP.GE.AND P2, PT, R246, RZ, PT ;  /* 0x000000fff600720c */ /* 0x000fe20003f46270 */
[C---:B------:R-:W-:Y:S02]  /*115e0*/  VIADD R244, R3.reuse, 0xd7 ;  /* 0x000000d703f47836 */ /* 0x040fe40000000000 */
[----:B------:R-:W-:-:S02]  /*115f0*/  VIADD R246, R3, 0xd5 ;  /* 0x000000d503f67836 */ /* 0x000fc40000000000 */
[----:B------:R-:W-:Y:S01]  /*11600*/  IMAD R79, R2, R5, R79 ;  /* 0x00000005024f7224 */ /* 0x000fe200078e024f */
[----:B------:R-:W-:Y:S01]  /*11610*/  IABS R81, R244 ;  /* 0x000000f400517213 */ /* 0x000fe20000000000 */
[----:B------:R-:W-:Y:S01]  /*11620*/  @!P1 IMAD.IADD R75, R75, 0x1, -R2 ;  /* 0x000000014b4b9824 */ /* 0x000fe200078e0a02 */
[----:B------:R-:W-:Y:S01]  /*11630*/  IABS R85, R246 ;  /* 0x000000f600557213 */ /* 0x000fe20000000000 */
[----:B------:R-:W-:Y:S01]  /*11640*/  IMAD.HI.U32 R5, R4, R83, RZ ;  /* 0x0000005304057227 */ /* 0x000fe200078e00ff */
[----:B------:R-:W-:-:S03]  /*11650*/  ISETP.GE.AND P1, PT, R238, RZ, PT ;  /* 0x000000ffee00720c */ /* 0x000fc60003f26270 */
[--C-:B------:R-:W-:Y:S01]  /*11660*/  @!P4 IMAD.IADD R77, R77, 0x1, -R2.reuse ;  /* 0x000000014d4dc824 */ /* 0x100fe200078e0a02 */
[C---:B------:R-:W-:Y:S01]  /*11670*/  ISETP.GT.U32.AND P4, PT, R2.reuse, R75, PT ;  /* 0x0000004b0200720c */ /* 0x040fe20003f84070 */
[----:B------:R-:W-:Y:S02]  /*11680*/  IMAD.MOV R5, RZ, RZ, -R5 ;  /* 0x000000ffff057224 */ /* 0x000fe400078e0a05 */
[----:B------:R-:W-:Y:S01]  /*11690*/  @!P3 IMAD.IADD R73, R73, 0x1, -R2 ;  /* 0x000000014949b824 */ /* 0x000fe200078e0a02 */
[C---:B------:R-:W-:Y:S01]  /*116a0*/  ISETP.GT.U32.AND P3, PT, R2.reuse, R79, PT ;  /* 0x0000004f0200720c */ /* 0x040fe20003f64070 */
[----:B------:R-:W-:Y:S01]  /*116b0*/  @!P6 IMAD.MOV R72, RZ, RZ, -R72 ;  /* 0x000000ffff48e224 */ /* 0x000fe200078e0a48 */
[C---:B------:R-:W-:Y:S01]  /*116c0*/  ISETP.GT.U32.AND P6, PT, R2.reuse, R77, PT ;  /* 0x0000004d0200720c */ /* 0x040fe20003fc4070 */
[----:B------:R-:W-:Y:S02]  /*116d0*/  IMAD R83, R2, R5, R83 ;  /* 0x0000000502537224 */ /* 0x000fe400078e0253 */
[----:B------:R-:W-:-:S04]  /*116e0*/  IMAD.HI.U32 R7, R4, R81, RZ ;  /* 0x0000005104077227 */ /* 0x000fc800078e00ff */
[----:B------:R-:W-:-:S04]  /*116f0*/  IMAD.HI.U32 R5, R4, R85, RZ ;  /* 0x0000005504057227 */ /* 0x000fc800078e00ff */
[----:B------:R-:W-:Y:S02]  /*11700*/  IMAD.MOV R7, RZ, RZ, -R7 ;  /* 0x000000ffff077224 */ /* 0x000fe400078e0a07 */
[----:B------:R-:W-:Y:S02]  /*11710*/  IMAD.MOV R5, RZ, RZ, -R5 ;  /* 0x000000ffff057224 */ /* 0x000fe400078e0a05 */
[C---:B------:R-:W-:Y:S02]  /*11720*/  IMAD R81, R2.reuse, R7, R81 ;  /* 0x0000000702517224 */ /* 0x040fe400078e0251 */
[C---:B------:R-:W-:Y:S02]  /*11730*/  IMAD R85, R2.reuse, R5, R85 ;  /* 0x0000000502557224 */ /* 0x040fe400078e0255 */
[----:B------:R-:W-:Y:S01]  /*11740*/  @!P4 IMAD.IADD R75, R75, 0x1, -R2 ;  /* 0x000000014b4bc824 */ /* 0x000fe200078e0a02 */
[----:B------:R-:W-:Y:S01]  /*11750*/  ISETP.GT.U32.AND P4, PT, R2, R83, PT ;  /* 0x000000530200720c */ /* 0x000fe20003f84070 */
[----:B------:R-:W-:-:S02]  /*11760*/  VIADD R247, R3, 0xd4 ;  /* 0x000000d403f77836 */ /* 0x000fc40000000000 */
[--C-:B------:R-:W-:Y:S02]  /*11770*/  @!P3 IMAD.IADD R79, R79, 0x1, -R2.reuse ;  /* 0x000000014f4fb824 */ /* 0x100fe400078e0a02 */
[----:B------:R-:W-:Y:S01]  /*11780*/  @!P2 IMAD.MOV R73, RZ, RZ, -R73 ;  /* 0x000000ffff49a224 */ /* 0x000fe200078e0a49 */
[C---:B------:R-:W-:Y:S01]  /*11790*/  ISETP.GT.U32.AND P2, PT, R2.reuse, R81, PT ;  /* 0x000000510200720c */ /* 0x040fe20003f44070 */
[--C-:B------:R-:W-:Y:S01]  /*117a0*/  @!P6 IMAD.IADD R77, R77, 0x1, -R2.reuse ;  /* 0x000000014d4de824 */ /* 0x100fe200078e0a02 */
[C---:B------:R-:W-:Y:S01]  /*117b0*/  ISETP.GT.U32.AND P6, PT, R2.reuse, R85, PT ;  /* 0x000000550200720c */ /* 0x040fe20003fc4070 */
[----:B------:R-:W-:Y:S01]  /*117c0*/  VIADD R238, R3, 0xd3 ;  /* 0x000000d303ee7836 */ /* 0x000fe20000000000 */
[----:B------:R-:W-:Y:S01]  /*117d0*/  IABS R87, R247 ;  /* 0x000000f700577213 */ /* 0x000fe20000000000 */
[----:B------:R-:W-:Y:S01]  /*117e0*/  @!P0 IMAD.MOV R75, RZ, RZ, -R75 ;  /* 0x000000ffff4b8224 */ /* 0x000fe200078e0a4b */
[----:B------:R-:W-:Y:S01]  /*117f0*/  ISETP.GT.U32.AND P3, PT, R2, R79, PT ;  /* 0x0000004f0200720c */ /* 0x000fe20003f64070 */
[----:B------:R-:W-:Y:S01]  /*11800*/  @!P4 IMAD.IADD R83, R83, 0x1, -R2 ;  /* 0x000000015353c824 */ /* 0x000fe200078e0a02 */
[----:B------:R-:W-:Y:S01]  /*11810*/  IABS R89, R238 ;  /* 0x000000ee00597213 */ /* 0x000fe20000000000 */
[----:B------:R-:W-:Y:S01]  /*11820*/  IMAD.HI.U32 R7, R4, R87, RZ ;  /* 0x0000005704077227 */ /* 0x000fe200078e00ff */
[----:B------:R0:W-:Y:S03]  /*11830*/  STL.64 [R1+0x2088], R72 ;  /* 0x0020884801007387 */ /* 0x0001e60000100a00 */
[----:B------:R-:W-:-:S02]  /*11840*/  IMAD.MOV R7, RZ, RZ, -R7 ;  /* 0x000000ffff077224 */ /* 0x000fc400078e0a07 */
[--C-:B------:R-:W-:Y:S01]  /*11850*/  @!P2 IMAD.IADD R81, R81, 0x1, -R2.reuse ;  /* 0x000000015151a824 */ /* 0x100fe200078e0a02 */
[----:B------:R-:W-:Y:S01]  /*11860*/  ISETP.GE.AND P2, PT, R236, RZ, PT ;  /* 0x000000ffec00720c */ /* 0x000fe20003f46270 */
[--C-:B------:R-:W-:Y:S01]  /*11870*/  @!P6 IMAD.IADD R85, R85, 0x1, -R2.reuse ;  /* 0x000000015555e824 */ /* 0x100fe200078e0a02 */
[----:B------:R-:W-:Y:S01]  /*11880*/  ISETP.GT.U32.AND P6, PT, R2, R83, PT ;  /* 0x000000530200720c */ /* 0x000fe20003fc4070 */
[----:B------:R-:W-:Y:S01]  /*11890*/  @!P3 IMAD.IADD R79, R79, 0x1, -R2 ;  /* 0x000000014f4fb824 */ /* 0x000fe200078e0a02 */
[----:B------:R-:W-:Y:S01]  /*118a0*/  ISETP.GE.AND P3, PT, R244, RZ, PT ;  /* 0x000000fff400720c */ /* 0x000fe20003f66270 */
[----:B------:R-:W-:Y:S01]  /*118b0*/  IMAD.HI.U32 R5, R4, R89, RZ ;  /* 0x0000005904057227 */ /* 0x000fe200078e00ff */
[C---:B------:R-:W-:Y:S01]  /*118c0*/  ISETP.GT.U32.AND P4, PT, R2.reuse, R81, PT ;  /* 0x000000510200720c */ /* 0x040fe20003f84070 */
[----:B0-----:R-:W0:Y:S01]  /*118d0*/  LDC.64 R72, c[0x0][0x218] ;  /* 0x00008600ff487b82 */ /* 0x001e220000000a00 */
[C---:B------:R-:W-:Y:S01]  /*118e0*/  ISETP.GT.U32.AND P0, PT, R2.reuse, R85, PT ;  /* 0x000000550200720c */ /* 0x040fe20003f04070 */
[----:B------:R-:W-:-:S02]  /*118f0*/  IMAD R87, R2, R7, R87 ;  /* 0x0000000702577224 */ /* 0x000fc400078e0257 */
        /* <DEDUP_REMOVED lines=8> */
[----:B------:R-:W-:Y:S01]  /*11980*/  @!P6 IMAD.IADD R83, R83, 0x1, -R2 ;  /* 0x000000015353e824 */ /* 0x000fe200078e0a02 */
[----:B------:R-:W-:Y:S01]  /*11990*/  ISETP.GT.U32.AND P6, PT, R2, R89, PT ;  /* 0x000000590200720c */ /* 0x000fe20003fc4070 */
[----:B------:R-:W-:-:S02]  /*119a0*/  VIADD R246, R3, 0xd1 ;  /* 0x000000d103f67836 */ /* 0x000fc40000000000 */
[----:B------:R-:W-:-:S03]  /*119b0*/  IMAD.HI.U32 R5, R4, R90, RZ ;  /* 0x0000005a04057227 */ /* 0x000fc600078e00ff */
[----:B------:R-:W-:Y:S01]  /*119c0*/  IABS R92, R246 ;  /* 0x000000f6005c7213 */ /* 0x000fe20000000000 */
[--C-:B------:R-:W-:Y:S01]  /*119d0*/  @!P4 IMAD.IADD R81, R81, 0x1, -R2.reuse ;  /* 0x000000015151c824 */ /* 0x100fe200078e0a02 */
[----:B------:R-:W-:Y:S01]  /*119e0*/  ISETP.GE.AND P4, PT, R247, RZ, PT ;  /* 0x000000fff700720c */ /* 0x000fe20003f86270 */
[----:B------:R-:W-:Y:S02]  /*119f0*/  VIADD R247, R3, 0xd0 ;  /* 0x000000d003f77836 */ /* 0x000fe40000000000 */
[----:B------:R-:W-:Y:S02]  /*11a00*/  IMAD.MOV R5, RZ, RZ, -R5 ;  /* 0x000000ffff057224 */ /* 0x000fe400078e0a05 */
[----:B------:R-:W-:Y:S01]  /*11a10*/  @!P1 IMAD.IADD R87, R87, 0x1, -R2 ;  /* 0x0000000157579824 */ /* 0x000fe200078e0a02 */
[----:B------:R-:W-:Y:S01]  /*11a20*/  IABS R93, R247 ;  /* 0x000000f7005d7213 */ /* 0x000fe20000000000 */
[----:B------:R-:W-:Y:S01]  /*11a30*/  IMAD R90, R2, R5, R90 ;  /* 0x00000005025a7224 */ /* 0x000fe200078e025a */
[----:B------:R-:W-:Y:S01]  /*11a40*/  ISETP.GE.AND P1, PT, R244, RZ, PT ;  /* 0x000000fff400720c */ /* 0x000fe20003f26270 */
[----:B------:R-:W-:Y:S01]  /*11a50*/  @!P3 IMAD.MOV R81, RZ, RZ, -R81 ;  /* 0x000000ffff51b224 */ /* 0x000fe200078e0a51 */
[----:B------:R-:W-:Y:S01]  /*11a60*/  ISETP.GT.U32.AND P3, PT, R2, R87, PT ;  /* 0x000000570200720c */ /* 0x000fe20003f64070 */
[----:B------:R-:W-:-:S04]  /*11a70*/  IMAD.HI.U32 R5, R4, R92, RZ ;  /* 0x0000005c04057227 */ /* 0x000fc800078e00ff */
[--C-:B------:R-:W-:Y:S01]  /*11a80*/  @!P0 IMAD.IADD R85, R85, 0x1, -R2.reuse ;  /* 0x0000000155558824 */ /* 0x100fe200078e0a02 */
[----:B------:R-:W-:Y:S01]  /*11a90*/  ISETP.GE.AND P0, PT, R238, RZ, PT ;  /* 0x000000ffee00720c */ /* 0x000fe20003f06270 */
[----:B------:R-:W-:Y:S01]  /*11aa0*/  @!P6 IMAD.IADD R89, R89, 0x1, -R2 ;  /* 0x000000015959e824 */ /* 0x000fe200078e0a02 */
[----:B------:R-:W-:Y:S01]  /*11ab0*/  ISETP.GT.U32.AND P6, PT, R2, R90, PT ;  /* 0x0000005a0200720c */ /* 0x000fe20003fc4070 */
[----:B------:R-:W-:Y:S02]  /*11ac0*/  VIADD R238, R3, 0xcf ;  /* 0x000000cf03ee7836 */ /* 0x000fe40000000000 */
[----:B------:R-:W-:-:S03]  /*11ad0*/  IMAD.HI.U32 R7, R4, R93, RZ ;  /* 0x0000005d04077227 */ /* 0x000fc600078e00ff */
[----:B------:R-:W-:Y:S01]  /*11ae0*/  IABS R95, R238 ;  /* 0x000000ee005f7213 */ /* 0x000fe20000000000 */
[----:B------:R-:W-:Y:S02]  /*11af0*/  IMAD.MOV R5, RZ, RZ, -R5 ;  /* 0x000000ffff057224 */ /* 0x000fe400078e0a05 */
[----:B------:R-:W-:Y:S01]  /*11b00*/  @!P2 IMAD.MOV R83, RZ, RZ, -R83 ;  /* 0x000000ffff53a224 */ /* 0x000fe200078e0a53 */
[C---:B------:R-:W-:Y:S01]  /*11b10*/  ISETP.GT.U32.AND P2, PT, R2.reuse, R89, PT ;  /* 0x000000590200720c */ /* 0x040fe20003f44070 */
[----:B------:R-:W-:Y:S02]  /*11b20*/  IMAD.MOV R7, RZ, RZ, -R7 ;  /* 0x000000ffff077224 */ /* 0x000fe400078e0a07 */
[C---:B------:R-:W-:Y:S02]  /*11b30*/  IMAD R92, R2.reuse, R5, R92 ;  /* 0x00000005025c7224 */ /* 0x040fe400078e025c */
[C---:B------:R-:W-:Y:S02]  /*11b40*/  IMAD R93, R2.reuse, R7, R93 ;  /* 0x00000007025d7224 */ /* 0x040fe400078e025d */
[----:B------:R-:W-:Y:S01]  /*11b50*/  @!P3 IMAD.IADD R87, R87, 0x1, -R2 ;  /* 0x000000015757b824 */ /* 0x000fe200078e0a02 */
[----:B------:R-:W-:Y:S01]  /*11b60*/  ISETP.GT.U32.AND P3, PT, R2, R92, PT ;  /* 0x0000005c0200720c */ /* 0x000fe20003f64070 */
[----:B------:R-:W-:-:S04]  /*11b70*/  IMAD.HI.U32 R5, R4, R95, RZ ;  /* 0x0000005f04057227 */ /* 0x000fc800078e00ff */
[--C-:B------:R-:W-:Y:S01]  /*11b80*/  @!P6 IMAD.IADD R90, R90, 0x1, -R2.reuse ;  /* 0x000000015a5ae824 */ /* 0x100fe200078e0a02 */
[C---:B------:R-:W-:Y:S01]  /*11b90*/  ISETP.GT.U32.AND P6, PT, R2.reuse, R93, PT ;  /* 0x0000005d0200720c */ /* 0x040fe20003fc4070 */
[----:B------:R-:W-:Y:S02]  /*11ba0*/  IMAD.MOV R5, RZ, RZ, -R5 ;  /* 0x000000ffff057224 */ /* 0x000fe400078e0a05 */
[----:B------:R-:W-:Y:S01]  /*11bb0*/  @!P2 IMAD.IADD R89, R89, 0x1, -R2 ;  /* 0x000000015959a824 */ /* 0x000fe200078e0a02 */
[----:B------:R-:W-:Y:S01]  /*11bc0*/  ISETP.GE.AND P2, PT, R247, RZ, PT ;  /* 0x000000fff700720c */ /* 0x000fe20003f46270 */
[----:B------:R-:W-:Y:S02]  /*11bd0*/  IMAD R95, R2, R5, R95 ;  /* 0x00000005025f7224 */ /* 0x000fe400078e025f */
[C---:B------:R-:W-:Y:S02]  /*11be0*/  VIADD R236, R3.reuse, 0xce ;  /* 0x000000ce03ec7836 */ /* 0x040fe40000000000 */
[----:B------:R-:W-:-:S02]  /*11bf0*/  VIADD R244, R3, 0xcd ;  /* 0x000000cd03f47836 */ /* 0x000fc40000000000 */
[--C-:B------:R-:W-:Y:S01]  /*11c00*/  @!P3 IMAD.IADD R92, R92, 0x1, -R2.reuse ;  /* 0x000000015c5cb824 */ /* 0x100fe200078e0a02 */
[----:B------:R-:W-:Y:S01]  /*11c10*/  IABS R97, R236 ;  /* 0x000000ec00617213 */ /* 0x000fe20000000000 */
[----:B------:R-:W-:Y:S01]  /*11c20*/  @!P0 IMAD.MOV R89, RZ, RZ, -R89 ;  /* 0x000000ffff598224 */ /* 0x000fe200078e0a59 */
[C---:B------:R-:W-:Y:S01]  /*11c30*/  ISETP.GT.U32.AND P0, PT, R2.reuse, R95, PT ;  /* 0x0000005f0200720c */ /* 0x040fe20003f04070 */
[----:B------:R-:W-:Y:S01]  /*11c40*/  @!P6 IMAD.IADD R93, R93, 0x1, -R2 ;  /* 0x000000015d5de824 */ /* 0x000fe200078e0a02 */
[----:B------:R-:W-:Y:S01]  /*11c50*/  IABS R99, R244 ;  /* 0x000000f400637213 */ /* 0x000fe20000000000 */
[----:B------:R-:W-:Y:S01]  /*11c60*/  @!P4 IMAD.MOV R87, RZ, RZ, -R87 ;  /* 0x000000ffff57c224 */ /* 0x000fe200078e0a57 */
[----:B------:R-:W-:Y:S01]  /*11c70*/  ISETP.GT.U32.AND P4, PT, R2, R92, PT ;  /* 0x0000005c0200720c */ /* 0x000fe20003f84070 */
[----:B------:R-:W-:Y:S01]  /*11c80*/  IMAD.HI.U32 R7, R4, R97, RZ ;  /* 0x0000006104077227 */ /* 0x000fe200078e00ff */
[C---:B------:R-:W-:Y:S02]  /*11c90*/  ISETP.GT.U32.AND P3, PT, R2.reuse, R90, PT ;  /* 0x0000005a0200720c */ /* 0x040fe40003f64070 */
[----:B------:R-:W-:Y:S01]  /*11ca0*/  ISETP.GT.U32.AND P6, PT, R2, R93, PT ;  /* 0x0000005d0200720c */ /* 0x000fe20003fc4070 */
[----:B------:R-:W-:-:S04]  /*11cb0*/  IMAD.HI.U32 R5, R4, R99, RZ ;  /* 0x0000006304057227 */ /* 0x000fc800078e00ff */
[----:B------:R-:W-:Y:S02]  /*11cc0*/  IMAD.MOV R7, RZ, RZ, -R7 ;  /* 0x000000ffff077224 */ /* 0x000fe400078e0a07 */
[----:B------:R-:W-:Y:S02]  /*11cd0*/  VIADD R247, R3, 0xcb ;  /* 0x000000cb03f77836 */ /* 0x000fe40000000000 */
[----:B------:R-:W-:Y:S02]  /*11ce0*/  IMAD.MOV R5, RZ, RZ, -R5 ;  /* 0x000000ffff057224 */ /* 0x000fe400078e0a05 */
[C---:B------:R-:W-:Y:S01]  /*11cf0*/  IMAD R97, R2.reuse, R7, R97 ;  /* 0x0000000702617224 */ /* 0x040fe200078e0261 */
[----:B------:R-:W-:Y:S01]  /*11d00*/  IABS R103, R247 ;  /* 0x000000f700677213 */ /* 0x000fe20000000000 */
[----:B------:R-:W-:Y:S02]  /*11d10*/  @!P0 IMAD.IADD R95, R95, 0x1, -R2 ;  /* 0x000000015f5f8824 */ /* 0x000fe400078e0a02 */
[----:B------:R-:W-:-:S02]  /*11d20*/  IMAD R99, R2, R5, R99 ;  /* 0x0000000502637224 */ /* 0x000fc400078e0263 */
[--C-:B------:R-:W-:Y:S01]  /*11d30*/  @!P4 IMAD.IADD R92, R92, 0x1, -R2.reuse ;  /* 0x000000015c5cc824 */ /* 0x100fe200078e0a02 */
[----:B------:R-:W-:Y:S01]  /*11d40*/  ISETP.GT.U32.AND P4, PT, R2, R97, PT ;  /* 0x000000610200720c */ /* 0x000fe20003f84070 */
[--C-:B------:R-:W-:Y:S01]  /*11d50*/  @!P3 IMAD.IADD R90, R90, 0x1, -R2.reuse ;  /* 0x000000015a5ab824 */ /* 0x100fe200078e0a02 */
[----:B------:R-:W-:Y:S01]  /*11d60*/  ISETP.GT.U32.AND P0, PT, R2, R95, PT ;  /* 0x0000005f0200720c */ /* 0x000fe20003f04070 */
[----:B------:R-:W-:Y:S01]  /*11d70*/  @!P6 IMAD.IADD R93, R93, 0x1, -R2 ;  /* 0x000000015d5de824 */ /* 0x000fe200078e0a02 */
[----:B------:R-:W-:Y:S01]  /*11d80*/  ISETP.GE.AND P3, PT, R238, RZ, PT ;  /* 0x000000ffee00720c */ /* 0x000fe20003f66270 */
[----:B------:R-:W-:Y:S01]  /*11d90*/  IMAD.HI.U32 R5, R4, R103, RZ ;  /* 0x0000006704057227 */ /* 0x000fe200078e00ff */
[----:B------:R-:W-:-:S03]  /*11da0*/  ISETP.GT.U32.AND P6, PT, R2, R99, PT ;  /* 0x000000630200720c */ /* 0x000fc60003fc4070 */
[----:B------:R-:W-:Y:S01]  /*11db0*/  @!P5 IMAD.MOV R85, RZ, RZ, -R85 ;  /* 0x000000ffff55d224 */ /* 0x000fe200078e0a55 */
[----:B------:R-:W-:Y:S01]  /*11dc0*/  ISETP.GE.AND P5, PT, R246, RZ, PT ;  /* 0x000000fff600720c */ /* 0x000fe20003fa6270 */
[----:B------:R-:W-:Y:S02]  /*11dd0*/  VIADD R246, R3, 0xcc ;  /* 0x000000cc03f67836 */ /* 0x000fe40000000000 */
[----:B------:R-:W-:Y:S02]  /*11de0*/  IMAD.MOV R5, RZ, RZ, -R5 ;  /* 0x000000ffff057224 */ /* 0x000fe400078e0a05 */
[--C-:B------:R-:W-:Y:S01]  /*11df0*/  @!P4 IMAD.IADD R97, R97, 0x1, -R2.reuse ;  /* 0x000000016161c824 */ /* 0x100fe200078e0a02 */
[----:B------:R-:W-:Y:S01]  /*11e00*/  IABS R101, R246 ;  /* 0x000000f600657213 */ /* 0x000fe20000000000 */
[----:B------:R-:W-:Y:S01]  /*11e10*/  IMAD R103, R2, R5, R103 ;  /* 0x0000000502677224 */ /* 0x000fe200078e0267 */
[----:B------:R-:W-:Y:S01]  /*11e20*/  ISETP.GE.AND P4, PT, R244, RZ, PT ;  /* 0x000000fff400720c */ /* 0x000fe20003f86270 */
[----:B------:R-:W-:-:S02]  /*11e30*/  @!P0 IMAD.IADD R95, R95, 0x1, -R2 ;  /* 0x000000015f5f8824 */ /* 0x000fc400078e0a02 */
[----:B------:R-:W-:Y:S01]  /*11e40*/  @!P6 IMAD.IADD R99, R99, 0x1, -R2 ;  /* 0x000000016363e824 */ /* 0x000fe200078e0a02 */
[C---:B------:R-:W-:Y:S01]  /*11e50*/  ISETP.GT.U32.AND P6, PT, R2.reuse, R97, PT ;  /* 0x000000610200720c */ /* 0x040fe20003fc4070 */
[----:B------:R-:W-:Y:S01]  /*11e60*/  @!P3 IMAD.MOV R95, RZ, RZ, -R95 ;  /* 0x000000ffff5fb224 */ /* 0x000fe200078e0a5f */
[----:B------:R-:W-:Y:S01]  /*11e70*/  ISETP.GT.U32.AND P3, PT, R2, R103, PT ;  /* 0x000000670200720c */ /* 0x000fe20003f64070 */
[----:B------:R-:W-:-:S04]  /*11e80*/  IMAD.HI.U32 R7, R4, R101, RZ ;  /* 0x0000006504077227 */ /* 0x000fc800078e00ff */
[----:B------:R-:W-:Y:S01]  /*11e90*/  @!P1 IMAD.MOV R90, RZ, RZ, -R90 ;  /* 0x000000ffff5a9224 */ /* 0x000fe200078e0a5a */
[----:B------:R-:W-:Y:S01]  /*11ea0*/  ISETP.GE.AND P1, PT, R236, RZ, PT ;  /* 0x000000ffec00720c */ /* 0x000fe20003f26270 */
[----:B------:R-:W-:Y:S02]  /*11eb0*/  IMAD.MOV R7, RZ, RZ, -R7 ;  /* 0x000000ffff077224 */ /* 0x000fe400078e0a07 */
[C---:B------:R-:W-:Y:S02]  /*11ec0*/  VIADD R238, R3.reuse, 0xca ;  /* 0x000000ca03ee7836 */ /* 0x040fe40000000000 */
[C---:B------:R-:W-:Y:S02]  /*11ed0*/  IMAD R101, R2.reuse, R7, R101 ;  /* 0x0000000702657224 */ /* 0x040fe400078e0265 */
[----:B------:R-:W-:Y:S01]  /*11ee0*/  VIADD R244, R3, 0xc9 ;  /* 0x000000c903f47836 */ /* 0x000fe20000000000 */
[----:B------:R-:W-:Y:S01]  /*11ef0*/  IABS R104, R238 ;  /* 0x000000ee00687213 */ /* 0x000fe20000000000 */
[--C-:B------:R-:W-:Y:S01]  /*11f00*/  @!P6 IMAD.IADD R97, R97, 0x1, -R2.reuse ;  /* 0x000000016161e824 */ /* 0x100fe200078e0a02 */
[C---:B------:R-:W-:Y:S01]  /*11f10*/  ISETP.GT.U32.AND P0, PT, R2.reuse, R101, PT ;  /* 0x000000650200720c */ /* 0x040fe20003f04070 */
[----:B------:R-:W-:Y:S01]  /*11f20*/  @!P3 IMAD.IADD R103, R103, 0x1, -R2 ;  /* 0x000000016767b824 */ /* 0x000fe200078e0a02 */
[----:B------:R-:W-:Y:S01]  /*11f30*/  IABS R106, R244 ;  /* 0x000000f4006a7213 */ /* 0x000fe20000000000 */
[----:B------:R-:W-:Y:S01]  /*11f40*/  @!P5 IMAD.MOV R92, RZ, RZ, -R92 ;  /* 0x000000ffff5cd224 */ /* 0x000fe200078e0a5c */
[----:B------:R-:W-:Y:S01]  /*11f50*/  ISETP.GT.U32.AND P5, PT, R2, R99, PT ;  /* 0x000000630200720c */ /* 0x000fe20003fa4070 */
[----:B------:R-:W-:-:S04]  /*11f60*/  IMAD.HI.U32 R5, R4, R104, RZ ;  /* 0x0000006804057227 */ /* 0x000fc800078e00ff */
[----:B------:R-:W-:Y:S01]  /*11f70*/  @!P1 IMAD.MOV R97, RZ, RZ, -R97 ;  /* 0x000000ffff619224 */ /* 0x000fe200078e0a61 */
[----:B------:R-:W-:Y:S01]  /*11f80*/  ISETP.GT.U32.AND P1, PT, R2, R103, PT ;  /* 0x000000670200720c */ /* 0x000fe20003f24070 */
[----:B------:R-:W-:-:S04]  /*11f90*/  IMAD.HI.U32 R9, R4, R106, RZ ;  /* 0x0000006a04097227 */ /* 0x000fc800078e00ff */
[----:B------:R-:W-:Y:S02]  /*11fa0*/  IMAD.MOV R5, RZ, RZ, -R5 ;  /* 0x000000ffff057224 */ /* 0x000fe400078e0a05 */
[----:B------:R-:W-:Y:S02]  /*11fb0*/  IMAD.MOV R9, RZ, RZ, -R9 ;  /* 0x000000ffff097224 */ /* 0x000fe400078e0a09 */
[----:B------:R-:W-:Y:S01]  /*11fc0*/  @!P2 IMAD.MOV R93, RZ, RZ, -R93 ;  /* 0x000000ffff5da224 */ /* 0x000fe200078e0a5d */
[----:B------:R-:W-:Y:S01]  /*11fd0*/  ISETP.GE.AND P2, PT, R246, RZ, PT ;  /* 0x000000fff600720c */ /* 0x000fe20003f46270 */
[C---:B------:R-:W-:Y:S02]  /*11fe0*/  IMAD R104, R2.reuse, R5, R104 ;  /* 0x0000000502687224 */ /* 0x040fe400078e0268 */
[----:B------:R-:W-:Y:S02]  /*11ff0*/  VIADD R246, R3, 0xc8 ;  /* 0x000000c803f67836 */ /* 0x000fe40000000000 */
[----:B------:R-:W-:Y:S01]  /*12000*/  @!P0 IMAD.IADD R101, R101, 0x1, -R2 ;  /* 0x0000000165658824 */ /* 0x000fe200078e0a02 */
[C---:B------:R-:W-:Y:S01]  /*12010*/  ISETP.GT.U32.AND P6, PT, R2.reuse, R104, PT ;  /* 0x000000680200720c */ /* 0x040fe20003fc4070 */
[C---:B------:R-:W-:Y:S01]  /*12020*/  IMAD R106, R2.reuse, R9, R106 ;  /* 0x00000009026a7224 */ /* 0x040fe200078e026a */
[----:B------:R-:W-:Y:S01]  /*12030*/  IABS R107, R246 ;  /* 0x000000f6006b7213 */ /* 0x000fe20000000000 */
[--C-:B------:R-:W-:Y:S01]  /*12040*/  @!P5 IMAD.IADD R99, R99, 0x1, -R2.reuse ;  /* 0x000000016363d824 */ /* 0x100fe200078e0a02 */
[----:B------:R-:W-:Y:S01]  /*12050*/  ISETP.GE.AND P5, PT, R247, RZ, PT ;  /* 0x000000fff700720c */ /* 0x000fe20003fa6270 */
[----:B------:R-:W-:Y:S01]  /*12060*/  VIADD R247, R3, 0xc7 ;  /* 0x000000c703f77836 */ /* 0x000fe20000000000 */
[C---:B------:R-:W-:Y:S01]  /*12070*/  ISETP.GT.U32.AND P3, PT, R2.reuse, R101, PT ;  /* 0x000000650200720c */ /* 0x040fe20003f64070 */
[----:B------:R-:W-:Y:S01]  /*12080*/  @!P1 IMAD.IADD R103, R103, 0x1, -R2 ;  /* 0x0000000167679824 */ /* 0x000fe200078e0a02 */
[----:B------:R-:W-:Y:S01]  /*12090*/  ISETP.GT.U32.AND P1, PT, R2, R106, PT ;  /* 0x0000006a0200720c */ /* 0x000fe20003f24070 */
[----:B------:R-:W-:Y:S01]  /*120a0*/  IMAD.HI.U32 R5, R4, R107, RZ ;  /* 0x0000006b04057227 */ /* 0x000fe200078e00ff */
[----:B------:R-:W-:-:S02]  /*120b0*/  IABS R109, R247 ;  /* 0x000000f7006d7213 */ /* 0x000fc40000000000 */
[----:B------:R-:W-:Y:S01]  /*120c0*/  ISETP.GE.AND P0, PT, R238, RZ, PT ;  /* 0x000000ffee00720c */ /* 0x000fe20003f06270 */
[----:B------:R-:W-:Y:S02]  /*120d0*/  IMAD.MOV R5, RZ, RZ, -R5 ;  /* 0x000000ffff057224 */ /* 0x000fe400078e0a05 */
[----:B------:R-:W-:-:S04]  /*120e0*/  IMAD.HI.U32 R7, R4, R109, RZ ;  /* 0x0000006d04077227 */ /* 0x000fc800078e00ff */
[--C-:B------:R-:W-:Y:S02]  /*120f0*/  @!P6 IMAD.IADD R104, R104, 0x1, -R2.reuse ;  /* 0x000000016868e824 */ /* 0x100fe400078e0a02 */
[--C-:B------:R-:W-:Y:S01]  /*12100*/  @!P3 IMAD.IADD R101, R101, 0x1, -R2.reuse ;  /* 0x000000016565b824 */ /* 0x100fe200078e0a02 */
[----:B------:R-:W-:Y:S01]  /*12110*/  ISETP.GE.AND P3, PT, R246, RZ, PT ;  /* 0x000000fff600720c */ /* 0x000fe20003f66270 */
[----:B------:R-:W-:Y:S01]  /*12120*/  IMAD.MOV R7, RZ, RZ, -R7 ;  /* 0x000000ffff077224 */ /* 0x000fe200078e0a07 */
[C---:B------:R-:W-:Y:S01]  /*12130*/  ISETP.GT.U32.AND P6, PT, R2.reuse, R104, PT ;  /* 0x000000680200720c */ /* 0x040fe20003fc4070 */
[----:B------:R-:W-:Y:S02]  /*12140*/  IMAD R107, R2, R5, R107 ;  /* 0x00000005026b7224 */ /* 0x000fe400078e026b */
[----:B------:R-:W-:Y:S02]  /*12150*/  VIADD R236, R3, 0xc5 ;  /* 0x000000c503ec7836 */ /* 0x000fe40000000000 */
[----:B------:R-:W-:-:S02]  /*12160*/  @!P1 IMAD.IADD R106, R106, 0x1, -R2 ;  /* 0x000000016a6a9824 */ /* 0x000fc400078e0a02 */
[----:B------:R-:W-:Y:S01]  /*12170*/  @!P4 IMAD.MOV R99, RZ, RZ, -R99 ;  /* 0x000000ffff63c224 */ /* 0x000fe200078e0a63 */
[----:B------:R-:W-:Y:S01]  /*12180*/  ISETP.GE.AND P4, PT, R244, RZ, PT ;  /* 0x000000fff400720c */ /* 0x000fe20003f86270 */
[C---:B------:R-:W-:Y:S01]  /*12190*/  IMAD R109, R2.reuse, R7, R109 ;  /* 0x00000007026d7224 */ /* 0x040fe200078e026d */
[----:B------:R-:W-:Y:S01]  /*121a0*/  IABS R112, R236 ;  /* 0x000000ec00707213 */ /* 0x000fe20000000000 */
[----:B------:R-:W-:Y:S01]  /*121b0*/  VIADD R244, R3, 0xc6 ;  /* 0x000000c603f47836 */ /* 0x000fe20000000000 */
[C---:B------:R-:W-:Y:S01]  /*121c0*/  ISETP.GT.U32.AND P1, PT, R2.reuse, R106, PT ;  /* 0x0000006a0200720c */ /* 0x040fe20003f24070 */
[----:B------:R-:W-:Y:S01]  /*121d0*/  @!P2 IMAD.MOV R101, RZ, RZ, -R101 ;  /* 0x000000ffff65a224 */ /* 0x000fe200078e0a65 */
[----:B------:R-:W-:Y:S01]  /*121e0*/  ISETP.GT.U32.AND P2, PT, R2, R107, PT ;  /* 0x0000006b0200720c */ /* 0x000fe20003f44070 */
[----:B------:R-:W-:Y:S01]  /*121f0*/  @!P5 IMAD.MOV R103, RZ, RZ, -R103 ;  /* 0x000000ffff67d224 */ /* 0x000fe200078e0a67 */
[----:B------:R-:W-:Y:S01]  /*12200*/  IABS R110, R244 ;  /* 0x000000f4006e7213 */ /* 0x000fe20000000000 */
[----:B------:R-:W-:Y:S01]  /*12210*/  IMAD.HI.U32 R5, R4, R112, RZ ;  /* 0x0000007004057227 */ /* 0x000fe200078e00ff */
[----:B------:R-:W-:-:S03]  /*12220*/  ISETP.GT.U32.AND P5, PT, R2, R109, PT ;  /* 0x0000006d0200720c */ /* 0x000fc60003fa4070 */
[----:B------:R-:W-:Y:S02]  /*12230*/  VIADD R246, R3, 0xc4 ;  /* 0x000000c403f67836 */ /* 0x000fe40000000000 */
[----:B------:R-:W-:-:S03]  /*12240*/  IMAD.HI.U32 R7, R4, R110, RZ ;  /* 0x0000006e04077227 */ /* 0x000fc600078e00ff */
[----:B------:R-:W-:Y:S01]  /*12250*/  IABS R113, R246 ;  /* 0x000000f600717213 */ /* 0x000fe20000000000 */
[----:B------:R-:W-:Y:S02]  /*12260*/  IMAD.MOV R5, RZ, RZ, -R5 ;  /* 0x000000ffff057224 */ /* 0x000fe400078e0a05 */
[--C-:B------:R-:W-:Y:S01]  /*12270*/  @!P6 IMAD.IADD R104, R104, 0x1, -R2.reuse ;  /* 0x000000016868e824 */ /* 0x100fe200078e0a02 */
[----:B------:R-:W-:Y:S01]  /*12280*/  ISETP.GE.AND P6, PT, R247, RZ, PT ;  /* 0x000000fff700720c */ /* 0x000fe20003fc6270 */
[----:B------:R-:W-:Y:S02]  /*12290*/  VIADD R247, R3, 0xc3 ;  /* 0x000000c303f77836 */ /* 0x000fe40000000000 */
[----:B------:R-:W-:Y:S02]  /*122a0*/  IMAD.MOV R7, RZ, RZ, -R7 ;  /* 0x000000ffff077224 */ /* 0x000fe400078e0a07 */
[--C-:B------:R-:W-:Y:S01]  /*122b0*/  @!P1 IMAD.IADD R106, R106, 0x1, -R2.reuse ;  /* 0x000000016a6a9824 */ /* 0x100fe200078e0a02 */
[----:B------:R-:W-:Y:S01]  /*122c0*/  IABS R115, R247 ;  /* 0x000000f700737213 */ /* 0x000fe20000000000 */
[----:B------:R-:W-:-:S02]  /*122d0*/  @!P2 IMAD.IADD R107, R107, 0x1, -R2 ;  /* 0x000000016b6ba824 */ /* 0x000fc400078e0a02 */
[C---:B------:R-:W-:Y:S02]  /*122e0*/  IMAD R112, R2.reuse, R5, R112 ;  /* 0x0000000502707224 */ /* 0x040fe400078e0270 */
[C---:B------:R-:W-:Y:S01]  /*122f0*/  IMAD R110, R2.reuse, R7, R110 ;  /* 0x00000007026e7224 */ /* 0x040fe200078e026e */
[C---:B------:R-:W-:Y:S01]  /*12300*/  ISETP.GT.U32.AND P2, PT, R2.reuse, R107, PT ;  /* 0x0000006b0200720c */ /* 0x040fe20003f44070 */
[----:B------:R-:W-:Y:S02]  /*12310*/  @!P5 IMAD.IADD R109, R109, 0x1, -R2 ;  /* 0x000000016d6dd824 */ /* 0x000fe400078e0a02 */
[----:B------:R-:W-:Y:S01]  /*12320*/  @!P4 IMAD.MOV R106, RZ, RZ, -R106 ;  /* 0x000000ffff6ac224 */ /* 0x000fe200078e0a6a */
[----:B------:R-:W-:Y:S01]  /*12330*/  ISETP.GT.U32.AND P4, PT, R2, R112, PT ;  /* 0x000000700200720c */ /* 0x000fe20003f84070 */
[----:B------:R-:W-:Y:S01]  /*12340*/  IMAD.HI.U32 R7, R4, R113, RZ ;  /* 0x0000007104077227 */ /* 0x000fe200078e00ff */
[C---:B------:R-:W-:Y:S02]  /*12350*/  ISETP.GT.U32.AND P1, PT, R2.reuse, R110, PT ;  /* 0x0000006e0200720c */ /* 0x040fe40003f24070 */
[----:B------:R-:W-:Y:S01]  /*12360*/  ISETP.GT.U32.AND P5, PT, R2, R109, PT ;  /* 0x0000006d0200720c */ /* 0x000fe20003fa4070 */
[----:B------:R-:W-:-:S02]  /*12370*/  IMAD.MOV R7, RZ, RZ, -R7 ;  /* 0x000000ffff077224 */ /* 0x000fc400078e0a07 */
[----:B------:R-:W-:-:S04]  /*12380*/  IMAD.HI.U32 R5, R4, R115, RZ ;  /* 0x0000007304057227 */ /* 0x000fc800078e00ff */
[C---:B------:R-:W-:Y:S02]  /*12390*/  IMAD R113, R2.reuse, R7, R113 ;  /* 0x0000000702717224 */ /* 0x040fe400078e0271 */
[----:B------:R-:W-:Y:S02]  /*123a0*/  IMAD.MOV R5, RZ, RZ, -R5 ;  /* 0x000000ffff057224 */ /* 0x000fe400078e0a05 */
[----:B------:R-:W-:Y:S02]  /*123b0*/  VIADD R238, R3, 0xc2 ;  /* 0x000000c203ee7836 */ /* 0x000fe40000000000 */
[----:B------:R-:W-:Y:S02]  /*123c0*/  IMAD R115, R2, R5, R115 ;  /* 0x0000000502737224 */ /* 0x000fe400078e0273 */
[--C-:B------:R-:W-:Y:S01]  /*123d0*/  @!P2 IMAD.IADD R107, R107, 0x1, -R2.reuse ;  /* 0x000000016b6ba824 */ /* 0x100fe200078e0a02 */
[----:B------:R-:W-:Y:S01]  /*123e0*/  IABS R116, R238 ;  /* 0x000000ee00747213 */ /* 0x000fe20000000000 */
[--C-:B------:R-:W-:Y:S01]  /*123f0*/  @!P4 IMAD.IADD R112, R112, 0x1, -R2.reuse ;  /* 0x000000017070c824 */ /* 0x100fe200078e0a02 */
[----:B------:R-:W-:Y:S01]  /*12400*/  ISETP.GT.U32.AND P2, PT, R2, R113, PT ;  /* 0x000000710200720c */ /* 0x000fe20003f44070 */
[----:B------:R-:W-:-:S02]  /*12410*/  @!P1 IMAD.IADD R110, R110, 0x1, -R2 ;  /* 0x000000016e6e9824 */ /* 0x000fc400078e0a02 */
[----:B------:R-:W-:Y:S01]  /*12420*/  @!P5 IMAD.IADD R109, R109, 0x1, -R2 ;  /* 0x000000016d6dd824 */ /* 0x000fe200078e0a02 */
[C---:B------:R-:W-:Y:S01]  /*12430*/  ISETP.GT.U32.AND P5, PT, R2.reuse, R115, PT ;  /* 0x000000730200720c */ /* 0x040fe20003fa4070 */
[----:B------:R-:W-:Y:S01]  /*12440*/  @!P0 IMAD.MOV R104, RZ, RZ, -R104 ;  /* 0x000000ffff688224 */ /* 0x000fe200078e0a68 */
[----:B------:R-:W-:Y:S01]  /*12450*/  ISETP.GT.U32.AND P4, PT, R2, R112, PT ;  /* 0x000000700200720c */ /* 0x000fe20003f84070 */
[----:B------:R-:W-:Y:S01]  /*12460*/  IMAD.HI.U32 R7, R4, R116, RZ ;  /* 0x0000007404077227 */ /* 0x000fe200078e00ff */
[----:B------:R-:W-:Y:S02]  /*12470*/  ISETP.GE.AND P0, PT, R244, RZ, PT ;  /* 0x000000fff400720c */ /* 0x000fe40003f06270 */
[----:B------:R-:W-:Y:S01]  /*12480*/  ISETP.GT.U32.AND P1, PT, R2, R110, PT ;  /* 0x0000006e0200720c */ /* 0x000fe20003f24070 */
[----:B------:R-:W-:Y:S02]  /*12490*/  VIADD R244, R3, 0xc1 ;  /* 0x000000c103f47836 */ /* 0x000fe40000000000 */
[----:B------:R-:W-:-:S02]  /*124a0*/  IMAD.MOV R7, RZ, RZ, -R7 ;  /* 0x000000ffff077224 */ /* 0x000fc400078e0a07 */
[----:B------:R-:W-:Y:S01]  /*124b0*/  @!P2 IMAD.IADD R113, R113, 0x1, -R2 ;  /* 0x000000017171a824 */ /* 0x000fe200078e0a02 */
[----:B------:R-:W-:Y:S01]  /*124c0*/  IABS R118, R244 ;  /* 0x000000f400767213 */ /* 0x000fe20000000000 */
[----:B------:R-:W-:Y:S01]  /*124d0*/  IMAD R116, R2, R7, R116 ;  /* 0x0000000702747224 */ /* 0x000fe200078e0274 */
[----:B------:R-:W-:Y:S01]  /*124e0*/  ISETP.GE.AND P2, PT, R247, RZ, PT ;  /* 0x000000fff700720c */ /* 0x000fe20003f46270 */
[----:B------:R-:W-:Y:S01]  /*124f0*/  @!P3 IMAD.MOV R107, RZ, RZ, -R107 ;  /* 0x000000ffff6bb224 */ /* 0x000fe200078e0a6b */
[----:B------:R-:W-:Y:S01]  /*12500*/  ISETP.GE.AND P3, PT, R236, RZ, PT ;  /* 0x000000ffec00720c */ /* 0x000fe20003f66270 */
[----:B------:R-:W-:-:S04]  /*12510*/  IMAD.HI.U32 R5, R4, R118, RZ ;  /* 0x0000007604057227 */ /* 0x000fc800078e00ff */
[--C-:B------:R-:W-:Y:S01]  /*12520*/  @!P5 IMAD.IADD R115, R115, 0x1, -R2.reuse ;  /* 0x000000017373d824 */ /* 0x100fe200078e0a02 */
[----:B------:R-:W-:Y:S01]  /*12530*/  ISETP.GT.U32.AND P5, PT, R2, R113, PT ;  /* 0x000000710200720c */ /* 0x000fe20003fa4070 */
[--C-:B------:R-:W-:Y:S01]  /*12540*/  @!P4 IMAD.IADD R112, R112, 0x1, -R2.reuse ;  /* 0x000000017070c824 */ /* 0x100fe200078e0a02 */
[----:B------:R-:W-:Y:S01]  /*12550*/  ISETP.GT.U32.AND P4, PT, R2, R116, PT ;  /* 0x000000740200720c */ /* 0x000fe20003f84070 */
[----:B------:R-:W-:Y:S01]  /*12560*/  @!P1 IMAD.IADD R110, R110, 0x1, -R2 ;  /* 0x000000016e6e9824 */ /* 0x000fe200078e0a02 */
[----:B------:R-:W-:Y:S01]  /*12570*/  ISETP.GE.AND P1, PT, R246, RZ, PT ;  /* 0x000000fff600720c */ /* 0x000fe20003f26270 */
[----:B------:R-:W-:Y:S02]  /*12580*/  IMAD.MOV R5, RZ, RZ, -R5 ;  /* 0x000000ffff057224 */ /* 0x000fe400078e0a05 */
[----:B------:R-:W-:Y:S02]  /*12590*/  VIADD R247, R3, 0xc0 ;  /* 0x000000c003f77836 */ /* 0x000fe40000000000 */
[----:B------:R-:W-:-:S02]  /*125a0*/  IMAD R118, R2, R5, R118 ;  /* 0x0000000502767224 */ /* 0x000fc400078e0276 */
[----:B------:R-:W-:Y:S01]  /*125b0*/  @!P6 IMAD.MOV R109, RZ, RZ, -R109 ;  /* 0x000000ffff6de224 */ /* 0x000fe200078e0a6d */
[C---:B------:R-:W-:Y:S01]  /*125c0*/  ISETP.GT.U32.AND P6, PT, R2.reuse, R115, PT ;  /* 0x000000730200720c */ /* 0x040fe20003fc4070 */
[----:B------:R-:W-:Y:S01]  /*125d0*/  @!P3 IMAD.MOV R112, RZ, RZ, -R112 ;  /* 0x000000ffff70b224 */ /* 0x000fe200078e0a70 */
[----:B------:R-:W-:Y:S01]  /*125e0*/  ISETP.GT.U32.AND P3, PT, R2, R118, PT ;  /* 0x000000760200720c */ /* 0x000fe20003f64070 */
[--C-:B------:R-:W-:Y:S01]  /*125f0*/  @!P5 IMAD.IADD R113, R113, 0x1, -R2.reuse ;  /* 0x000000017171d824 */ /* 0x100fe200078e0a02 */
[----:B------:R-:W-:Y:S01]  /*12600*/  IABS R119, R247 ;  /* 0x000000f700777213 */ /* 0x000fe20000000000 */
[----:B------:R-:W-:Y:S01]  /*12610*/  @!P4 IMAD.IADD R116, R116, 0x1, -R2 ;  /* 0x000000017474c824 */ /* 0x000fe200078e0a02 */
[----:B------:R-:W-:Y:S01]  /*12620*/  ISETP.GE.AND P5, PT, R244, RZ, PT ;  /* 0x000000fff400720c */ /* 0x000fe20003fa6270 */
[----:B------:R-:W-:Y:S02]  /*12630*/  @!P1 IMAD.MOV R113, RZ, RZ, -R113 ;  /* 0x000000ffff719224 */ /* 0x000fe400078e0a71 */
[----:B------:R-:W-:Y:S01]  /*12640*/  VIADD R246, R3, 0xbf ;  /* 0x000000bf03f67836 */ /* 0x000fe20000000000 */
[----:B------:R-:W-:Y:S01]  /*12650*/  ISETP.GT.U32.AND P1, PT, R2, R116, PT ;  /* 0x000000740200720c */ /* 0x000fe20003f24070 */
[----:B------:R-:W-:-:S03]  /*12660*/  IMAD.HI.U32 R7, R4, R119, RZ ;  /* 0x0000007704077227 */ /* 0x000fc600078e00ff */
[----:B------:R-:W-:Y:S01]  /*12670*/  IABS R121, R246 ;  /* 0x000000f600797213 */ /* 0x000fe20000000000 */
[----:B------:R-:W-:Y:S01]  /*12680*/  IMAD.MOV R7, RZ, RZ, -R7 ;  /* 0x000000ffff077224 */ /* 0x000fe200078e0a07 */
[----:B------:R-:W-:Y:S01]  /*12690*/  ISETP.GE.AND P4, PT, R246, RZ, PT ;  /* 0x000000fff600720c */ /* 0x000fe20003f86270 */
[--C-:B------:R-:W-:Y:S01]  /*126a0*/  @!P6 IMAD.IADD R115, R115, 0x1, -R2.reuse ;  /* 0x000000017373e824 */ /* 0x100fe200078e0a02 */
[----:B------:R-:W-:Y:S01]  /*126b0*/  ISETP.GE.AND P6, PT, R247, RZ, PT ;  /* 0x000000fff700720c */ /* 0x000fe20003fc6270 */
[----:B------:R-:W-:Y:S02]  /*126c0*/  @!P3 IMAD.IADD R118, R118, 0x1, -R2 ;  /* 0x000000017676b824 */ /* 0x000fe400078e0a02 */
[----:B------:R-:W-:Y:S02]  /*126d0*/  VIADD R247, R3, 0xbe ;  /* 0x000000be03f77836 */ /* 0x000fe40000000000 */
[C---:B------:R-:W-:Y:S01]  /*126e0*/  IMAD R119, R2.reuse, R7, R119 ;  /* 0x0000000702777224 */ /* 0x040fe200078e0277 */
[----:B------:R-:W-:Y:S01]  /*126f0*/  ISETP.GT.U32.AND P3, PT, R2, R118, PT ;  /* 0x000000760200720c */ /* 0x000fe20003f64070 */
[----:B------:R-:W-:Y:S01]  /*12700*/  IMAD.HI.U32 R5, R4, R121, RZ ;  /* 0x0000007904057227 */ /* 0x000fe200078e00ff */
[----:B------:R-:W-:-:S03]  /*12710*/  IABS R122, R247 ;  /* 0x000000f7007a7213 */ /* 0x000fc60000000000 */
[----:B------:R-:W-:Y:S01]  /*12720*/  @!P1 IMAD.IADD R116, R116, 0x1, -R2 ;  /* 0x0000000174749824 */ /* 0x000fe200078e0a02 */
[----:B------:R-:W-:Y:S01]  /*12730*/  ISETP.GT.U32.AND P1, PT, R2, R119, PT ;  /* 0x000000770200720c */ /* 0x000fe20003f24070 */
[----:B------:R-:W-:Y:S02]  /*12740*/  IMAD.MOV R5, RZ, RZ, -R5 ;  /* 0x000000ffff057224 */ /* 0x000fe400078e0a05 */
[----:B------:R-:W-:Y:S01]  /*12750*/  @!P0 IMAD.MOV R110, RZ, RZ, -R110 ;  /* 0x000000ffff6e8224 */ /* 0x000fe200078e0a6e */
[----:B------:R-:W-:Y:S01]  /*12760*/  ISETP.GE.AND P0, PT, R238, RZ, PT ;  /* 0x000000ffee00720c */ /* 0x000fe20003f06270 */
[----:B------:R-:W-:Y:S02]  /*12770*/  IMAD R121, R2, R5, R121 ;  /* 0x0000000502797224 */ /* 0x000fe400078e0279 */
[----:B------:R-:W-:-:S04]  /*12780*/  IMAD.HI.U32 R5, R4, R122, RZ ;  /* 0x0000007a04057227 */ /* 0x000fc800078e00ff */
[----:B------:R-:W-:Y:S02]  /*12790*/  IMAD.MOV R5, RZ, RZ, -R5 ;  /* 0x000000ffff057224 */ /* 0x000fe400078e0a05 */
[----:B------:R-:W-:Y:S01]  /*127a0*/  @!P3 IMAD.IADD R118, R118, 0x1, -R2 ;  /* 0x000000017676b824 */ /* 0x000fe200078e0a02 */
[C---:B------:R-:W-:Y:S01]  /*127b0*/  ISETP.GT.U32.AND P3, PT, R2.reuse, R121, PT ;  /* 0x000000790200720c */ /* 0x040fe20003f64070 */
[----:B------:R-:W-:Y:S02]  /*127c0*/  VIADD R246, R3, 0xbb ;  /* 0x000000bb03f67836 */ /* 0x000fe40000000000 */
[C---:B------:R-:W-:Y:S02]  /*127d0*/  IMAD R122, R2.reuse, R5, R122 ;  /* 0x00000005027a7224 */ /* 0x040fe400078e027a */
[----:B------:R-:W-:Y:S01]  /*127e0*/  @!P1 IMAD.IADD R119, R119, 0x1, -R2 ;  /* 0x0000000177779824 */ /* 0x000fe200078e0a02 */
[----:B------:R-:W-:Y:S01]  /*127f0*/  IABS R126, R246 ;  /* 0x000000f6007e7213 */ /* 0x000fe20000000000 */
[----:B------:R-:W-:Y:S01]  /*12800*/  @!P0 IMAD.MOV R116, RZ, RZ, -R116 ;  /* 0x000000ffff748224 */ /* 0x000fe200078e0a74 */
[C---:B------:R-:W-:Y:S01]  /*12810*/  ISETP.GT.U32.AND P1, PT, R2.reuse, R122, PT ;  /* 0x0000007a0200720c */ /* 0x040fe20003f24070 */
[----:B------:R-:W-:Y:S01]  /*12820*/  VIADD R244, R3, 0xbc ;  /* 0x000000bc03f47836 */ /* 0x000fe20000000000 */
[----:B------:R-:W-:Y:S01]  /*12830*/  ISETP.GT.U32.AND P0, PT, R2, R119, PT ;  /* 0x000000770200720c */ /* 0x000fe20003f04070 */
[----:B------:R-:W-:-:S03]  /*12840*/  IMAD.HI.U32 R7, R4, R126, RZ ;  /* 0x0000007e04077227 */ /* 0x000fc600078e00ff */
[----:B------:R-:W-:Y:S01]  /*12850*/  IABS R125, R244 ;  /* 0x000000f4007d7213 */ /* 0x000fe20000000000 */
[----:B------:R-:W-:Y:S01]  /*12860*/  @!P2 IMAD.MOV R115, RZ, RZ, -R115 ;  /* 0x000000ffff73a224 */ /* 0x000fe200078e0a73 */
[----:B------:R-:W-:Y:S01]  /*12870*/  ISETP.GE.AND P2, PT, R247, RZ, PT ;  /* 0x000000fff700720c */ /* 0x000fe20003f46270 */
[----:B------:R-:W-:Y:S02]  /*12880*/  @!P3 IMAD.IADD R121, R121, 0x1, -R2 ;  /* 0x000000017979b824 */ /* 0x000fe400078e0a02 */
[----:B------:R-:W-:Y:S02]  /*12890*/  VIADD R247, R3, 0xba ;  /* 0x000000ba03f77836 */ /* 0x000fe40000000000 */
[----:B------:R-:W-:Y:S01]  /*128a0*/  IMAD.MOV R7, RZ, RZ, -R7 ;  /* 0x000000ffff077224 */ /* 0x000fe200078e0a07 */
[----:B------:R-:W-:Y:S01]  /*128b0*/  ISETP.GT.U32.AND P3, PT, R2, R121, PT ;  /* 0x000000790200720c */ /* 0x000fe20003f64070 */
[----:B------:R-:W-:Y:S01]  /*128c0*/  IMAD.HI.U32 R9, R4, R125, RZ ;  /* 0x0000007d04097227 */ /* 0x000fe200078e00ff */
[----:B------:R-:W-:-:S03]  /*128d0*/  IABS R127, R247 ;  /* 0x000000f7007f7213 */ /* 0x000fc60000000000 */
[----:B------:R-:W-:Y:S02]  /*128e0*/  @!P1 IMAD.IADD R122, R122, 0x1, -R2 ;  /* 0x000000017a7a9824 */ /* 0x000fe400078e0a02 */
[C---:B------:R-:W-:Y:S02]  /*128f0*/  IMAD R126, R2.reuse, R7, R126 ;  /* 0x00000007027e7224 */ /* 0x040fe400078e027e */
[----:B------:R-:W-:Y:S01]  /*12900*/  @!P0 IMAD.IADD R119, R119, 0x1, -R2 ;  /* 0x0000000177778824 */ /* 0x000fe200078e0a02 */
[C---:B------:R-:W-:Y:S01]  /*12910*/  ISETP.GT.U32.AND P1, PT, R2.reuse, R122, PT ;  /* 0x0000007a0200720c */ /* 0x040fe20003f24070 */
[C---:B------:R-:W-:Y:S02]  /*12920*/  VIADD R238, R3.reuse, 0xbd ;  /* 0x000000bd03ee7836 */ /* 0x040fe40000000000 */
[----:B------:R-:W-:Y:S02]  /*12930*/  IMAD.MOV R9, RZ, RZ, -R9 ;  /* 0x000000ffff097224 */ /* 0x000fe400078e0a09 */
[----:B------:R-:W-:Y:S01]  /*12940*/  @!P6 IMAD.MOV R119, RZ, RZ, -R119 ;  /* 0x000000ffff77e224 */ /* 0x000fe200078e0a77 */
[----:B------:R-:W-:Y:S01]  /*12950*/  ISETP.GT.U32.AND P6, PT, R2, R126, PT ;  /* 0x0000007e0200720c */ /* 0x000fe20003fc4070 */
[----:B------:R-:W-:Y:S01]  /*12960*/  VIADD R236, R3, 0xb9 ;  /* 0x000000b903ec7836 */ /* 0x000fe20000000000 */
[----:B------:R-:W-:Y:S01]  /*12970*/  IABS R124, R238 ;  /* 0x000000ee007c7213 */ /* 0x000fe20000000000 */
[----:B------:R-:W-:-:S03]  /*12980*/  IMAD.HI.U32 R5, R4, R127, RZ ;  /* 0x0000007f04057227 */ /* 0x000fc600078e00ff */
[----:B------:R-:W-:Y:S01]  /*12990*/  IABS R129, R236 ;  /* 0x000000ec00817213 */ /* 0x000fe20000000000 */
[----:B------:R-:W-:Y:S02]  /*129a0*/  IMAD R125, R2, R9, R125 ;  /* 0x00000009027d7224 */ /* 0x000fe400078e027d */
[----:B------:R-:W-:Y:S02]  /*129b0*/  IMAD.MOV R5, RZ, RZ, -R5 ;  /* 0x000000ffff057224 */ /* 0x000fe400078e0a05 */
[----:B------:R-:W-:Y:S01]  /*129c0*/  @!P5 IMAD.MOV R118, RZ, RZ, -R118 ;  /* 0x000000ffff76d224 */ /* 0x000fe200078e0a76 */
[----:B------:R-:W-:Y:S01]  /*129d0*/  ISETP.GE.AND P5, PT, R238, RZ, PT ;  /* 0x000000ffee00720c */ /* 0x000fe20003fa6270 */
[----:B------:R-:W-:Y:S01]  /*129e0*/  @!P3 IMAD.IADD R121, R121, 0x1, -R2 ;  /* 0x000000017979b824 */ /* 0x000fe200078e0a02 */
[----:B------:R-:W-:Y:S01]  /*129f0*/  ISETP.GT.U32.AND P3, PT, R2, R125, PT ;  /* 0x0000007d0200720c */ /* 0x000fe20003f64070 */
[----:B------:R-:W-:-:S04]  /*12a00*/  IMAD.HI.U32 R12, R4, R124, RZ ;  /* 0x0000007c040c7227 */ /* 0x000fc800078e00ff */
[----:B------:R-:W-:Y:S02]  /*12a10*/  IMAD R127, R2, R5, R127 ;  /* 0x00000005027f7224 */ /* 0x000fe400078e027f */
[----:B------:R-:W-:Y:S02]  /*12a20*/  VIADD R238, R3, 0xb8 ;  /* 0x000000b803ee7836 */ /* 0x000fe40000000000 */
[----:B------:R-:W-:-:S03]  /*12a30*/  IMAD.HI.U32 R5, R4, R129, RZ ;  /* 0x0000008104057227 */ /* 0x000fc600078e00ff */
[----:B------:R-:W-:Y:S01]  /*12a40*/  IABS R130, R238 ;  /* 0x000000ee00827213 */ /* 0x000fe20000000000 */
[----:B------:R-:W-:Y:S02]  /*12a50*/  IMAD.MOV R12, RZ, RZ, -R12 ;  /* 0x000000ffff0c7224 */ /* 0x000fe400078e0a0c */
[--C-:B------:R-:W-:Y:S01]  /*12a60*/  @!P1 IMAD.IADD R122, R122, 0x1, -R2.reuse ;  /* 0x000000017a7a9824 */ /* 0x100fe200078e0a02 */
[----:B------:R-:W-:Y:S01]  /*12a70*/  ISETP.GT.U32.AND P1, PT, R2, R127, PT ;  /* 0x0000007f0200720c */ /* 0x000fe20003f24070 */
[----:B------:R-:W-:Y:S02]  /*12a80*/  @!P6 IMAD.IADD R126, R126, 0x1, -R2 ;  /* 0x000000017e7ee824 */ /* 0x000fe400078e0a02 */
[----:B------:R-:W-:Y:S02]  /*12a90*/  IMAD.MOV R5, RZ, RZ, -R5 ;  /* 0x000000ffff057224 */ /* 0x000fe400078e0a05 */
[C---:B------:R-:W-:Y:S02]  /*12aa0*/  IMAD R124, R2.reuse, R12, R124 ;  /* 0x0000000c027c7224 */ /* 0x040fe400078e027c */
[----:B------:R-:W-:Y:S01]  /*12ab0*/  @!P2 IMAD.MOV R122, RZ, RZ, -R122 ;  /* 0x000000ffff7aa224 */ /* 0x000fe200078e0a7a */
[C---:B------:R-:W-:Y:S01]  /*12ac0*/  ISETP.GT.U32.AND P2, PT, R2.reuse, R126, PT ;  /* 0x0000007e0200720c */ /* 0x040fe20003f44070 */
[C---:B------:R-:W-:Y:S01]  /*12ad0*/  IMAD R129, R2.reuse, R5, R129 ;  /* 0x0000000502817224 */ /* 0x040fe200078e0281 */
[----:B------:R-:W-:Y:S01]  /*12ae0*/  ISETP.GT.U32.AND P0, PT, R2, R124, PT ;  /* 0x0000007c0200720c */ /* 0x000fe20003f04070 */
[----:B------:R-:W-:-:S04]  /*12af0*/  IMAD.HI.U32 R5, R4, R130, RZ ;  /* 0x0000008204057227 */ /* 0x000fc800078e00ff */
[----:B------:R-:W-:Y:S02]  /*12b00*/  @!P3 IMAD.IADD R125, R125, 0x1, -R2 ;  /* 0x000000017d7db824 */ /* 0x000fe400078e0a02 */
[----:B------:R-:W-:Y:S02]  /*12b10*/  IMAD.MOV R5, RZ, RZ, -R5 ;  /* 0x000000ffff057224 */ /* 0x000fe400078e0a05 */
[----:B------:R-:W-:Y:S01]  /*12b20*/  @!P4 IMAD.MOV R121, RZ, RZ, -R121 ;  /* 0x000000ffff79c224 */ /* 0x000fe200078e0a79 */
[C---:B------:R-:W-:Y:S01]  /*12b30*/  ISETP.GT.U32.AND P6, PT, R2.reuse, R125, PT ;  /* 0x0000007d0200720c */ /* 0x040fe20003fc4070 */
[----:B------:R-:W-:Y:S01]  /*12b40*/  IMAD R130, R2, R5, R130 ;  /* 0x0000000502827224 */ /* 0x000fe200078e0282 */
[----:B------:R-:W-:Y:S01]  /*12b50*/  ISETP.GE.AND P4, PT, R244, RZ, PT ;  /* 0x000000fff400720c */ /* 0x000fe20003f86270 */
[--C-:B------:R-:W-:Y:S02]  /*12b60*/  @!P2 IMAD.IADD R126, R126, 0x1, -R2.reuse ;  /* 0x000000017e7ea824 */ /* 0x100fe400078e0a02 */
[--C-:B------:R-:W-:Y:S01]  /*12b70*/  @!P0 IMAD.IADD R124, R124, 0x1, -R2.reuse ;  /* 0x000000017c7c8824 */ /* 0x100fe200078e0a02 */
[----:B------:R-:W-:Y:S01]  /*12b80*/  ISETP.GT.U32.AND P2, PT, R2, R130, PT ;  /* 0x000000820200720c */ /* 0x000fe20003f44070 */
[C---:B------:R-:W-:Y:S01]  /*12b90*/  VIADD R244, R3.reuse, 0xb7 ;  /* 0x000000b703f47836 */ /* 0x040fe20000000000 */
[----:B------:R-:W-:Y:S01]  /*12ba0*/  ISETP.GE.AND P0, PT, R246, RZ, PT ;  /* 0x000000fff600720c */ /* 0x000fe20003f06270 */
[----:B------:R-:W-:Y:S01]  /*12bb0*/  VIADD R246, R3, 0xb6 ;  /* 0x000000b603f67836 */ /* 0x000fe20000000000 */
[C---:B------:R-:W-:Y:S01]  /*12bc0*/  ISETP.GT.U32.AND P3, PT, R2.reuse, R124, PT ;  /* 0x0000007c0200720c */ /* 0x040fe20003f64070 */
[--C-:B------:R-:W-:Y:S01]  /*12bd0*/  @!P1 IMAD.IADD R127, R127, 0x1, -R2.reuse ;  /* 0x000000017f7f9824 */ /* 0x100fe200078e0a02 */
[----:B------:R-:W-:Y:S01]  /*12be0*/  IABS R132, R244 ;  /* 0x000000f400847213 */ /* 0x000fe20000000000 */
[----:B------:R-:W-:Y:S01]  /*12bf0*/  @!P6 IMAD.IADD R125, R125, 0x1, -R2 ;  /* 0x000000017d7de824 */ /* 0x000fe200078e0a02 */
[----:B------:R-:W-:Y:S01]  /*12c00*/  ISETP.GT.U32.AND P6, PT, R2, R129, PT ;  /* 0x000000810200720c */ /* 0x000fe20003fc4070 */
[----:B------:R-:W-:Y:S01]  /*12c10*/  VIADD R252, R3, 0x11 ;  /* 0x0000001103fc7836 */ /* 0x000fe20000000000 */
[----:B------:R-:W-:Y:S01]  /*12c20*/  IABS R133, R246 ;  /* 0x000000f600857213 */ /* 0x000fe20000000000 */
[----:B------:R-:W-:Y:S01]  /*12c30*/  IMAD.HI.U32 R5, R4, R132, RZ ;  /* 0x0000008404057227 */ /* 0x000fe200078e00ff */
[----:B------:R-:W-:-:S02]  /*12c40*/  ISETP.GT.U32.AND P1, PT, R2, R127, PT ;  /* 0x0000007f0200720c */ /* 0x000fc40003f24070 */
[----:B------:R-:W-:Y:S01]  /*12c50*/  IABS R154, R252 ;  /* 0x000000fc009a7213 */ /* 0x000fe20000000000 */
[----:B------:R-:W-:Y:S02]  /*12c60*/  @!P2 IMAD.IADD R130, R130, 0x1, -R2 ;  /* 0x000000018282a824 */ /* 0x000fe400078e0a02 */
[----:B------:R-:W-:Y:S02]  /*12c70*/  IMAD.MOV R5, RZ, RZ, -R5 ;  /* 0x000000ffff057224 */ /* 0x000fe400078e0a05 */
[----:B------:R-:W-:Y:S01]  /*12c80*/  IMAD.HI.U32 R7, R4, R133, RZ ;  /* 0x0000008504077227 */ /* 0x000fe200078e00ff */
[----:B------:R-:W-:-:S03]  /*12c90*/  ISETP.GT.U32.AND P2, PT, R2, R130, PT ;  /* 0x000000820200720c */ /* 0x000fc60003f44070 */
[--C-:B------:R-:W-:Y:S01]  /*12ca0*/  @!P3 IMAD.IADD R124, R124, 0x1, -R2.reuse ;  /* 0x000000017c7cb824 */ /* 0x100fe200078e0a02 */
[----:B------:R-:W-:Y:S01]  /*12cb0*/  ISETP.GE.AND P3, PT, R247, RZ, PT ;  /* 0x000000fff700720c */ /* 0x000fe20003f66270 */
[----:B------:R-:W-:Y:S01]  /*12cc0*/  @!P6 IMAD.IADD R129, R129, 0x1, -R2 ;  /* 0x000000018181e824 */ /* 0x000fe200078e0a02 */
[----:B------:R-:W-:Y:S01]  /*12cd0*/  ISETP.GE.AND P6, PT, R238, RZ, PT ;  /* 0x000000ffee00720c */ /* 0x000fe20003fc6270 */
[C---:B------:R-:W-:Y:S02]  /*12ce0*/  IMAD R132, R2.reuse, R5, R132 ;  /* 0x0000000502847224 */ /* 0x040fe400078e0284 */
[----:B------:R-:W-:Y:S02]  /*12cf0*/  IMAD.MOV R7, RZ, RZ, -R7 ;  /* 0x000000ffff077224 */ /* 0x000fe400078e0a07 */
[----:B------:R-:W-:Y:S01]  /*12d00*/  @!P5 IMAD.MOV R124, RZ, RZ, -R124 ;  /* 0x000000ffff7cd224 */ /* 0x000fe200078e0a7c */
[C---:B------:R-:W-:Y:S01]  /*12d10*/  ISETP.GT.U32.AND P5, PT, R2.reuse, R129, PT ;  /* 0x000000810200720c */ /* 0x040fe20003fa4070 */
[----:B------:R-:W-:Y:S01]  /*12d20*/  @!P4 IMAD.MOV R125, RZ, RZ, -R125 ;  /* 0x000000ffff7dc224 */ /* 0x000fe200078e0a7d */
[C---:B------:R-:W-:Y:S01]  /*12d30*/  ISETP.GT.U32.AND P4, PT, R2.reuse, R132, PT ;  /* 0x000000840200720c */ /* 0x040fe20003f84070 */
[----:B------:R-:W-:-:S02]  /*12d40*/  IMAD R133, R2, R7, R133 ;  /* 0x0000000702857224 */ /* 0x000fc400078e0285 */
[--C-:B------:R-:W-:Y:S01]  /*12d50*/  @!P1 IMAD.IADD R127, R127, 0x1, -R2.reuse ;  /* 0x000000017f7f9824 */ /* 0x100fe200078e0a02 */
[----:B------:R-:W-:Y:S01]  /*12d60*/  ISETP.GE.AND P1, PT, R236, RZ, PT ;  /* 0x000000ffec00720c */ /* 0x000fe20003f26270 */
[--C-:B------:R-:W-:Y:S01]  /*12d70*/  @!P2 IMAD.IADD R130, R130, 0x1, -R2.reuse ;  /* 0x000000018282a824 */ /* 0x100fe200078e0a02 */
[----:B------:R-:W-:Y:S01]  /*12d80*/  ISETP.GT.U32.AND P2, PT, R2, R133, PT ;  /* 0x000000850200720c */ /* 0x000fe20003f44070 */
[----:B------:R-:W-:Y:S02]  /*12d90*/  VIADD R247, R3, 0xb5 ;  /* 0x000000b503f77836 */ /* 0x000fe40000000000 */
[----:B------:R-:W-:Y:S01]  /*12da0*/  @!P3 IMAD.MOV R127, RZ, RZ, -R127 ;  /* 0x000000ffff7fb224 */ /* 0x000fe200078e0a7f */
[----:B------:R-:W-:Y:S01]  /*12db0*/  ISETP.GE.AND P3, PT, R246, RZ, PT ;  /* 0x000000fff600720c */ /* 0x000fe20003f66270 */
[--C-:B------:R-:W-:Y:S01]  /*12dc0*/  @!P5 IMAD.IADD R129, R129, 0x1, -R2.reuse ;  /* 0x000000018181d824 */ /* 0x100fe200078e0a02 */
[----:B------:R-:W-:Y:S01]  /*12dd0*/  IABS R135, R247 ;  /* 0x000000f700877213 */ /* 0x000fe20000000000 */
[----:B------:R-:W-:Y:S01]  /*12de0*/  @!P4 IMAD.IADD R132, R132, 0x1, -R2 ;  /* 0x000000018484c824 */ /* 0x000fe200078e0a02 */
[----:B------:R-:W-:Y:S01]  /*12df0*/  ISETP.GE.AND P5, PT, R247, RZ, PT ;  /* 0x000000fff700720c */ /* 0x000fe20003fa6270 */
[----:B------:R-:W-:-:S02]  /*12e00*/  VIADD R247, R3, 0xb4 ;  /* 0x000000b403f77836 */ /* 0x000fc40000000000 */
[----:B------:R-:W-:-:S03]  /*12e10*/  IMAD.HI.U32 R5, R4, R135, RZ ;  /* 0x0000008704057227 */ /* 0x000fc600078e00ff */
[----:B------:R-:W-:Y:S01]  /*12e20*/  IABS R136, R247 ;  /* 0x000000f700887213 */ /* 0x000fe20000000000 */
[----:B------:R-:W-:Y:S01]  /*12e30*/  @!P1 IMAD.MOV R129, RZ, RZ, -R129 ;  /* 0x000000ffff819224 */ /* 0x000fe200078e0a81 */
[C---:B------:R-:W-:Y:S01]  /*12e40*/  ISETP.GT.U32.AND P1, PT, R2.reuse, R132, PT ;  /* 0x000000840200720c */ /* 0x040fe20003f24070 */
[----:B------:R-:W-:Y:S01]  /*12e50*/  @!P2 IMAD.IADD R133, R133, 0x1, -R2 ;  /* 0x000000018585a824 */ /* 0x000fe200078e0a02 */
[----:B------:R-:W-:Y:S01]  /*12e60*/  ISETP.GE.AND P4, PT, R247, RZ, PT ;  /* 0x000000fff700720c */ /* 0x000fe20003f86270 */
[----:B------:R-:W-:Y:S02]  /*12e70*/  IMAD.MOV R5, RZ, RZ, -R5 ;  /* 0x000000ffff057224 */ /* 0x000fe400078e0a05 */
[----:B------:R-:W-:Y:S01]  /*12e80*/  VIADD R246, R3, 0xb3 ;  /* 0x000000b303f67836 */ /* 0x000fe20000000000 */
[C---:B------:R-:W-:Y:S01]  /*12e90*/  ISETP.GT.U32.AND P2, PT, R2.reuse, R133, PT ;  /* 0x000000850200720c */ /* 0x040fe20003f44070 */
[----:B------:R-:W-:Y:S02]  /*12ea0*/  IMAD R135, R2, R5, R135 ;  /* 0x0000000502877224 */ /* 0x000fe400078e0287 */
[----:B------:R-:W-:Y:S01]  /*12eb0*/  IMAD.HI.U32 R5, R4, R136, RZ ;  /* 0x0000008804057227 */ /* 0x000fe200078e00ff */
[----:B------:R-:W-:-:S03]  /*12ec0*/  IABS R138, R246 ;  /* 0x000000f6008a7213 */ /* 0x000fc60000000000 */
[----:B------:R-:W-:Y:S02]  /*12ed0*/  IMAD.MOV R5, RZ, RZ, -R5 ;  /* 0x000000ffff057224 */ /* 0x000fe400078e0a05 */
[----:B------:R-:W-:Y:S01]  /*12ee0*/  @!P1 IMAD.IADD R132, R132, 0x1, -R2 ;  /* 0x0000000184849824 */ /* 0x000fe200078e0a02 */
[C---:B------:R-:W-:Y:S01]  /*12ef0*/  ISETP.GT.U32.AND P1, PT, R2.reuse, R135, PT ;  /* 0x000000870200720c */ /* 0x040fe20003f24070 */
[C---:B------:R-:W-:Y:S02]  /*12f00*/  IMAD R136, R2.reuse, R5, R136 ;  /* 0x0000000502887224 */ /* 0x040fe400078e0288 */
[----:B------:R-:W-:Y:S02]  /*12f10*/  @!P2 IMAD.IADD R133, R133, 0x1, -R2 ;  /* 0x000000018585a824 */ /* 0x000fe400078e0a02 */
[----:B------:R-:W-:Y:S01]  /*12f20*/  VIADD R247, R3, 0xb2 ;  /* 0x000000b203f77836 */ /* 0x000fe20000000000 */
[----:B------:R-:W-:Y:S01]  /*12f30*/  ISETP.GT.U32.AND P2, PT, R2, R136, PT ;  /* 0x000000880200720c */ /* 0x000fe20003f44070 */
[----:B------:R-:W-:Y:S01]  /*12f40*/  @!P0 IMAD.MOV R126, RZ, RZ, -R126 ;  /* 0x000000ffff7e8224 */ /* 0x000fe200078e0a7e */
[----:B------:R-:W-:Y:S01]  /*12f50*/  ISETP.GE.AND P0, PT, R244, RZ, PT ;  /* 0x000000fff400720c */ /* 0x000fe20003f06270 */
[----:B------:R-:W-:Y:S01]  /*12f60*/  IMAD.HI.U32 R12, R4, R138, RZ ;  /* 0x0000008a040c7227 */ /* 0x000fe200078e00ff */
[----:B------:R-:W-:-:S03]  /*12f70*/  IABS R139, R247 ;  /* 0x000000f7008b7213 */ /* 0x000fc60000000000 */
[----:B------:R-:W-:Y:S01]  /*12f80*/  @!P1 IMAD.IADD R135, R135, 0x1, -R2 ;  /* 0x0000000187879824 */ /* 0x000fe200078e0a02 */
[----:B------:R-:W-:Y:S01]  /*12f90*/  ISETP.GE.AND P1, PT, R247, RZ, PT ;  /* 0x000000fff700720c */ /* 0x000fe20003f26270 */
[----:B------:R-:W-:-:S04]  /*12fa0*/  IMAD.HI.U32 R9, R4, R139, RZ ;  /* 0x0000008b04097227 */ /* 0x000fc800078e00ff */
[----:B------:R-:W-:Y:S01]  /*12fb0*/  @!P2 IMAD.IADD R136, R136, 0x1, -R2 ;  /* 0x000000018888a824 */ /* 0x000fe200078e0a02 */
[C---:B------:R-:W-:Y:S01]  /*12fc0*/  ISETP.GT.U32.AND P2, PT, R2.reuse, R135, PT ;  /* 0x000000870200720c */ /* 0x040fe20003f44070 */
[----:B------:R-:W-:Y:S02]  /*12fd0*/  IMAD.MOV R12, RZ, RZ, -R12 ;  /* 0x000000ffff0c7224 */ /* 0x000fe400078e0a0c */
[----:B------:R-:W-:Y:S02]  /*12fe0*/  IMAD.MOV R9, RZ, RZ, -R9 ;  /* 0x000000ffff097224 */ /* 0x000fe400078e0a09 */
[----:B------:R-:W-:Y:S02]  /*12ff0*/  IMAD R138, R2, R12, R138 ;  /* 0x0000000c028a7224 */ /* 0x000fe400078e028a */
[----:B------:R-:W-:Y:S02]  /*13000*/  VIADD R247, R3, 0xaf ;  /* 0x000000af03f77836 */ /* 0x000fe40000000000 */
[----:B------:R-:W-:-:S03]  /*13010*/  IMAD.HI.U32 R5, R4, R142, RZ ;  /* 0x0000008e04057227 */ /* 0x000fc600078e00ff */
[----:B------:R-:W-:Y:S01]  /*13020*/  IABS R144, R247 ;  /* 0x000000f700907213 */ /* 0x000fe20000000000 */
[C---:B------:R-:W-:Y:S02]  /*13030*/  IMAD R139, R2.reuse, R9, R139 ;  /* 0x00000009028b7224 */ /* 0x040fe400078e028b */
[----:B------:R-:W-:Y:S01]  /*13040*/  @!P0 IMAD.MOV R132, RZ, RZ, -R132 ;  /* 0x000000ffff848224 */ /* 0x000fe200078e0a84 */
[C---:B------:R-:W-:Y:S01]  /*13050*/  ISETP.GT.U32.AND P0, PT, R2.reuse, R136, PT ;  /* 0x000000880200720c */ /* 0x040fe20003f04070 */
[----:B------:R-:W-:Y:S01]  /*13060*/  @!P3 IMAD.MOV R133, RZ, RZ, -R133 ;  /* 0x000000ffff85b224 */ /* 0x000fe200078e0a85 */
        /* <DEDUP_REMOVED lines=8> */
[----:B------:R-:W-:Y:S02]  /*130f0*/  IMAD R141, R2, R7, R141 ;  /* 0x00000007028d7224 */ /* 0x000fe400078e028d */
[----:B------:R-:W-:Y:S02]  /*13100*/  IMAD.MOV R5, RZ, RZ, -R5 ;  /* 0x000000ffff057224 */ /* 0x000fe400078e0a05 */
[--C-:B------:R-:W-:Y:S01]  /*13110*/  @!P0 IMAD.IADD R136, R136, 0x1, -R2.reuse ;  /* 0x0000000188888824 */ /* 0x100fe200078e0a02 */
[----:B------:R-:W-:Y:S01]  /*13120*/  ISETP.GT.U32.AND P0, PT, R2, R141, PT ;  /* 0x0000008d0200720c */ /* 0x000fe20003f04070 */
[----:B------:R-:W-:Y:S01]  /*13130*/  @!P3 IMAD.IADD R138, R138, 0x1, -R2 ;  /* 0x000000018a8ab824 */ /* 0x000fe200078e0a02 */
[C---:B------:R-:W-:Y:S01]  /*13140*/  ISETP.GT.U32.AND P3, PT, R2.reuse, R142, PT ;  /* 0x0000008e0200720c */ /* 0x040fe20003f64070 */
[----:B------:R-:W-:Y:S02]  /*13150*/  IMAD R144, R2, R5, R144 ;  /* 0x0000000502907224 */ /* 0x000fe400078e0290 */
[----:B------:R-:W-:-:S02]  /*13160*/  @!P2 IMAD.IADD R139, R139, 0x1, -R2 ;  /* 0x000000018b8ba824 */ /* 0x000fc400078e0a02 */
[----:B------:R-:W-:Y:S01]  /*13170*/  VIADD R238, R3, 0xac ;  /* 0x000000ac03ee7836 */ /* 0x000fe20000000000 */
[----:B------:R-:W-:Y:S01]  /*13180*/  ISETP.GT.U32.AND P2, PT, R2, R144, PT ;  /* 0x000000900200720c */ /* 0x000fe20003f44070 */
[----:B------:R-:W-:-:S03]  /*13190*/  IMAD.HI.U32 R9, R4, R145, RZ ;  /* 0x0000009104097227 */ /* 0x000fc600078e00ff */
[----:B------:R-:W-:Y:S01]  /*131a0*/  IABS R148, R238 ;  /* 0x000000ee00947213 */ /* 0x000fe20000000000 */
[--C-:B------:R-:W-:Y:S01]  /*131b0*/  @!P0 IMAD.IADD R141, R141, 0x1, -R2.reuse ;  /* 0x000000018d8d8824 */ /* 0x100fe200078e0a02 */
[----:B------:R-:W-:Y:S01]  /*131c0*/  ISETP.GT.U32.AND P0, PT, R2, R138, PT ;  /* 0x0000008a0200720c */ /* 0x000fe20003f04070 */
[----:B------:R-:W-:Y:S02]  /*131d0*/  @!P3 IMAD.IADD R142, R142, 0x1, -R2 ;  /* 0x000000018e8eb824 */ /* 0x000fe400078e0a02 */
[----:B------:R-:W-:Y:S01]  /*131e0*/  IMAD.MOV R9, RZ, RZ, -R9 ;  /* 0x000000ffff097224 */ /* 0x000fe200078e0a09 */
[----:B------:R-:W-:Y:S01]  /*131f0*/  ISETP.GT.U32.AND P3, PT, R2, R141, PT ;  /* 0x0000008d0200720c */ /* 0x000fe20003f64070 */
[----:B------:R-:W-:-:S04]  /*13200*/  IMAD.HI.U32 R5, R4, R148, RZ ;  /* 0x0000009404057227 */ /* 0x000fc800078e00ff */
[----:B------:R-:W-:Y:S01]  /*13210*/  @!P2 IMAD.IADD R144, R144, 0x1, -R2 ;  /* 0x000000019090a824 */ /* 0x000fe200078e0a02 */
[C---:B------:R-:W-:Y:S01]  /*13220*/  ISETP.GT.U32.AND P2, PT, R2.reuse, R142, PT ;  /* 0x0000008e0200720c */ /* 0x040fe20003f44070 */
[C---:B------:R-:W-:Y:S02]  /*13230*/  IMAD R145, R2.reuse, R9, R145 ;  /* 0x0000000902917224 */ /* 0x040fe400078e0291 */
[----:B------:R-:W-:Y:S02]  /*13240*/  IMAD.MOV R5, RZ, RZ, -R5 ;  /* 0x000000ffff057224 */ /* 0x000fe400078e0a05 */
[C---:B------:R-:W-:Y:S02]  /*13250*/  VIADD R236, R3.reuse, 0xad ;  /* 0x000000ad03ec7836 */ /* 0x040fe40000000000 */
[----:B------:R-:W-:Y:S02]  /*13260*/  IMAD R148, R2, R5, R148 ;  /* 0x0000000502947224 */ /* 0x000fe400078e0294 */
[--C-:B------:R-:W-:Y:S01]  /*13270*/  @!P0 IMAD.IADD R138, R138, 0x1, -R2.reuse ;  /* 0x000000018a8a8824 */ /* 0x100fe200078e0a02 */
[----:B------:R-:W-:Y:S01]  /*13280*/  ISETP.GT.U32.AND P0, PT, R2, R145, PT ;  /* 0x000000910200720c */ /* 0x000fe20003f04070 */
[----:B------:R-:W-:Y:S01]  /*13290*/  @!P5 IMAD.MOV R135, RZ, RZ, -R135 ;  /* 0x000000ffff87d224 */ /* 0x000fe200078e0a87 */
[----:B------:R-:W-:Y:S01]  /*132a0*/  IABS R147, R236 ;  /* 0x000000ec00937213 */ /* 0x000fe20000000000 */
[----:B------:R-:W-:Y:S01]  /*132b0*/  @!P2 IMAD.IADD R142, R142, 0x1, -R2 ;  /* 0x000000018e8ea824 */ /* 0x000fe200078e0a02 */
[C---:B------:R-:W-:Y:S01]  /*132c0*/  ISETP.GT.U32.AND P2, PT, R2.reuse, R148, PT ;  /* 0x000000940200720c */ /* 0x040fe20003f44070 */
[----:B------:R-:W-:Y:S01]  /*132d0*/  VIADD R244, R3, 0xab ;  /* 0x000000ab03f47836 */ /* 0x000fe20000000000 */
[----:B------:R-:W-:Y:S01]  /*132e0*/  ISETP.GT.U32.AND P5, PT, R2, R139, PT ;  /* 0x0000008b0200720c */ /* 0x000fe20003fa4070 */
[----:B------:R-:W-:-:S03]  /*132f0*/  IMAD.HI.U32 R7, R4, R147, RZ ;  /* 0x0000009304077227 */ /* 0x000fc600078e00ff */
[----:B------:R-:W-:Y:S01]  /*13300*/  IABS R149, R244 ;  /* 0x000000f400957213 */ /* 0x000fe20000000000 */
[----:B------:R-:W-:Y:S02]  /*13310*/  IMAD.MOV R7, RZ, RZ, -R7 ;  /* 0x000000ffff077224 */ /* 0x000fe400078e0a07 */
[----:B------:R-:W-:Y:S01]  /*13320*/  @!P6 IMAD.MOV R130, RZ, RZ, -R130 ;  /* 0x000000ffff82e224 */ /* 0x000fe200078e0a82 */
[----:B------:R-:W-:Y:S01]  /*13330*/  ISETP.GE.AND P6, PT, R246, RZ, PT ;  /* 0x000000fff600720c */ /* 0x000fe20003fc6270 */
[----:B------:R-:W-:Y:S01]  /*13340*/  @!P4 IMAD.MOV R136, RZ, RZ, -R136 ;  /* 0x000000ffff88c224 */ /* 0x000fe200078e0a88 */
[----:B------:R-:W-:Y:S01]  /*13350*/  ISETP.GT.U32.AND P4, PT, R2, R144, PT ;  /* 0x000000900200720c */ /* 0x000fe20003f84070 */
[--C-:B------:R-:W-:Y:S01]  /*13360*/  @!P3 IMAD.IADD R141, R141, 0x1, -R2.reuse ;  /* 0x000000018d8db824 */ /* 0x100fe200078e0a02 */
[----:B------:R-:W-:Y:S01]  /*13370*/  ISETP.GE.AND P3, PT, R222, RZ, PT ;  /* 0x000000ffde00720c */ /* 0x000fe20003f66270 */
[----:B------:R-:W-:Y:S01]  /*13380*/  @!P0 IMAD.IADD R145, R145, 0x1, -R2 ;  /* 0x0000000191918824 */ /* 0x000fe200078e0a02 */
[----:B------:R-:W-:Y:S01]  /*13390*/  ISETP.GE.AND P0, PT, R247, RZ, PT ;  /* 0x000000fff700720c */ /* 0x000fe20003f06270 */
[----:B------:R-:W-:-:S02]  /*133a0*/  VIADD R246, R3, 0xaa ;  /* 0x000000aa03f67836 */ /* 0x000fc40000000000 */
[----:B------:R-:W-:Y:S02]  /*133b0*/  IMAD R147, R2, R7, R147 ;  /* 0x0000000702937224 */ /* 0x000fe400078e0293 */
[--C-:B------:R-:W-:Y:S01]  /*133c0*/  @!P2 IMAD.IADD R148, R148, 0x1, -R2.reuse ;  /* 0x000000019494a824 */ /* 0x100fe200078e0a02 */
[----:B------:R-:W-:Y:S01]  /*133d0*/  ISETP.GT.U32.AND P2, PT, R2, R145, PT ;  /* 0x000000910200720c */ /* 0x000fe20003f44070 */
[----:B------:R-:W-:Y:S01]  /*133e0*/  @!P5 IMAD.IADD R139, R139, 0x1, -R2 ;  /* 0x000000018b8bd824 */ /* 0x000fe200078e0a02 */
        /* <DEDUP_REMOVED lines=9> */
[----:B------:R-:W-:Y:S01]  /*13480*/  @!P3 IMAD.MOV R141, RZ, RZ, -R141 ;  /* 0x000000ffff8db224 */ /* 0x000fe200078e0a8d */
[C---:B------:R-:W-:Y:S01]  /*13490*/  ISETP.GT.U32.AND P3, PT, R2.reuse, R148, PT ;  /* 0x000000940200720c */ /* 0x040fe20003f64070 */
[----:B------:R-:W-:Y:S02]  /*134a0*/  IMAD.MOV R5, RZ, RZ, -R5 ;  /* 0x000000ffff057224 */ /* 0x000fe400078e0a05 */
[----:B------:R-:W-:Y:S02]  /*134b0*/  IMAD R149, R2, R7, R149 ;  /* 0x0000000702957224 */ /* 0x000fe400078e0295 */
[----:B------:R-:W-:Y:S01]  /*134c0*/  @!P2 IMAD.IADD R145, R145, 0x1, -R2 ;  /* 0x000000019191a824 */ /* 0x000fe200078e0a02 */
[----:B------:R-:W-:Y:S01]  /*134d0*/  ISETP.GE.AND P2, PT, R238, RZ, PT ;  /* 0x000000ffee00720c */ /* 0x000fe20003f46270 */
[----:B------:R-:W-:-:S02]  /*134e0*/  IMAD R150, R2, R5, R150 ;  /* 0x0000000502967224 */ /* 0x000fc400078e0296 */
[----:B------:R-:W-:Y:S01]  /*134f0*/  @!P5 IMAD.IADD R147, R147, 0x1, -R2 ;  /* 0x000000019393d824 */ /* 0x000fe200078e0a02 */
[----:B------:R-:W-:Y:S01]  /*13500*/  ISETP.GE.AND P5, PT, R230, RZ, PT ;  /* 0x000000ffe600720c */ /* 0x000fe20003fa6270 */
[----:B------:R-:W-:Y:S01]  /*13510*/  @!P6 IMAD.MOV R138, RZ, RZ, -R138 ;  /* 0x000000ffff8ae224 */ /* 0x000fe200078e0a8a */
[----:B------:R-:W-:Y:S01]  /*13520*/  ISETP.GT.U32.AND P6, PT, R2, R149, PT ;  /* 0x000000950200720c */ /* 0x000fe20003fc4070 */
[----:B------:R-:W-:-:S04]  /*13530*/  IMAD.HI.U32 R5, R4, R152, RZ ;  /* 0x0000009804057227 */ /* 0x000fc800078e00ff */
[----:B------:R-:W-:Y:S01]  /*13540*/  @!P1 IMAD.MOV R139, RZ, RZ, -R139 ;  /* 0x000000ffff8b9224 */ /* 0x000fe200078e0a8b */
[C---:B------:R-:W-:Y:S01]  /*13550*/  ISETP.GT.U32.AND P1, PT, R2.reuse, R147, PT ;  /* 0x000000930200720c */ /* 0x040fe20003f24070 */
[----:B------:R-:W-:Y:S01]  /*13560*/  @!P0 IMAD.MOV R144, RZ, RZ, -R144 ;  /* 0x000000ffff908224 */ /* 0x000fe200078e0a90 */
[----:B------:R-:W-:Y:S01]  /*13570*/  ISETP.GT.U32.AND P0, PT, R2, R150, PT ;  /* 0x000000960200720c */ /* 0x000fe20003f04070 */
[----:B------:R-:W-:Y:S02]  /*13580*/  IMAD.MOV R5, RZ, RZ, -R5 ;  /* 0x000000ffff057224 */ /* 0x000fe400078e0a05 */
[----:B------:R-:W-:Y:S01]  /*13590*/  @!P4 IMAD.MOV R142, RZ, RZ, -R142 ;  /* 0x000000ffff8ec224 */ /* 0x000fe200078e0a8e */
[----:B------:R-:W-:Y:S01]  /*135a0*/  ISETP.GE.AND P4, PT, R236, RZ, PT ;  /* 0x000000ffec00720c */ /* 0x000fe20003f86270 */
[----:B------:R-:W-:Y:S01]  /*135b0*/  @!P3 IMAD.IADD R148, R148, 0x1, -R2 ;  /* 0x000000019494b824 */ /* 0x000fe200078e0a02 */
[----:B------:R-:W-:Y:S01]  /*135c0*/  ISETP.GE.AND P3, PT, R246, RZ, PT ;  /* 0x000000fff600720c */ /* 0x000fe20003f66270 */
[----:B------:R-:W-:-:S02]  /*135d0*/  IMAD R152, R2, R5, R152 ;  /* 0x0000000502987224 */ /* 0x000fc400078e0298 */
[----:B------:R-:W-:Y:S02]  /*135e0*/  @!P2 IMAD.MOV R148, RZ, RZ, -R148 ;  /* 0x000000ffff94a224 */ /* 0x000fe400078e0a94 */
[--C-:B------:R-:W-:Y:S01]  /*135f0*/  @!P6 IMAD.IADD R149, R149, 0x1, -R2.reuse ;  /* 0x000000019595e824 */ /* 0x100fe200078e0a02 */
[----:B------:R-:W-:Y:S01]  /*13600*/  ISETP.GT.U32.AND P2, PT, R2, R152, PT ;  /* 0x000000980200720c */ /* 0x000fe20003f44070 */
[--C-:B------:R-:W-:Y:S01]  /*13610*/  @!P1 IMAD.IADD R147, R147, 0x1, -R2.reuse ;  /* 0x0000000193939824 */ /* 0x100fe200078e0a02 */
[----:B------:R-:W-:Y:S01]  /*13620*/  ISETP.GE.AND P6, PT, R247, RZ, PT ;  /* 0x000000fff700720c */ /* 0x000fe20003fc6270 */
[C---:B------:R-:W-:Y:S01]  /*13630*/  VIADD R247, R3.reuse, 0xa8 ;  /* 0x000000a803f77836 */ /* 0x040fe20000000000 */
[----:B------:R-:W-:Y:S01]  /*13640*/  ISETP.GE.AND P1, PT, R244, RZ, PT ;  /* 0x000000fff400720c */ /* 0x000fe20003f26270 */
[--C-:B------:R-:W-:Y:S01]  /*13650*/  @!P0 IMAD.IADD R150, R150, 0x1, -R2.reuse ;  /* 0x0000000196968824 */ /* 0x100fe200078e0a02 */
[C---:B------:R-:W-:Y:S01]  /*13660*/  ISETP.GT.U32.AND P0, PT, R2.reuse, R149, PT ;  /* 0x000000950200720c */ /* 0x040fe20003f04070 */
[----:B------:R-:W-:Y:S01]  /*13670*/  VIADD R246, R3, 0xa7 ;  /* 0x000000a703f67836 */ /* 0x000fe20000000000 */
[----:B------:R-:W-:Y:S01]  /*13680*/  IABS R153, R247 ;  /* 0x000000f700997213 */ /* 0x000fe20000000000 */
[----:B------:R-:W-:Y:S01]  /*13690*/  @!P5 IMAD.MOV R145, RZ, RZ, -R145 ;  /* 0x000000ffff91d224 */ /* 0x000fe200078e0a91 */
[----:B------:R-:W-:Y:S01]  /*136a0*/  ISETP.GE.AND P5, PT, R247, RZ, PT ;  /* 0x000000fff700720c */ /* 0x000fe20003fa6270 */
[----:B------:R-:W-:Y:S01]  /*136b0*/  @!P4 IMAD.MOV R147, RZ, RZ, -R147 ;  /* 0x000000ffff93c224 */ /* 0x000fe200078e0a93 */
[----:B------:R-:W-:Y:S01]  /*136c0*/  IABS R155, R246 ;  /* 0x000000f6009b7213 */ /* 0x000fe20000000000 */
[----:B------:R-:W-:Y:S01]  /*136d0*/  VIADD R247, R3, 0xa6 ;  /* 0x000000a603f77836 */ /* 0x000fe20000000000 */
[----:B------:R-:W-:Y:S01]  /*136e0*/  ISETP.GT.U32.AND P4, PT, R2, R150, PT ;  /* 0x000000960200720c */ /* 0x000fe20003f84070 */
[----:B------:R-:W-:-:S02]  /*136f0*/  @!P2 IMAD.IADD R152, R152, 0x1, -R2 ;  /* 0x000000019898a824 */ /* 0x000fc400078e0a02 */
[----:B------:R-:W-:Y:S01]  /*13700*/  IMAD.HI.U32 R7, R4, R155, RZ ;  /* 0x0000009b04077227 */ /* 0x000fe200078e00ff */
[----:B------:R-:W-:Y:S02]  /*13710*/  IABS R156, R247 ;  /* 0x000000f7009c7213 */ /* 0x000fe40000000000 */
[----:B------:R-:W-:Y:S01]  /*13720*/  ISETP.GT.U32.AND P2, PT, R2, R152, PT ;  /* 0x000000980200720c */ /* 0x000fe20003f44070 */
[----:B------:R-:W-:-:S04]  /*13730*/  IMAD.HI.U32 R9, R4, R153, RZ ;  /* 0x0000009904097227 */ /* 0x000fc800078e00ff */
[----:B------:R-:W-:-:S04]  /*13740*/  IMAD.HI.U32 R5, R4, R156, RZ ;  /* 0x0000009c04057227 */ /* 0x000fc800078e00ff */
[----:B------:R-:W-:Y:S02]  /*13750*/  IMAD.MOV R7, RZ, RZ, -R7 ;  /* 0x000000ffff077224 */ /* 0x000fe400078e0a07 */
[----:B------:R-:W-:Y:S02]  /*13760*/  IMAD.MOV R9, RZ, RZ, -R9 ;  /* 0x000000ffff097224 */ /* 0x000fe400078e0a09 */
[----:B------:R-:W-:Y:S02]  /*13770*/  VIADD R228, R3, 0xa5 ;  /* 0x000000a503e47836 */ /* 0x000fe40000000000 */
[----:B------:R-:W-:Y:S01]  /*13780*/  @!P4 IMAD.IADD R150, R150, 0x1, -R2 ;  /* 0x000000019696c824 */ /* 0x000fe200078e0a02 */
[----:B------:R-:W-:Y:S01]  /*13790*/  ISETP.GE.AND P4, PT, R247, RZ, PT ;  /* 0x000000fff700720c */ /* 0x000fe20003f86270 */
[----:B------:R-:W-:Y:S01]  /*137a0*/  IMAD.MOV R5, RZ, RZ, -R5 ;  /* 0x000000ffff057224 */ /* 0x000fe200078e0a05 */
[----:B------:R-:W-:Y:S01]  /*137b0*/  IABS R158, R228 ;  /* 0x000000e4009e7213 */ /* 0x000fe20000000000 */
[----:B------:R-:W-:-:S02]  /*137c0*/  IMAD R155, R2, R7, R155 ;  /* 0x00000007029b7224 */ /* 0x000fc400078e029b */
[----:B------:R-:W-:Y:S01]  /*137d0*/  @!P0 IMAD.IADD R149, R149, 0x1, -R2 ;  /* 0x0000000195958824 */ /* 0x000fe200078e0a02 */
[----:B------:R-:W-:Y:S01]  /*137e0*/  ISETP.GE.AND P0, PT, R246, RZ, PT ;  /* 0x000000fff600720c */ /* 0x000fe20003f06270 */
[C---:B------:R-:W-:Y:S02]  /*137f0*/  IMAD R153, R2.reuse, R9, R153 ;  /* 0x0000000902997224 */ /* 0x040fe400078e0299 */
[C---:B------:R-:W-:Y:S02]  /*13800*/  IMAD R156, R2.reuse, R5, R156 ;  /* 0x00000005029c7224 */ /* 0x040fe400078e029c */
[----:B------:R-:W-:Y:S01]  /*13810*/  @!P3 IMAD.MOV R150, RZ, RZ, -R150 ;  /* 0x000000ffff96b224 */ /* 0x000fe200078e0a96 */
[C---:B------:R-:W-:Y:S01]  /*13820*/  ISETP.GT.U32.AND P3, PT, R2.reuse, R155, PT ;  /* 0x0000009b0200720c */ /* 0x040fe20003f64070 */
[----:B------:R-:W-:Y:S01]  /*13830*/  @!P1 IMAD.MOV R149, RZ, RZ, -R149 ;  /* 0x000000ffff959224 */ /* 0x000fe200078e0a95 */
[----:B------:R-:W-:Y:S01]  /*13840*/  ISETP.GT.U32.AND P1, PT, R2, R153, PT ;  /* 0x000000990200720c */ /* 0x000fe20003f24070 */
[----:B------:R-:W-:-:S04]  /*13850*/  IMAD.HI.U32 R5, R4, R158, RZ ;  /* 0x0000009e04057227 */ /* 0x000fc800078e00ff */
[----:B------:R-:W-:Y:S01]  /*13860*/  @!P2 IMAD.IADD R152, R152, 0x1, -R2 ;  /* 0x000000019898a824 */ /* 0x000fe200078e0a02 */
[C---:B------:R-:W-:Y:S01]  /*13870*/  ISETP.GT.U32.AND P2, PT, R2.reuse, R156, PT ;  /* 0x0000009c0200720c */ /* 0x040fe20003f44070 */
[----:B------:R-:W-:Y:S02]  /*13880*/  IMAD.MOV R5, RZ, RZ, -R5 ;  /* 0x000000ffff057224 */ /* 0x000fe400078e0a05 */
[----:B------:R-:W-:Y:S02]  /*13890*/  VIADD R236, R3, 0xa3 ;  /* 0x000000a303ec7836 */ /* 0x000fe40000000000 */
[C---:B------:R-:W-:Y:S02]  /*138a0*/  IMAD R158, R2.reuse, R5, R158 ;  /* 0x00000005029e7224 */ /* 0x040fe400078e029e */
[--C-:B------:R-:W-:Y:S01]  /*138b0*/  @!P3 IMAD.IADD R155, R155, 0x1, -R2.reuse ;  /* 0x000000019b9bb824 */ /* 0x100fe200078e0a02 */
[----:B------:R-:W-:Y:S01]  /*138c0*/  IABS R162, R236 ;  /* 0x000000ec00a27213 */ /* 0x000fe20000000000 */
[----:B------:R-:W-:Y:S01]  /*138d0*/  @!P1 IMAD.IADD R153, R153, 0x1, -R2 ;  /* 0x0000000199999824 */ /* 0x000fe200078e0a02 */
[----:B------:R-:W-:Y:S01]  /*138e0*/  ISETP.GT.U32.AND P1, PT, R2, R158, PT ;  /* 0x0000009e0200720c */ /* 0x000fe20003f24070 */
[----:B------:R-:W-:-:S02]  /*138f0*/  VIADD R230, R3, 0xa4 ;  /* 0x000000a403e67836 */ /* 0x000fc40000000000 */
[----:B------:R-:W-:Y:S01]  /*13900*/  @!P2 IMAD.IADD R156, R156, 0x1, -R2 ;  /* 0x000000019c9ca824 */ /* 0x000fe200078e0a02 */
[----:B------:R-:W-:Y:S01]  /*13910*/  ISETP.GT.U32.AND P2, PT, R2, R155, PT ;  /* 0x0000009b0200720c */ /* 0x000fe20003f44070 */
[----:B------:R-:W-:Y:S01]  /*13920*/  IMAD.HI.U32 R5, R4, R162, RZ ;  /* 0x000000a204057227 */ /* 0x000fe200078e00ff */
[----:B------:R-:W-:Y:S02]  /*13930*/  IABS R160, R230 ;  /* 0x000000e600a07213 */ /* 0x000fe40000000000 */
[C---:B------:R-:W-:Y:S01]  /*13940*/  ISETP.GT.U32.AND P3, PT, R2.reuse, R153, PT ;  /* 0x000000990200720c */ /* 0x040fe20003f64070 */
[----:B------:R-:W-:Y:S02]  /*13950*/  IMAD.MOV R5, RZ, RZ, -R5 ;  /* 0x000000ffff057224 */ /* 0x000fe400078e0a05 */
[----:B------:R-:W-:Y:S02]  /*13960*/  VIADD R244, R3, 0xa2 ;  /* 0x000000a203f47836 */ /* 0x000fe40000000000 */
[----:B------:R-:W-:-:S02]  /*13970*/  IMAD R162, R2, R5, R162 ;  /* 0x0000000502a27224 */ /* 0x000fc400078e02a2 */
[----:B------:R-:W-:Y:S01]  /*13980*/  @!P1 IMAD.IADD R158, R158, 0x1, -R2 ;  /* 0x000000019e9e9824 */ /* 0x000fe200078e0a02 */
[----:B------:R-:W-:Y:S01]  /*13990*/  IABS R164, R244 ;  /* 0x000000f400a47213 */ /* 0x000fe20000000000 */
[----:B------:R-:W-:-:S03]  /*139a0*/  IMAD.HI.U32 R7, R4, R160, RZ ;  /* 0x000000a004077227 */ /* 0x000fc600078e00ff */
[C---:B------:R-:W-:Y:S01]  /*139b0*/  ISETP.GT.U32.AND P1, PT, R2.reuse, R158, PT ;  /* 0x0000009e0200720c */ /* 0x040fe20003f24070 */
[----:B------:R-:W-:Y:S01]  /*139c0*/  @!P6 IMAD.MOV R152, RZ, RZ, -R152 ;  /* 0x000000ffff98e224 */ /* 0x000fe200078e0a98 */
[C---:B------:R-:W-:Y:S01]  /*139d0*/  ISETP.GT.U32.AND P6, PT, R2.reuse, R156, PT ;  /* 0x0000009c0200720c */ /* 0x040fe20003fc4070 */
[----:B------:R-:W-:Y:S01]  /*139e0*/  @!P2 IMAD.IADD R155, R155, 0x1, -R2 ;  /* 0x000000019b9ba824 */ /* 0x000fe200078e0a02 */
[----:B------:R-:W-:Y:S01]  /*139f0*/  ISETP.GT.U32.AND P2, PT, R2, R162, PT ;  /* 0x000000a20200720c */ /* 0x000fe20003f44070 */
[----:B------:R-:W-:Y:S02]  /*13a00*/  IMAD.MOV R7, RZ, RZ, -R7 ;  /* 0x000000ffff077224 */ /* 0x000fe400078e0a07 */
[----:B------:R-:W-:-:S04]  /*13a10*/  IMAD.HI.U32 R5, R4, R164, RZ ;  /* 0x000000a404057227 */ /* 0x000fc800078e00ff */
[C---:B------:R-:W-:Y:S02]  /*13a20*/  VIADD R247, R3.reuse, 0xa1 ;  /* 0x000000a103f77836 */ /* 0x040fe40000000000 */
[C---:B------:R-:W-:Y:S02]  /*13a30*/  IMAD R160, R2.reuse, R7, R160 ;  /* 0x0000000702a07224 */ /* 0x040fe400078e02a0 */
[----:B------:R-:W-:Y:S01]  /*13a40*/  IMAD.MOV R5, RZ, RZ, -R5 ;  /* 0x000000ffff057224 */ /* 0x000fe200078e0a05 */
[----:B------:R-:W-:Y:S01]  /*13a50*/  IABS R166, R247 ;  /* 0x000000f700a67213 */ /* 0x000fe20000000000 */
[----:B------:R-:W-:Y:S02]  /*13a60*/  VIADD R246, R3, 0xa0 ;  /* 0x000000a003f67836 */ /* 0x000fe40000000000 */
[----:B------:R-:W-:Y:S01]  /*13a70*/  @!P3 IMAD.IADD R153, R153, 0x1, -R2 ;  /* 0x000000019999b824 */ /* 0x000fe200078e0a02 */
[C---:B------:R-:W-:Y:S01]  /*13a80*/  ISETP.GT.U32.AND P3, PT, R2.reuse, R160, PT ;  /* 0x000000a00200720c */ /* 0x040fe20003f64070 */
[----:B------:R-:W-:Y:S01]  /*13a90*/  IMAD R164, R2, R5, R164 ;  /* 0x0000000502a47224 */ /* 0x000fe200078e02a4 */
[----:B------:R-:W-:Y:S01]  /*13aa0*/  IABS R168, R246 ;  /* 0x000000f600a87213 */ /* 0x000fe20000000000 */
[--C-:B------:R-:W-:Y:S01]  /*13ab0*/  @!P6 IMAD.IADD R156, R156, 0x1, -R2.reuse ;  /* 0x000000019c9ce824 */ /* 0x100fe200078e0a02 */
[----:B------:R-:W-:Y:S01]  /*13ac0*/  ISETP.GE.AND P6, PT, R228, RZ, PT ;  /* 0x000000ffe400720c */ /* 0x000fe20003fc6270 */
[----:B------:R-:W-:Y:S01]  /*13ad0*/  @!P2 IMAD.IADD R162, R162, 0x1, -R2 ;  /* 0x00000001a2a2a824 */ /* 0x000fe200078e0a02 */
[----:B------:R-:W-:Y:S01]  /*13ae0*/  ISETP.GE.AND P2, PT, R236, RZ, PT ;  /* 0x000000ffec00720c */ /* 0x000fe20003f46270 */
[----:B------:R-:W-:-:S04]  /*13af0*/  IMAD.HI.U32 R5, R4, R166, RZ ;  /* 0x000000a604057227 */ /* 0x000fc800078e00ff */
[----:B------:R-:W-:Y:S01]  /*13b00*/  @!P1 IMAD.IADD R158, R158, 0x1, -R2 ;  /* 0x000000019e9e9824 */ /* 0x000fe200078e0a02 */
[C---:B------:R-:W-:Y:S01]  /*13b10*/  ISETP.GT.U32.AND P1, PT, R2.reuse, R164, PT ;  /* 0x000000a40200720c */ /* 0x040fe20003f24070 */
[----:B------:R-:W-:Y:S01]  /*13b20*/  @!P5 IMAD.MOV R153, RZ, RZ, -R153 ;  /* 0x000000ffff99d224 */ /* 0x000fe200078e0a99 */
[----:B------:R-:W-:Y:S01]  /*13b30*/  ISETP.GT.U32.AND P5, PT, R2, R162, PT ;  /* 0x000000a20200720c */ /* 0x000fe20003fa4070 */
[----:B------:R-:W-:Y:S02]  /*13b40*/  IMAD.MOV R5, RZ, RZ, -R5 ;  /* 0x000000ffff057224 */ /* 0x000fe400078e0a05 */
[----:B------:R-:W-:-:S04]  /*13b50*/  IMAD.HI.U32 R7, R4, R168, RZ ;  /* 0x000000a804077227 */ /* 0x000fc800078e00ff */
[----:B------:R-:W-:Y:S02]  /*13b60*/  IMAD R166, R2, R5, R166 ;  /* 0x0000000502a67224 */ /* 0x000fe400078e02a6 */
[----:B------:R-:W-:Y:S02]  /*13b70*/  IMAD.MOV R7, RZ, RZ, -R7 ;  /* 0x000000ffff077224 */ /* 0x000fe400078e0a07 */
[----:B------:R-:W-:Y:S01]  /*13b80*/  @!P3 IMAD.IADD R160, R160, 0x1, -R2 ;  /* 0x00000001a0a0b824 */ /* 0x000fe200078e0a02 */
[----:B------:R-:W-:Y:S01]  /*13b90*/  ISETP.GE.AND P3, PT, R230, RZ, PT ;  /* 0x000000ffe600720c */ /* 0x000fe20003f66270 */
[----:B------:R-:W-:Y:S02]  /*13ba0*/  VIADD R238, R3, 0x9f ;  /* 0x0000009f03ee7836 */ /* 0x000fe40000000000 */
[----:B------:R-:W-:Y:S01]  /*13bb0*/  @!P6 IMAD.MOV R158, RZ, RZ, -R158 ;  /* 0x000000ffff9ee224 */ /* 0x000fe200078e0a9e */
[C---:B------:R-:W-:Y:S01]  /*13bc0*/  ISETP.GT.U32.AND P6, PT, R2.reuse, R166, PT ;  /* 0x000000a60200720c */ /* 0x040fe20003fc4070 */
[----:B------:R-:W-:Y:S01]  /*13bd0*/  IMAD R168, R2, R7, R168 ;  /* 0x0000000702a87224 */ /* 0x000fe200078e02a8 */
[----:B------:R-:W-:Y:S01]  /*13be0*/  IABS R170, R238 ;  /* 0x000000ee00aa7213 */ /* 0x000fe20000000000 */
[--C-:B------:R-:W-:Y:S01]  /*13bf0*/  @!P1 IMAD.IADD R164, R164, 0x1, -R2.reuse ;  /* 0x00000001a4a49824 */ /* 0x100fe200078e0a02 */
[----:B------:R-:W-:Y:S01]  /*13c00*/  ISETP.GT.U32.AND P1, PT, R2, R160, PT ;  /* 0x000000a00200720c */ /* 0x000fe20003f24070 */
[----:B------:R-:W-:Y:S01]  /*13c10*/  @!P5 IMAD.IADD R162, R162, 0x1, -R2 ;  /* 0x00000001a2a2d824 */ /* 0x000fe200078e0a02 */
[----:B------:R-:W-:Y:S01]  /*13c20*/  ISETP.GT.U32.AND P5, PT, R2, R168, PT ;  /* 0x000000a80200720c */ /* 0x000fe20003fa4070 */
[----:B------:R-:W-:-:S04]  /*13c30*/  IMAD.HI.U32 R5, R4, R170, RZ ;  /* 0x000000aa04057227 */ /* 0x000fc800078e00ff */
[----:B------:R-:W-:Y:S01]  /*13c40*/  @!P4 IMAD.MOV R156, RZ, RZ, -R156 ;  /* 0x000000ffff9cc224 */ /* 0x000fe200078e0a9c */
[----:B------:R-:W-:Y:S01]  /*13c50*/  ISETP.GE.AND P4, PT, R244, RZ, PT ;  /* 0x000000fff400720c */ /* 0x000fe20003f86270 */
[----:B------:R-:W-:Y:S02]  /*13c60*/  IMAD.MOV R5, RZ, RZ, -R5 ;  /* 0x000000ffff057224 */ /* 0x000fe400078e0a05 */
[----:B------:R-:W-:Y:S02]  /*13c70*/  VIADD R244, R3, 0x9d ;  /* 0x0000009d03f47836 */ /* 0x000fe40000000000 */
[--C-:B------:R-:W-:Y:S02]  /*13c80*/  @!P6 IMAD.IADD R166, R166, 0x1, -R2.reuse ;  /* 0x00000001a6a6e824 */ /* 0x100fe400078e0a02 */
[----:B------:R-:W-:Y:S01]  /*13c90*/  @!P0 IMAD.MOV R155, RZ, RZ, -R155 ;  /* 0x000000ffff9b8224 */ /* 0x000fe200078e0a9b */
[----:B------:R-:W-:Y:S01]  /*13ca0*/  ISETP.GT.U32.AND P0, PT, R2, R164, PT ;  /* 0x000000a40200720c */ /* 0x000fe20003f04070 */
[----:B------:R-:W-:Y:S01]  /*13cb0*/  @!P1 IMAD.IADD R160, R160, 0x1, -R2 ;  /* 0x00000001a0a09824 */ /* 0x000fe200078e0a02 */
[----:B------:R-:W-:Y:S01]  /*13cc0*/  ISETP.GE.AND P1, PT, R247, RZ, PT ;  /* 0x000000fff700720c */ /* 0x000fe20003f26270 */
[----:B------:R-:W-:Y:S01]  /*13cd0*/  IMAD R170, R2, R5, R170 ;  /* 0x0000000502aa7224 */ /* 0x000fe200078e02aa */
[----:B------:R-:W-:Y:S01]  /*13ce0*/  IABS R174, R244 ;  /* 0x000000f400ae7213 */ /* 0x000fe20000000000 */
[----:B------:R-:W-:-:S02]  /*13cf0*/  VIADD R247, R3, 0x9e ;  /* 0x0000009e03f77836 */ /* 0x000fc40000000000 */
[----:B------:R-:W-:Y:S01]  /*13d00*/  @!P5 IMAD.IADD R168, R168, 0x1, -R2 ;  /* 0x00000001a8a8d824 */ /* 0x000fe200078e0a02 */
[----:B------:R-:W-:Y:S01]  /*13d10*/  ISETP.GT.U32.AND P5, PT, R2, R166, PT ;  /* 0x000000a60200720c */ /* 0x000fe20003fa4070 */
[----:B------:R-:W-:Y:S01]  /*13d20*/  IMAD.HI.U32 R7, R4, R174, RZ ;  /* 0x000000ae04077227 */ /* 0x000fe200078e00ff */
[----:B------:R-:W-:Y:S02]  /*13d30*/  IABS R172, R247 ;  /* 0x000000f700ac7213 */ /* 0x000fe40000000000 */
[----:B------:R-:W-:Y:S01]  /*13d40*/  ISETP.GT.U32.AND P6, PT, R2, R170, PT ;  /* 0x000000aa0200720c */ /* 0x000fe20003fc4070 */
[----:B------:R-:W-:Y:S02]  /*13d50*/  IMAD.MOV R7, RZ, RZ, -R7 ;  /* 0x000000ffff077224 */ /* 0x000fe400078e0a07 */
[----:B------:R-:W-:-:S04]  /*13d60*/  IMAD.HI.U32 R5, R4, R172, RZ ;  /* 0x000000ac04057227 */ /* 0x000fc800078e00ff */
[----:B------:R-:W-:Y:S01]  /*13d70*/  @!P0 IMAD.IADD R164, R164, 0x1, -R2 ;  /* 0x00000001a4a48824 */ /* 0x000fe200078e0a02 */
[----:B------:R-:W-:Y:S01]  /*13d80*/  ISETP.GE.AND P0, PT, R246, RZ, PT ;  /* 0x000000fff600720c */ /* 0x000fe20003f06270 */
[----:B------:R-:W-:Y:S02]  /*13d90*/  VIADD R246, R3, 0x9c ;  /* 0x0000009c03f67836 */ /* 0x000fe40000000000 */
[----:B------:R-:W-:Y:S02]  /*13da0*/  IMAD.MOV R5, RZ, RZ, -R5 ;  /* 0x000000ffff057224 */ /* 0x000fe400078e0a05 */
[----:B------:R-:W-:Y:S01]  /*13db0*/  IMAD R174, R2, R7, R174 ;  /* 0x0000000702ae7224 */ /* 0x000fe200078e02ae */
[----:B------:R-:W-:Y:S01]  /*13dc0*/  IABS R176, R246 ;  /* 0x000000f600b07213 */ /* 0x000fe20000000000 */
[--C-:B------:R-:W-:Y:S02]  /*13dd0*/  @!P5 IMAD.IADD R166, R166, 0x1, -R2.reuse ;  /* 0x00000001a6a6d824 */ /* 0x100fe400078e0a02 */
[----:B------:R-:W-:Y:S01]  /*13de0*/  @!P6 IMAD.IADD R170, R170, 0x1, -R2 ;  /* 0x00000001aaaae824 */ /* 0x000fe200078e0a02 */
[C---:B------:R-:W-:Y:S01]  /*13df0*/  ISETP.GT.U32.AND P6, PT, R2.reuse, R168, PT ;  /* 0x000000a80200720c */ /* 0x040fe20003fc4070 */
[----:B------:R-:W-:-:S02]  /*13e00*/  IMAD R172, R2, R5, R172 ;  /* 0x0000000502ac7224 */ /* 0x000fc400078e02ac */
[----:B------:R-:W-:Y:S01]  /*13e10*/  @!P1 IMAD.MOV R166, RZ, RZ, -R166 ;  /* 0x000000ffffa69224 */ /* 0x000fe200078e0aa6 */
[C---:B------:R-:W-:Y:S01]  /*13e20*/  ISETP.GT.U32.AND P1, PT, R2.reuse, R174, PT ;  /* 0x000000ae0200720c */ /* 0x040fe20003f24070 */
[----:B------:R-:W-:Y:S01]  /*13e30*/  @!P2 IMAD.MOV R162, RZ, RZ, -R162 ;  /* 0x000000ffffa2a224 */ /* 0x000fe200078e0aa2 */
[----:B------:R-:W-:Y:S01]  /*13e40*/  ISETP.GT.U32.AND P2, PT, R2, R170, PT ;  /* 0x000000aa0200720c */ /* 0x000fe20003f44070 */
[----:B------:R-:W-:Y:S01]  /*13e50*/  IMAD.HI.U32 R5, R4, R176, RZ ;  /* 0x000000b004057227 */ /* 0x000fe200078e00ff */
[----:B------:R-:W-:-:S03]  /*13e60*/  ISETP.GT.U32.AND P5, PT, R2, R172, PT ;  /* 0x000000ac0200720c */ /* 0x000fc60003fa4070 */
[----:B------:R-:W-:Y:S01]  /*13e70*/  @!P4 IMAD.MOV R164, RZ, RZ, -R164 ;  /* 0x000000ffffa4c224 */ /* 0x000fe200078e0aa4 */
[----:B------:R-:W-:Y:S01]  /*13e80*/  ISETP.GE.AND P4, PT, R247, RZ, PT ;  /* 0x000000fff700720c */ /* 0x000fe20003f86270 */
[----:B------:R-:W-:Y:S02]  /*13e90*/  IMAD.MOV R5, RZ, RZ, -R5 ;  /* 0x000000ffff057224 */ /* 0x000fe400078e0a05 */
[----:B------:R-:W-:Y:S02]  /*13ea0*/  VIADD R247, R3, 0x9b ;  /* 0x0000009b03f77836 */ /* 0x000fe40000000000 */
[----:B------:R-:W-:Y:S02]  /*13eb0*/  IMAD R176, R2, R5, R176 ;  /* 0x0000000502b07224 */ /* 0x000fe400078e02b0 */
[--C-:B------:R-:W-:Y:S01]  /*13ec0*/  @!P1 IMAD.IADD R174, R174, 0x1, -R2.reuse ;  /* 0x00000001aeae9824 */ /* 0x100fe200078e0a02 */
[----:B------:R-:W-:Y:S01]  /*13ed0*/  IABS R177, R247 ;  /* 0x000000f700b17213 */ /* 0x000fe20000000000 */
[--C-:B------:R-:W-:Y:S01]  /*13ee0*/  @!P6 IMAD.IADD R168, R168, 0x1, -R2.reuse ;  /* 0x00000001a8a8e824 */ /* 0x100fe200078e0a02 */
[----:B------:R-:W-:Y:S01]  /*13ef0*/  ISETP.GE.AND P6, PT, R244, RZ, PT ;  /* 0x000000fff400720c */ /* 0x000fe20003fc6270 */
[--C-:B------:R-:W-:Y:S01]  /*13f00*/  @!P2 IMAD.IADD R170, R170, 0x1, -R2.reuse ;  /* 0x00000001aaaaa824 */ /* 0x100fe200078e0a02 */
[----:B------:R-:W-:Y:S01]  /*13f10*/  ISETP.GT.U32.AND P2, PT, R2, R176, PT ;  /* 0x000000b00200720c */ /* 0x000fe20003f44070 */
[----:B------:R-:W-:Y:S01]  /*13f20*/  @!P5 IMAD.IADD R172, R172, 0x1, -R2 ;  /* 0x00000001acacd824 */ /* 0x000fe200078e0a02 */
[----:B------:R-:W-:Y:S01]  /*13f30*/  ISETP.GT.U32.AND P1, PT, R2, R174, PT ;  /* 0x000000ae0200720c */ /* 0x000fe20003f24070 */
[----:B------:R-:W-:Y:S01]  /*13f40*/  IMAD.HI.U32 R5, R4, R177, RZ ;  /* 0x000000b104057227 */ /* 0x000fe200078e00ff */
[----:B------:R-:W-:-:S03]  /*13f50*/  ISETP.GE.AND P5, PT, R246, RZ, PT ;  /* 0x000000fff600720c */ /* 0x000fc60003fa6270 */
[----:B------:R-:W-:Y:S01]  /*13f60*/  @!P0 IMAD.MOV R168, RZ, RZ, -R168 ;  /* 0x000000ffffa88224 */ /* 0x000fe200078e0aa8 */
[C---:B------:R-:W-:Y:S01]  /*13f70*/  ISETP.GT.U32.AND P0, PT, R2.reuse, R172, PT ;  /* 0x000000ac0200720c */ /* 0x040fe20003f04070 */
[----:B------:R-:W-:Y:S02]  /*13f80*/  IMAD.MOV R5, RZ, RZ, -R5 ;  /* 0x000000ffff057224 */ /* 0x000fe400078e0a05 */
[C---:B------:R-:W-:Y:S02]  /*13f90*/  VIADD R244, R3.reuse, 0x9a ;  /* 0x0000009a03f47836 */ /* 0x040fe40000000000 */
[----:B------:R-:W-:Y:S02]  /*13fa0*/  IMAD R177, R2, R5, R177 ;  /* 0x0000000502b17224 */ /* 0x000fe400078e02b1 */
[----:B------:R-:W-:Y:S01]  /*13fb0*/  VIADD R222, R3, 0x98 ;  /* 0x0000009803de7836 */ /* 0x000fe20000000000 */
[----:B------:R-:W-:Y:S01]  /*13fc0*/  IABS R179, R244 ;  /* 0x000000f400b37213 */ /* 0x000fe20000000000 */
[----:B------:R-:W-:-:S02]  /*13fd0*/  @!P2 IMAD.IADD R176, R176, 0x1, -R2 ;  /* 0x00000001b0b0a824 */ /* 0x000fc400078e0a02 */
[--C-:B------:R-:W-:Y:S01]  /*13fe0*/  @!P1 IMAD.IADD R174, R174, 0x1, -R2.reuse ;  /* 0x00000001aeae9824 */ /* 0x100fe200078e0a02 */
[----:B------:R-:W-:Y:S01]  /*13ff0*/  ISETP.GT.U32.AND P1, PT, R2, R177, PT ;  /* 0x000000b10200720c */ /* 0x000fe20003f24070 */
[----:B------:R-:W-:Y:S01]  /*14000*/  IMAD.HI.U32 R7, R4, R181, RZ ;  /* 0x000000b504077227 */ /* 0x000fe200078e00ff */
[----:B------:R-:W-:Y:S02]  /*14010*/  IABS R183, R222 ;  /* 0x000000de00b77213 */ /* 0x000fe40000000000 */
[----:B------:R-:W-:Y:S01]  /*14020*/  ISETP.GT.U32.AND P2, PT, R2, R176, PT ;  /* 0x000000b00200720c */ /* 0x000fe20003f44070 */
[----:B------:R-:W-:Y:S01]  /*14030*/  @!P0 IMAD.IADD R172, R172, 0x1, -R2 ;  /* 0x00000001acac8824 */ /* 0x000fe200078e0a02 */
[----:B------:R-:W-:Y:S01]  /*14040*/  ISETP.GE.AND P0, PT, R247, RZ, PT ;  /* 0x000000fff700720c */ /* 0x000fe20003f06270 */
[----:B------:R-:W-:-:S04]  /*14050*/  IMAD.HI.U32 R9, R4, R179, RZ ;  /* 0x000000b304097227 */ /* 0x000fc800078e00ff */
[----:B------:R-:W-:Y:S02]  /*14060*/  VIADD R247, R3, 0x97 ;  /* 0x0000009703f77836 */ /* 0x000fe40000000000 */
[----:B------:R-:W-:Y:S02]  /*14070*/  IMAD.MOV R7, RZ, RZ, -R7 ;  /* 0x000000ffff077224 */ /* 0x000fe400078e0a07 */
[----:B------:R-:W-:Y:S01]  /*14080*/  IMAD.HI.U32 R5, R4, R183, RZ ;  /* 0x000000b704057227 */ /* 0x000fe200078e00ff */
[----:B------:R-:W-:-:S03]  /*14090*/  IABS R185, R247 ;  /* 0x000000f700b97213 */ /* 0x000fc60000000000 */
[----:B------:R-:W-:Y:S02]  /*140a0*/  IMAD.MOV R9, RZ, RZ, -R9 ;  /* 0x000000ffff097224 */ /* 0x000fe400078e0a09 */
[C---:B------:R-:W-:Y:S02]  /*140b0*/  IMAD R181, R2.reuse, R7, R181 ;  /* 0x0000000702b57224 */ /* 0x040fe400078e02b5 */
[----:B------:R-:W-:Y:S02]  /*140c0*/  IMAD.MOV R5, RZ, RZ, -R5 ;  /* 0x000000ffff057224 */ /* 0x000fe400078e0a05 */
[C---:B------:R-:W-:Y:S02]  /*140d0*/  IMAD R179, R2.reuse, R9, R179 ;  /* 0x0000000902b37224 */ /* 0x040fe400078e02b3 */
[----:B------:R-:W-:Y:S01]  /*140e0*/  @!P1 IMAD.IADD R177, R177, 0x1, -R2 ;  /* 0x00000001b1b19824 */ /* 0x000fe200078e0a02 */
[C---:B------:R-:W-:Y:S01]  /*140f0*/  ISETP.GT.U32.AND P1, PT, R2.reuse, R181, PT ;  /* 0x000000b50200720c */ /* 0x040fe20003f24070 */
[----:B------:R-:W-:-:S02]  /*14100*/  IMAD R183, R2, R5, R183 ;  /* 0x0000000502b77224 */ /* 0x000fc400078e02b7 */
[----:B------:R-:W-:-:S04]  /*14110*/  IMAD.HI.U32 R5, R4, R185, RZ ;  /* 0x000000b904057227 */ /* 0x000fc800078e00ff */
[----:B------:R-:W-:Y:S01]  /*14120*/  @!P2 IMAD.IADD R176, R176, 0x1, -R2 ;  /* 0x00000001b0b0a824 */ /* 0x000fe200078e0a02 */
[----:B------:R-:W-:Y:S01]  /*14130*/  ISETP.GT.U32.AND P2, PT, R2, R179, PT ;  /* 0x000000b30200720c */ /* 0x000fe20003f44070 */
[----:B------:R-:W-:Y:S02]  /*14140*/  IMAD.MOV R5, RZ, RZ, -R5 ;  /* 0x000000ffff057224 */ /* 0x000fe400078e0a05 */
[----:B------:R-:W-:Y:S01]  /*14150*/  @!P3 IMAD.MOV R160, RZ, RZ, -R160 ;  /* 0x000000ffffa0b224 */ /* 0x000fe200078e0aa0 */
[----:B------:R-:W-:Y:S01]  /*14160*/  ISETP.GE.AND P3, PT, R238, RZ, PT ;  /* 0x000000ffee00720c */ /* 0x000fe20003f66270 */
[C---:B------:R-:W-:Y:S02]  /*14170*/  IMAD R185, R2.reuse, R5, R185 ;  /* 0x0000000502b97224 */ /* 0x040fe400078e02b9 */
[----:B------:R-:W-:Y:S02]  /*14180*/  @!P1 IMAD.IADD R181, R181, 0x1, -R2 ;  /* 0x00000001b5b59824 */ /* 0x000fe400078e0a02 */
[C---:B------:R-:W-:Y:S01]  /*14190*/  VIADD R228, R3.reuse, 0x96 ;  /* 0x0000009603e47836 */ /* 0x040fe20000000000 */
[----:B------:R-:W-:Y:S01]  /*141a0*/  ISETP.GT.U32.AND P1, PT, R2, R185, PT ;  /* 0x000000b90200720c */ /* 0x000fe20003f24070 */
[----:B------:R-:W-:-:S02]  /*141b0*/  VIADD R230, R3, 0x95 ;  /* 0x0000009503e67836 */ /* 0x000fc40000000000 */
[----:B------:R-:W-:Y:S01]  /*141c0*/  @!P2 IMAD.IADD R179, R179, 0x1, -R2 ;  /* 0x00000001b3b3a824 */ /* 0x000fe200078e0a02 */
[----:B------:R-:W-:Y:S01]  /*141d0*/  ISETP.GT.U32.AND P2, PT, R2, R183, PT ;  /* 0x000000b70200720c */ /* 0x000fe20003f44070 */
[----:B------:R-:W-:Y:S01]  /*141e0*/  VIADD R236, R3, 0x94 ;  /* 0x0000009403ec7836 */ /* 0x000fe20000000000 */
[----:B------:R-:W-:Y:S01]  /*141f0*/  IABS R187, R228 ;  /* 0x000000e400bb7213 */ /* 0x000fe20000000000 */
[----:B------:R-:W-:Y:S01]  /*14200*/  @!P3 IMAD.MOV R170, RZ, RZ, -R170 ;  /* 0x000000ffffaab224 */ /* 0x000fe200078e0aaa */
[----:B------:R-:W-:Y:S01]  /*14210*/  IABS R189, R230 ;  /* 0x000000e600bd7213 */ /* 0x000fe20000000000 */
[----:B------:R-:W-:Y:S01]  /*14220*/  @!P4 IMAD.MOV R172, RZ, RZ, -R172 ;  /* 0x000000ffffacc224 */ /* 0x000fe200078e0aac */
[----:B------:R-:W-:Y:S01]  /*14230*/  IABS R191, R236 ;  /* 0x000000ec00bf7213 */ /* 0x000fe20000000000 */
[----:B------:R-:W-:Y:S01]  /*14240*/  IMAD.HI.U32 R12, R4, R187, RZ ;  /* 0x000000bb040c7227 */ /* 0x000fe200078e00ff */
[C---:B------:R-:W-:Y:S02]  /*14250*/  ISETP.GT.U32.AND P3, PT, R2.reuse, R179, PT ;  /* 0x000000b30200720c */ /* 0x040fe40003f64070 */
[C---:B------:R-:W-:Y:S01]  /*14260*/  ISETP.GT.U32.AND P4, PT, R2.reuse, R181, PT ;  /* 0x000000b50200720c */ /* 0x040fe20003f84070 */
[--C-:B------:R-:W-:Y:S01]  /*14270*/  @!P1 IMAD.IADD R185, R185, 0x1, -R2.reuse ;  /* 0x00000001b9b99824 */ /* 0x100fe200078e0a02 */
[----:B------:R-:W-:Y:S01]  /*14280*/  ISETP.GT.U32.AND P1, PT, R2, R177, PT ;  /* 0x000000b10200720c */ /* 0x000fe20003f24070 */
[----:B------:R-:W-:Y:S01]  /*14290*/  @!P2 IMAD.IADD R183, R183, 0x1, -R2 ;  /* 0x00000001b7b7a824 */ /* 0x000fe200078e0a02 */
[----:B------:R-:W-:Y:S01]  /*142a0*/  ISETP.GE.AND P2, PT, R244, RZ, PT ;  /* 0x000000fff400720c */ /* 0x000fe20003f46270 */
[----:B------:R-:W-:-:S04]  /*142b0*/  IMAD.HI.U32 R9, R4, R189, RZ ;  /* 0x000000bd04097227 */ /* 0x000fc800078e00ff */
[----:B------:R-:W-:-:S04]  /*142c0*/  IMAD.HI.U32 R7, R4, R191, RZ ;  /* 0x000000bf04077227 */ /* 0x000fc800078e00ff */
[----:B------:R-:W-:Y:S02]  /*142d0*/  IMAD.MOV R12, RZ, RZ, -R12 ;  /* 0x000000ffff0c7224 */ /* 0x000fe400078e0a0c */
[----:B------:R-:W-:Y:S01]  /*142e0*/  @!P6 IMAD.MOV R174, RZ, RZ, -R174 ;  /* 0x000000ffffaee224 */ /* 0x000fe200078e0aae */
[C---:B------:R-:W-:Y:S01]  /*142f0*/  ISETP.GT.U32.AND P6, PT, R2.reuse, R183, PT ;  /* 0x000000b70200720c */ /* 0x040fe20003fc4070 */
[----:B------:R-:W-:Y:S02]  /*14300*/  VIADD R246, R3, 0x93 ;  /* 0x0000009303f67836 */ /* 0x000fe40000000000 */
[----:B------:R-:W-:Y:S02]  /*14310*/  IMAD.MOV R9, RZ, RZ, -R9 ;  /* 0x000000ffff097224 */ /* 0x000fe400078e0a09 */
[----:B------:R-:W-:Y:S01]  /*14320*/  IMAD.MOV R7, RZ, RZ, -R7 ;  /* 0x000000ffff077224 */ /* 0x000fe200078e0a07 */
[----:B------:R-:W-:Y:S01]  /*14330*/  IABS R193, R246 ;  /* 0x000000f600c17213 */ /* 0x000fe20000000000 */
[----:B------:R-:W-:-:S02]  /*14340*/  IMAD R187, R2, R12, R187 ;  /* 0x0000000c02bb7224 */ /* 0x000fc400078e02bb */
[C---:B------:R-:W-:Y:S02]  /*14350*/  IMAD R189, R2.reuse, R9, R189 ;  /* 0x0000000902bd7224 */ /* 0x040fe400078e02bd */
[C---:B------:R-:W-:Y:S02]  /*14360*/  IMAD R191, R2.reuse, R7, R191 ;  /* 0x0000000702bf7224 */ /* 0x040fe400078e02bf */
[----:B------:R-:W-:Y:S01]  /*14370*/  @!P1 IMAD.IADD R177, R177, 0x1, -R2 ;  /* 0x00000001b1b19824 */ /* 0x000fe200078e0a02 */
[C---:B------:R-:W-:Y:S01]  /*14380*/  ISETP.GT.U32.AND P1, PT, R2.reuse, R187, PT ;  /* 0x000000bb0200720c */ /* 0x040fe20003f24070 */
[----:B------:R-:W-:Y:S01]  /*14390*/  @!P5 IMAD.MOV R176, RZ, RZ, -R176 ;  /* 0x000000ffffb0d224 */ /* 0x000fe200078e0ab0 */
[C---:B------:R-:W-:Y:S01]  /*143a0*/  ISETP.GT.U32.AND P5, PT, R2.reuse, R185, PT ;  /* 0x000000b90200720c */ /* 0x040fe20003fa4070 */
[--C-:B------:R-:W-:Y:S01]  /*143b0*/  @!P3 IMAD.IADD R179, R179, 0x1, -R2.reuse ;  /* 0x00000001b3b3b824 */ /* 0x100fe200078e0a02 */
[C---:B------:R-:W-:Y:S01]  /*143c0*/  ISETP.GT.U32.AND P3, PT, R2.reuse, R189, PT ;  /* 0x000000bd0200720c */ /* 0x040fe20003f64070 */
[----:B------:R-:W-:Y:S01]  /*143d0*/  @!P4 IMAD.IADD R181, R181, 0x1, -R2 ;  /* 0x00000001b5b5c824 */ /* 0x000fe200078e0a02 */
[----:B------:R-:W-:Y:S01]  /*143e0*/  ISETP.GT.U32.AND P4, PT, R2, R191, PT ;  /* 0x000000bf0200720c */ /* 0x000fe20003f84070 */
[----:B------:R-:W-:-:S04]  /*143f0*/  IMAD.HI.U32 R5, R4, R193, RZ ;  /* 0x000000c104057227 */ /* 0x000fc800078e00ff */
[----:B------:R-:W-:Y:S02]  /*14400*/  VIADD R238, R3, 0x92 ;  /* 0x0000009203ee7836 */ /* 0x000fe40000000000 */
[--C-:B------:R-:W-:Y:S01]  /*14410*/  @!P6 IMAD.IADD R183, R183, 0x1, -R2.reuse ;  /* 0x00000001b7b7e824 */ /* 0x100fe200078e0a02 */
[----:B------:R-:W-:Y:S01]  /*14420*/  ISETP.GE.AND P6, PT, R221, RZ, PT ;  /* 0x000000ffdd00720c */ /* 0x000fe20003fc6270 */
[----:B------:R-:W-:Y:S01]  /*14430*/  IMAD.MOV R5, RZ, RZ, -R5 ;  /* 0x000000ffff057224 */ /* 0x000fe200078e0a05 */
[----:B------:R-:W-:Y:S01]  /*14440*/  IABS R195, R238 ;  /* 0x000000ee00c37213 */ /* 0x000fe20000000000 */
[----:B------:R-:W-:Y:S02]  /*14450*/  VIADD R244, R3, 0x91 ;  /* 0x0000009103f47836 */ /* 0x000fe40000000000 */
[----:B------:R-:W-:Y:S02]  /*14460*/  IMAD R193, R2, R5, R193 ;  /* 0x0000000502c17224 */ /* 0x000fe400078e02c1 */
[----:B------:R-:W-:Y:S01]  /*14470*/  @!P1 IMAD.IADD R187, R187, 0x1, -R2 ;  /* 0x00000001bbbb9824 */ /* 0x000fe200078e0a02 */
[----:B------:R-:W-:Y:S01]  /*14480*/  IABS R197, R244 ;  /* 0x000000f400c57213 */ /* 0x000fe20000000000 */
[----:B------:R-:W-:Y:S01]  /*14490*/  IMAD.HI.U32 R7, R4, R195, RZ ;  /* 0x000000c304077227 */ /* 0x000fe200078e00ff */
[----:B------:R-:W-:-:S03]  /*144a0*/  ISETP.GE.AND P1, PT, R222, RZ, PT ;  /* 0x000000ffde00720c */ /* 0x000fc60003f26270 */
[--C-:B------:R-:W-:Y:S01]  /*144b0*/  @!P5 IMAD.IADD R185, R185, 0x1, -R2.reuse ;  /* 0x00000001b9b9d824 */ /* 0x100fe200078e0a02 */
[----:B------:R-:W-:Y:S01]  /*144c0*/  ISETP.GT.U32.AND P5, PT, R2, R193, PT ;  /* 0x000000c10200720c */ /* 0x000fe20003fa4070 */
[--C-:B------:R-:W-:Y:S01]  /*144d0*/  @!P3 IMAD.IADD R189, R189, 0x1, -R2.reuse ;  /* 0x00000001bdbdb824 */ /* 0x100fe200078e0a02 */
[----:B------:R-:W-:Y:S01]  /*144e0*/  ISETP.GE.AND P3, PT, R247, RZ, PT ;  /* 0x000000fff700720c */ /* 0x000fe20003f66270 */
[----:B------:R-:W-:Y:S01]  /*144f0*/  @!P4 IMAD.IADD R191, R191, 0x1, -R2 ;  /* 0x00000001bfbfc824 */ /* 0x000fe200078e0a02 */
[----:B------:R-:W-:Y:S01]  /*14500*/  ISETP.GE.AND P4, PT, R228, RZ, PT ;  /* 0x000000ffe400720c */ /* 0x000fe20003f86270 */
[----:B------:R-:W-:Y:S01]  /*14510*/  @!P0 IMAD.MOV R177, RZ, RZ, -R177 ;  /* 0x000000ffffb18224 */ /* 0x000fe200078e0ab1 */
[----:B------:R-:W-:Y:S01]  /*14520*/  ISETP.GT.U32.AND P0, PT, R2, R187, PT ;  /* 0x000000bb0200720c */ /* 0x000fe20003f04070 */
[----:B------:R-:W-:Y:S01]  /*14530*/  IMAD.HI.U32 R5, R4, R197, RZ ;  /* 0x000000c504057227 */ /* 0x000fe200078e00ff */
[----:B------:R-:W-:-:S03]  /*14540*/  IABS R228, R215 ;  /* 0x000000d700e47213 */ /* 0x000fc60000000000 */
[----:B------:R-:W-:Y:S02]  /*14550*/  IMAD.MOV R7, RZ, RZ, -R7 ;  /* 0x000000ffff077224 */ /* 0x000fe400078e0a07 */
[----:B------:R-:W-:Y:S01]  /*14560*/  @!P6 IMAD.MOV R181, RZ, RZ, -R181 ;  /* 0x000000ffffb5e224 */ /* 0x000fe200078e0ab5 */
[C---:B------:R-:W-:Y:S01]  /*14570*/  ISETP.GT.U32.AND P6, PT, R2.reuse, R191, PT ;  /* 0x000000bf0200720c */ /* 0x040fe20003fc4070 */
[----:B------:R-:W-:Y:S02]  /*14580*/  IMAD.MOV R5, RZ, RZ, -R5 ;  /* 0x000000ffff057224 */ /* 0x000fe400078e0a05 */
[----:B------:R-:W-:Y:S02]  /*14590*/  VIADD R247, R3, 0x90 ;  /* 0x0000009003f77836 */ /* 0x000fe40000000000 */
[C---:B------:R-:W-:Y:S02]  /*145a0*/  IMAD R195, R2.reuse, R7, R195 ;  /* 0x0000000702c37224 */ /* 0x040fe400078e02c3 */
[----:B------:R-:W-:Y:S01]  /*145b0*/  @!P2 IMAD.MOV R179, RZ, RZ, -R179 ;  /* 0x000000ffffb3a224 */ /* 0x000fe200078e0ab3 */
[C---:B------:R-:W-:Y:S01]  /*145c0*/  ISETP.GT.U32.AND P2, PT, R2.reuse, R189, PT ;  /* 0x000000bd0200720c */ /* 0x040fe20003f44070 */
[C---:B------:R-:W-:Y:S01]  /*145d0*/  IMAD R197, R2.reuse, R5, R197 ;  /* 0x0000000502c57224 */ /* 0x040fe200078e02c5 */
[----:B------:R-:W-:Y:S01]  /*145e0*/  IABS R199, R247 ;  /* 0x000000f700c77213 */ /* 0x000fe20000000000 */
[----:B------:R-:W-:Y:S01]  /*145f0*/  @!P1 IMAD.MOV R183, RZ, RZ, -R183 ;  /* 0x000000ffffb79224 */ /* 0x000fe200078e0ab7 */
[----:B------:R-:W-:Y:S01]  /*14600*/  ISETP.GT.U32.AND P1, PT, R2, R195, PT ;  /* 0x000000c30200720c */ /* 0x000fe20003f24070 */
[----:B------:R-:W-:-:S02]  /*14610*/  @!P5 IMAD.IADD R193, R193, 0x1, -R2 ;  /* 0x00000001c1c1d824 */ /* 0x000fc400078e0a02 */
[----:B------:R-:W-:Y:S01]  /*14620*/  @!P3 IMAD.MOV R185, RZ, RZ, -R185 ;  /* 0x000000ffffb9b224 */ /* 0x000fe200078e0ab9 */
[----:B------:R-:W-:Y:S01]  /*14630*/  ISETP.GE.AND P3, PT, R230, RZ, PT ;  /* 0x000000ffe600720c */ /* 0x000fe20003f66270 */
[----:B------:R-:W-:Y:S01]  /*14640*/  @!P0 IMAD.IADD R187, R187, 0x1, -R2 ;  /* 0x00000001bbbb8824 */ /* 0x000fe200078e0a02 */
[----:B------:R-:W-:Y:S01]  /*14650*/  ISETP.GT.U32.AND P0, PT, R2, R197, PT ;  /* 0x000000c50200720c */ /* 0x000fe20003f04070 */
[----:B------:R-:W-:Y:S01]  /*14660*/  IMAD.HI.U32 R5, R4, R199, RZ ;  /* 0x000000c704057227 */ /* 0x000fe200078e00ff */
[----:B------:R-:W-:-:S03]  /*14670*/  ISETP.GT.U32.AND P5, PT, R2, R193, PT ;  /* 0x000000c10200720c */ /* 0x000fc60003fa4070 */
[--C-:B------:R-:W-:Y:S01]  /*14680*/  @!P6 IMAD.IADD R191, R191, 0x1, -R2.reuse ;  /* 0x00000001bfbfe824 */ /* 0x100fe200078e0a02 */
[----:B------:R-:W-:Y:S01]  /*14690*/  ISETP.GE.AND P6, PT, R246, RZ, PT ;  /* 0x000000fff600720c */ /* 0x000fe20003fc6270 */
[----:B------:R-:W-:Y:S02]  /*146a0*/  VIADD R246, R3, 0x8f ;  /* 0x0000008f03f67836 */ /* 0x000fe40000000000 */
[----:B------:R-:W-:Y:S02]  /*146b0*/  IMAD.MOV R5, RZ, RZ, -R5 ;  /* 0x000000ffff057224 */ /* 0x000fe400078e0a05 */
[--C-:B------:R-:W-:Y:S01]  /*146c0*/  @!P2 IMAD.IADD R189, R189, 0x1, -R2.reuse ;  /* 0x00000001bdbda824 */ /* 0x100fe200078e0a02 */
[----:B------:R-:W-:Y:S01]  /*146d0*/  ISETP.GE.AND P2, PT, R236, RZ, PT ;  /* 0x000000ffec00720c */ /* 0x000fe20003f46270 */
[--C-:B------:R-:W-:Y:S01]  /*146e0*/  @!P1 IMAD.IADD R195, R195, 0x1, -R2.reuse ;  /* 0x00000001c3c39824 */ /* 0x100fe200078e0a02 */
[----:B------:R-:W-:Y:S01]  /*146f0*/  IABS R201, R246 ;  /* 0x000000f600c97213 */ /* 0x000fe20000000000 */
[----:B------:R-:W-:Y:S01]  /*14700*/  IMAD R199, R2, R5, R199 ;  /* 0x0000000502c77224 */ /* 0x000fe200078e02c7 */
[----:B------:R-:W-:Y:S01]  /*14710*/  ISETP.GE.AND P1, PT, R244, RZ, PT ;  /* 0x000000fff400720c */ /* 0x000fe20003f26270 */
[----:B------:R-:W-:Y:S01]  /*14720*/  @!P0 IMAD.IADD R197, R197, 0x1, -R2 ;  /* 0x00000001c5c58824 */ /* 0x000fe200078e0a02 */
[C---:B------:R-:W-:Y:S01]  /*14730*/  ISETP.GT.U32.AND P0, PT, R2.reuse, R195, PT ;  /* 0x000000c30200720c */ /* 0x040fe20003f04070 */
[----:B------:R-:W-:Y:S01]  /*14740*/  @!P3 IMAD.MOV R189, RZ, RZ, -R189 ;  /* 0x000000ffffbdb224 */ /* 0x000fe200078e0abd */
[----:B------:R-:W-:Y:S01]  /*14750*/  ISETP.GT.U32.AND P3, PT, R2, R199, PT ;  /* 0x000000c70200720c */ /* 0x000fe20003f64070 */
[----:B------:R-:W-:-:S04]  /*14760*/  IMAD.HI.U32 R5, R4, R201, RZ ;  /* 0x000000c904057227 */ /* 0x000fc800078e00ff */
[--C-:B------:R-:W-:Y:S01]  /*14770*/  @!P5 IMAD.IADD R193, R193, 0x1, -R2.reuse ;  /* 0x00000001c1c1d824 */ /* 0x100fe200078e0a02 */
[----:B------:R-:W-:Y:S01]  /*14780*/  ISETP.GE.AND P5, PT, R238, RZ, PT ;  /* 0x000000ffee00720c */ /* 0x000fe20003fa6270 */
[----:B------:R-:W-:Y:S02]  /*14790*/  IMAD.MOV R5, RZ, RZ, -R5 ;  /* 0x000000ffff057224 */ /* 0x000fe400078e0a05 */
[----:B------:R-:W-:Y:S01]  /*147a0*/  @!P2 IMAD.MOV R191, RZ, RZ, -R191 ;  /* 0x000000ffffbfa224 */ /* 0x000fe200078e0abf */
[----:B------:R-:W-:Y:S01]  /*147b0*/  ISETP.GE.AND P2, PT, R247, RZ, PT ;  /* 0x000000fff700720c */ /* 0x000fe20003f46270 */
[----:B------:R-:W-:Y:S02]  /*147c0*/  VIADD R247, R3, 0x8e ;  /* 0x0000008e03f77836 */ /* 0x000fe40000000000 */
[C---:B------:R-:W-:Y:S02]  /*147d0*/  IMAD R201, R2.reuse, R5, R201 ;  /* 0x0000000502c97224 */ /* 0x040fe400078e02c9 */
[----:B------:R-:W-:Y:S01]  /*147e0*/  @!P4 IMAD.MOV R187, RZ, RZ, -R187 ;  /* 0x000000ffffbbc224 */ /* 0x000fe200078e0abb */
[C---:B------:R-:W-:Y:S01]  /*147f0*/  ISETP.GT.U32.AND P4, PT, R2.reuse, R197, PT ;  /* 0x000000c50200720c */ /* 0x040fe20003f84070 */
[--C-:B------:R-:W-:Y:S01]  /*14800*/  @!P0 IMAD.IADD R195, R195, 0x1, -R2.reuse ;  /* 0x00000001c3c38824 */ /* 0x100fe200078e0a02 */
[----:B------:R-:W-:Y:S01]  /*14810*/  IABS R203, R247 ;  /* 0x000000f700cb7213 */ /* 0x000fe20000000000 */
[----:B------:R-:W-:Y:S01]  /*14820*/  @!P3 IMAD.IADD R199, R199, 0x1, -R2 ;  /* 0x00000001c7c7b824 */ /* 0x000fe200078e0a02 */
[----:B------:R-:W-:Y:S01]  /*14830*/  ISETP.GT.U32.AND P3, PT, R2, R201, PT ;  /* 0x000000c90200720c */ /* 0x000fe20003f64070 */
[----:B------:R-:W-:Y:S01]  /*14840*/  @!P5 IMAD.MOV R195, RZ, RZ, -R195 ;  /* 0x000000ffffc3d224 */ /* 0x000fe200078e0ac3 */
[----:B------:R-:W-:Y:S01]  /*14850*/  ISETP.GE.AND P0, PT, R247, RZ, PT ;  /* 0x000000fff700720c */ /* 0x000fe20003f06270 */
[----:B------:R-:W-:Y:S01]  /*14860*/  IMAD.HI.U32 R5, R4, R203, RZ ;  /* 0x000000cb04057227 */ /* 0x000fe200078e00ff */
[----:B------:R-:W-:-:S03]  /*14870*/  ISETP.GT.U32.AND P5, PT, R2, R199, PT ;  /* 0x000000c70200720c */ /* 0x000fc60003fa4070 */
[----:B------:R-:W-:Y:S02]  /*14880*/  VIADD R247, R3, 0x8d ;  /* 0x0000008d03f77836 */ /* 0x000fe40000000000 */
[----:B------:R-:W-:Y:S02]  /*14890*/  IMAD.MOV R5, RZ, RZ, -R5 ;  /* 0x000000ffff057224 */ /* 0x000fe400078e0a05 */
[----:B------:R-:W-:Y:S01]  /*148a0*/  @!P6 IMAD.MOV R193, RZ, RZ, -R193 ;  /* 0x000000ffffc1e224 */ /* 0x000fe200078e0ac1 */
[----:B------:R-:W-:Y:S01]  /*148b0*/  ISETP.GE.AND P6, PT, R246, RZ, PT ;  /* 0x000000fff600720c */ /* 0x000fe20003fc6270 */
[----:B------:R-:W-:Y:S01]  /*148c0*/  @!P4 IMAD.IADD R197, R197, 0x1, -R2 ;  /* 0x00000001c5c5c824 */ /* 0x000fe200078e0a02 */
[----:B------:R-:W-:Y:S01]  /*148d0*/  ISETP.GE.AND P4, PT, R247, RZ, PT ;  /* 0x000000fff700720c */ /* 0x000fe20003f86270 */
[C---:B------:R-:W-:Y:S01]  /*148e0*/  VIADD R246, R3.reuse, 0x8c ;  /* 0x0000008c03f67836 */ /* 0x040fe20000000000 */
[----:B------:R-:W-:Y:S01]  /*148f0*/  IABS R205, R247 ;  /* 0x000000f700cd7213 */ /* 0x000fe20000000000 */
[----:B------:R-:W-:-:S02]  /*14900*/  VIADD R247, R3, 0x8b ;  /* 0x0000008b03f77836 */ /* 0x000fc40000000000 */
[C---:B------:R-:W-:Y:S01]  /*14910*/  IMAD R203, R2.reuse, R5, R203 ;  /* 0x0000000502cb7224 */ /* 0x040fe200078e02cb */
[----:B------:R-:W-:Y:S01]  /*14920*/  IABS R207, R246 ;  /* 0x000000f600cf7213 */ /* 0x000fe20000000000 */
[--C-:B------:R-:W-:Y:S01]  /*14930*/  @!P3 IMAD.IADD R201, R201, 0x1, -R2.reuse ;  /* 0x00000001c9c9b824 */ /* 0x100fe200078e0a02 */
[----:B------:R-:W-:Y:S01]  /*14940*/  IABS R208, R247 ;  /* 0x000000f700d07213 */ /* 0x000fe20000000000 */
[----:B------:R-:W-:Y:S01]  /*14950*/  @!P5 IMAD.IADD R199, R199, 0x1, -R2 ;  /* 0x00000001c7c7d824 */ /* 0x000fe200078e0a02 */
[----:B------:R-:W-:Y:S01]  /*14960*/  ISETP.GT.U32.AND P5, PT, R2, R203, PT ;  /* 0x000000cb0200720c */ /* 0x000fe20003fa4070 */
[----:B------:R-:W-:Y:S01]  /*14970*/  IMAD.HI.U32 R5, R4, R205, RZ ;  /* 0x000000cd04057227 */ /* 0x000fe200078e00ff */
[----:B------:R-:W-:-:S03]  /*14980*/  ISETP.GT.U32.AND P3, PT, R2, R201, PT ;  /* 0x000000c90200720c */ /* 0x000fc60003f64070 */
[----:B------:R-:W-:Y:S02]  /*14990*/  IMAD.MOV R5, RZ, RZ, -R5 ;  /* 0x000000ffff057224 */ /* 0x000fe400078e0a05 */
[----:B------:R-:W-:-:S04]  /*149a0*/  IMAD.HI.U32 R9, R4, R207, RZ ;  /* 0x000000cf04097227 */ /* 0x000fc800078e00ff */
[----:B------:R-:W-:-:S04]  /*149b0*/  IMAD.HI.U32 R7, R4, R208, RZ ;  /* 0x000000d004077227 */ /* 0x000fc800078e00ff */
[C---:B------:R-:W-:Y:S02]  /*149c0*/  IMAD R205, R2.reuse, R5, R205 ;  /* 0x0000000502cd7224 */ /* 0x040fe400078e02cd */
[----:B------:R-:W-:Y:S02]  /*149d0*/  IMAD.MOV R9, RZ, RZ, -R9 ;  /* 0x000000ffff097224 */ /* 0x000fe400078e0a09 */
[----:B------:R-:W-:Y:S02]  /*149e0*/  IMAD.MOV R7, RZ, RZ, -R7 ;  /* 0x000000ffff077224 */ /* 0x000fe400078e0a07 */
[----:B------:R-:W-:Y:S02]  /*149f0*/  VIADD R230, R3, 0x8a ;  /* 0x0000008a03e67836 */ /* 0x000fe40000000000 */
[----:B------:R-:W-:Y:S02]  /*14a00*/  @!P5 IMAD.IADD R203, R203, 0x1, -R2 ;  /* 0x00000001cbcbd824 */ /* 0x000fe400078e0a02 */
[C---:B------:R-:W-:Y:S01]  /*14a10*/  IMAD R207, R2.reuse, R9, R207 ;  /* 0x0000000902cf7224 */ /* 0x040fe200078e02cf */
[----:B------:R-:W-:Y:S01]  /*14a20*/  IABS R210, R230 ;  /* 0x000000e600d27213 */ /* 0x000fe20000000000 */
[C---:B------:R-:W-:Y:S01]  /*14a30*/  IMAD R208, R2.reuse, R7, R208 ;  /* 0x0000000702d07224 */ /* 0x040fe200078e02d0 */
[C---:B------:R-:W-:Y:S01]  /*14a40*/  ISETP.GT.U32.AND P5, PT, R2.reuse, R203, PT ;  /* 0x000000cb0200720c */ /* 0x040fe20003fa4070 */
[----:B------:R-:W-:Y:S01]  /*14a50*/  @!P3 IMAD.IADD R201, R201, 0x1, -R2 ;  /* 0x00000001c9c9b824 */ /* 0x000fe200078e0a02 */
[C---:B------:R-:W-:Y:S01]  /*14a60*/  ISETP.GT.U32.AND P3, PT, R2.reuse, R205, PT ;  /* 0x000000cd0200720c */ /* 0x040fe20003f64070 */
[----:B------:R-:W-:Y:S01]  /*14a70*/  @!P2 IMAD.MOV R199, RZ, RZ, -R199 ;  /* 0x000000ffffc7a224 */ /* 0x000fe200078e0ac7 */
[C---:B------:R-:W-:Y:S01]  /*14a80*/  ISETP.GT.U32.AND P2, PT, R2.reuse, R207, PT ;  /* 0x000000cf0200720c */ /* 0x040fe20003f44070 */
[----:B------:R-:W-:Y:S01]  /*14a90*/  @!P6 IMAD.MOV R201, RZ, RZ, -R201 ;  /* 0x000000ffffc9e224 */ /* 0x000fe200078e0ac9 */
[----:B------:R-:W-:Y:S01]  /*14aa0*/  ISETP.GT.U32.AND P6, PT, R2, R208, PT ;  /* 0x000000d00200720c */ /* 0x000fe20003fc4070 */
[----:B------:R-:W-:-:S02]  /*14ab0*/  VIADD R238, R3, 0x89 ;  /* 0x0000008903ee7836 */ /* 0x000fc40000000000 */
[----:B------:R-:W-:-:S03]  /*14ac0*/  IMAD.HI.U32 R5, R4, R210, RZ ;  /* 0x000000d204057227 */ /* 0x000fc600078e00ff */
[----:B------:R-:W-:Y:S01]  /*14ad0*/  IABS R212, R238 ;  /* 0x000000ee00d47213 */ /* 0x000fe20000000000 */
[----:B------:R-:W-:Y:S02]  /*14ae0*/  IMAD.MOV R7, RZ, RZ, -R5 ;  /* 0x000000ffff077224 */ /* 0x000fe400078e0a05 */
[----:B------:R-:W-:Y:S02]  /*14af0*/  @!P3 IMAD.IADD R205, R205, 0x1, -R2 ;  /* 0x00000001cdcdb824 */ /* 0x000fe400078e0a02 */
[----:B------:R-:W-:Y:S02]  /*14b00*/  VIADD R244, R3, 0x88 ;  /* 0x0000008803f47836 */ /* 0x000fe40000000000 */
[----:B------:R-:W-:-:S03]  /*14b10*/  IMAD.HI.U32 R5, R4, R212, RZ ;  /* 0x000000d404057227 */ /* 0x000fc600078e00ff */
[----:B------:R-:W-:Y:S01]  /*14b20*/  IABS R214, R244 ;  /* 0x000000f400d67213 */ /* 0x000fe20000000000 */
[--C-:B------:R-:W-:Y:S01]  /*14b30*/  @!P5 IMAD.IADD R203, R203, 0x1, -R2.reuse ;  /* 0x00000001cbcbd824 */ /* 0x100fe200078e0a02 */
[----:B------:R-:W-:Y:S01]  /*14b40*/  ISETP.GE.AND P5, PT, R247, RZ, PT ;  /* 0x000000fff700720c */ /* 0x000fe20003fa6270 */
[--C-:B------:R-:W-:Y:S01]  /*14b50*/  @!P2 IMAD.IADD R207, R207, 0x1, -R2.reuse ;  /* 0x00000001cfcfa824 */ /* 0x100fe200078e0a02 */
[----:B------:R-:W-:Y:S01]  /*14b60*/  ISETP.GT.U32.AND P2, PT, R2, R205, PT ;  /* 0x000000cd0200720c */ /* 0x000fe20003f44070 */
[----:B------:R-:W-:Y:S02]  /*14b70*/  @!P6 IMAD.IADD R208, R208, 0x1, -R2 ;  /* 0x00000001d0d0e824 */ /* 0x000fe400078e0a02 */
[----:B------:R-:W-:Y:S01]  /*14b80*/  IMAD.MOV R5, RZ, RZ, -R5 ;  /* 0x000000ffff057224 */ /* 0x000fe200078e0a05 */
[C---:B------:R-:W-:Y:S01]  /*14b90*/  ISETP.GT.U32.AND P6, PT, R2.reuse, R207, PT ;  /* 0x000000cf0200720c */ /* 0x040fe20003fc4070 */
[C---:B------:R-:W-:Y:S02]  /*14ba0*/  IMAD R210, R2.reuse, R7, R210 ;  /* 0x0000000702d27224 */ /* 0x040fe400078e02d2 */
[----:B------:R-:W-:Y:S01]  /*14bb0*/  @!P0 IMAD.MOV R203, RZ, RZ, -R203 ;  /* 0x000000ffffcb8224 */ /* 0x000fe200078e0acb */
[C---:B------:R-:W-:Y:S01]  /*14bc0*/  ISETP.GT.U32.AND P0, PT, R2.reuse, R208, PT ;  /* 0x000000d00200720c */ /* 0x040fe20003f04070 */
[C---:B------:R-:W-:Y:S01]  /*14bd0*/  IMAD R212, R2.reuse, R5, R212 ;  /* 0x0000000502d47224 */ /* 0x040fe200078e02d4 */
[----:B------:R-:W-:Y:S01]  /*14be0*/  ISETP.GT.U32.AND P3, PT, R2, R210, PT ;  /* 0x000000d20200720c */ /* 0x000fe20003f64070 */
[----:B------:R-:W-:-:S04]  /*14bf0*/  IMAD.HI.U32 R5, R4, R214, RZ ;  /* 0x000000d604057227 */ /* 0x000fc800078e00ff */
[C---:B------:R-:W-:Y:S02]  /*14c00*/  VIADD R236, R3.reuse, 0x87 ;  /* 0x0000008703ec7836 */ /* 0x040fe40000000000 */
[----:B------:R-:W-:Y:S02]  /*14c10*/  IMAD.MOV R5, RZ, RZ, -R5 ;  /* 0x000000ffff057224 */ /* 0x000fe400078e0a05 */
[----:B------:R-:W-:Y:S01]  /*14c20*/  @!P1 IMAD.MOV R197, RZ, RZ, -R197 ;  /* 0x000000ffffc59224 */ /* 0x000fe200078e0ac5 */
[----:B------:R-:W-:Y:S01]  /*14c30*/  ISETP.GE.AND P1, PT, R246, RZ, PT ;  /* 0x000000fff600720c */ /* 0x000fe20003f26270 */
[----:B------:R-:W-:Y:S01]  /*14c40*/  VIADD R246, R3, 0x86 ;  /* 0x0000008603f67836 */ /* 0x000fe20000000000 */
[----:B------:R-:W-:Y:S01]  /*14c50*/  IABS R216, R236 ;  /* 0x000000ec00d87213 */ /* 0x000fe20000000000 */
[----:B------:R-:W-:Y:S01]  /*14c60*/  @!P2 IMAD.IADD R205, R205, 0x1, -R2 ;  /* 0x00000001cdcda824 */ /* 0x000fe200078e0a02 */
[C---:B------:R-:W-:Y:S01]  /*14c70*/  ISETP.GT.U32.AND P2, PT, R2.reuse, R212, PT ;  /* 0x000000d40200720c */ /* 0x040fe20003f44070 */
[----:B------:R-:W-:Y:S01]  /*14c80*/  IMAD R214, R2, R5, R214 ;  /* 0x0000000502d67224 */ /* 0x000fe200078e02d6 */
[----:B------:R-:W-:Y:S01]  /*14c90*/  IABS R218, R246 ;  /* 0x000000f600da7213 */ /* 0x000fe20000000000 */
[----:B------:R-:W-:-:S02]  /*14ca0*/  @!P0 IMAD.IADD R208, R208, 0x1, -R2 ;  /* 0x00000001d0d08824 */ /* 0x000fc400078e0a02 */
[----:B------:R-:W-:Y:S01]  /*14cb0*/  IMAD.HI.U32 R9, R4, R216, RZ ;  /* 0x000000d804097227 */ /* 0x000fe200078e00ff */
[----:B------:R-:W-:-:S03]  /*14cc0*/  ISETP.GT.U32.AND P0, PT, R2, R214, PT ;  /* 0x000000d60200720c */ /* 0x000fc60003f04070 */
[----:B------:R-:W-:Y:S02]  /*14cd0*/  @!P3 IMAD.IADD R210, R210, 0x1, -R2 ;  /* 0x00000001d2d2b824 */ /* 0x000fe400078e0a02 */
[----:B------:R-:W-:-:S03]  /*14ce0*/  IMAD.HI.U32 R7, R4, R218, RZ ;  /* 0x000000da04077227 */ /* 0x000fc600078e00ff */
[C---:B------:R-:W-:Y:S01]  /*14cf0*/  ISETP.GT.U32.AND P3, PT, R2.reuse, R210, PT ;  /* 0x000000d20200720c */ /* 0x040fe20003f64070 */
[----:B------:R-:W-:Y:S02]  /*14d00*/  IMAD.MOV R9, RZ, RZ, -R9 ;  /* 0x000000ffff097224 */ /* 0x000fe400078e0a09 */
[----:B------:R-:W-:Y:S02]  /*14d10*/  VIADD R247, R3, 0x85 ;  /* 0x0000008503f77836 */ /* 0x000fe40000000000 */
[----:B------:R-:W-:Y:S02]  /*14d20*/  IMAD.MOV R7, RZ, RZ, -R7 ;  /* 0x000000ffff077224 */ /* 0x000fe400078e0a07 */
[----:B------:R-:W-:Y:S01]  /*14d30*/  IMAD R216, R2, R9, R216 ;  /* 0x0000000902d87224 */ /* 0x000fe200078e02d8 */
[----:B------:R-:W-:Y:S01]  /*14d40*/  IABS R220, R247 ;  /* 0x000000f700dc7213 */ /* 0x000fe20000000000 */
[----:B------:R-:W-:Y:S01]  /*14d50*/  @!P2 IMAD.IADD R212, R212, 0x1, -R2 ;  /* 0x00000001d4d4a824 */ /* 0x000fe200078e0a02 */
[----:B------:R-:W-:Y:S01]  /*14d60*/  ISETP.GE.AND P2, PT, R244, RZ, PT ;  /* 0x000000fff400720c */ /* 0x000fe20003f46270 */
[----:B------:R-:W-:-:S02]  /*14d70*/  IMAD R218, R2, R7, R218 ;  /* 0x0000000702da7224 */ /* 0x000fc400078e02da */
[----:B------:R-:W-:Y:S01]  /*14d80*/  @!P4 IMAD.MOV R205, RZ, RZ, -R205 ;  /* 0x000000ffffcdc224 */ /* 0x000fe200078e0acd */
[----:B------:R-:W-:Y:S01]  /*14d90*/  ISETP.GT.U32.AND P4, PT, R2, R216, PT ;  /* 0x000000d80200720c */ /* 0x000fe20003f84070 */
[----:B------:R-:W-:Y:S01]  /*14da0*/  @!P0 IMAD.IADD R214, R214, 0x1, -R2 ;  /* 0x00000001d6d68824 */ /* 0x000fe200078e0a02 */
[----:B------:R-:W-:Y:S01]  /*14db0*/  ISETP.GT.U32.AND P0, PT, R2, R212, PT ;  /* 0x000000d40200720c */ /* 0x000fe20003f04070 */
[----:B------:R-:W-:-:S04]  /*14dc0*/  IMAD.HI.U32 R5, R4, R220, RZ ;  /* 0x000000dc04057227 */ /* 0x000fc800078e00ff */
[----:B------:R-:W-:Y:S01]  /*14dd0*/  @!P5 IMAD.MOV R208, RZ, RZ, -R208 ;  /* 0x000000ffffd0d224 */ /* 0x000fe200078e0ad0 */
[----:B------:R-:W-:Y:S01]  /*14de0*/  ISETP.GT.U32.AND P5, PT, R2, R218, PT ;  /* 0x000000da0200720c */ /* 0x000fe20003fa4070 */
[----:B------:R-:W-:Y:S02]  /*14df0*/  IMAD.MOV R5, RZ, RZ, -R5 ;  /* 0x000000ffff057224 */ /* 0x000fe400078e0a05 */
[----:B------:R-:W-:Y:S01]  /*14e00*/  @!P3 IMAD.IADD R210, R210, 0x1, -R2 ;  /* 0x00000001d2d2b824 */ /* 0x000fe200078e0a02 */
[----:B------:R-:W-:Y:S01]  /*14e10*/  ISETP.GE.AND P3, PT, R238, RZ, PT ;  /* 0x000000ffee00720c */ /* 0x000fe20003f66270 */
[C---:B------:R-:W-:Y:S02]  /*14e20*/  VIADD R238, R3.reuse, 0x84 ;  /* 0x0000008403ee7836 */ /* 0x040fe40000000000 */
[----:B------:R-:W-:Y:S02]  /*14e30*/  IMAD R220, R2, R5, R220 ;  /* 0x0000000502dc7224 */ /* 0x000fe400078e02dc */
[----:B------:R-:W-:Y:S01]  /*14e40*/  VIADD R244, R3, 0x83 ;  /* 0x0000008303f47836 */ /* 0x000fe20000000000 */
[----:B------:R-:W-:Y:S01]  /*14e50*/  IABS R222, R238 ;  /* 0x000000ee00de7213 */ /* 0x000fe20000000000 */
[--C-:B------:R-:W-:Y:S01]  /*14e60*/  @!P4 IMAD.IADD R216, R216, 0x1, -R2.reuse ;  /* 0x00000001d8d8c824 */ /* 0x100fe200078e0a02 */
[----:B------:R-:W-:Y:S01]  /*14e70*/  ISETP.GE.AND P4, PT, R247, RZ, PT ;  /* 0x000000fff700720c */ /* 0x000fe20003f86270 */
[--C-:B------:R-:W-:Y:S01]  /*14e80*/  @!P6 IMAD.IADD R207, R207, 0x1, -R2.reuse ;  /* 0x00000001cfcfe824 */ /* 0x100fe200078e0a02 */
[----:B------:R-:W-:Y:S01]  /*14e90*/  ISETP.GE.AND P6, PT, R230, RZ, PT ;  /* 0x000000ffe600720c */ /* 0x000fe20003fc6270 */
[--C-:B------:R-:W-:Y:S01]  /*14ea0*/  @!P0 IMAD.IADD R212, R212, 0x1, -R2.reuse ;  /* 0x00000001d4d48824 */ /* 0x100fe200078e0a02 */
[----:B------:R-:W-:Y:S01]  /*14eb0*/  ISETP.GT.U32.AND P0, PT, R2, R220, PT ;  /* 0x000000dc0200720c */ /* 0x000fe20003f04070 */
[----:B------:R-:W-:Y:S01]  /*14ec0*/  @!P5 IMAD.IADD R218, R218, 0x1, -R2 ;  /* 0x00000001dadad824 */ /* 0x000fe200078e0a02 */
[----:B------:R-:W-:Y:S01]  /*14ed0*/  IABS R224, R244 ;  /* 0x000000f400e07213 */ /* 0x000fe20000000000 */
[----:B------:R-:W-:Y:S01]  /*14ee0*/  @!P1 IMAD.MOV R207, RZ, RZ, -R207 ;  /* 0x000000ffffcf9224 */ /* 0x000fe200078e0acf */
[----:B------:R-:W-:Y:S01]  /*14ef0*/  ISETP.GT.U32.AND P5, PT, R2, R216, PT ;  /* 0x000000d80200720c */ /* 0x000fe20003fa4070 */
[----:B------:R-:W-:Y:S01]  /*14f00*/  IMAD.HI.U32 R7, R4, R222, RZ ;  /* 0x000000de04077227 */ /* 0x000fe200078e00ff */
[----:B------:R-:W-:-:S03]  /*14f10*/  ISETP.GT.U32.AND P1, PT, R2, R214, PT ;  /* 0x000000d60200720c */ /* 0x000fc60003f24070 */
[----:B------:R-:W-:Y:S01]  /*14f20*/  @!P3 IMAD.MOV R212, RZ, RZ, -R212 ;  /* 0x000000ffffd4b224 */ /* 0x000fe200078e0ad4 */
[----:B------:R-:W-:Y:S01]  /*14f30*/  ISETP.GT.U32.AND P3, PT, R2, R218, PT ;  /* 0x000000da0200720c */ /* 0x000fe20003f64070 */
[----:B------:R-:W-:-:S04]  /*14f40*/  IMAD.HI.U32 R5, R4, R224, RZ ;  /* 0x000000e004057227 */ /* 0x000fc800078e00ff */
[----:B------:R-:W-:Y:S02]  /*14f50*/  IMAD.MOV R7, RZ, RZ, -R7 ;  /* 0x000000ffff077224 */ /* 0x000fe400078e0a07 */
[C---:B------:R-:W-:Y:S02]  /*14f60*/  VIADD R221, R3.reuse, 0x81 ;  /* 0x0000008103dd7836 */ /* 0x040fe40000000000 */
[----:B------:R-:W-:Y:S02]  /*14f70*/  IMAD R222, R2, R7, R222 ;  /* 0x0000000702de7224 */ /* 0x000fe400078e02de */
[----:B------:R-:W-:Y:S01]  /*14f80*/  IMAD.MOV R5, RZ, RZ, -R5 ;  /* 0x000000ffff057224 */ /* 0x000fe200078e0a05 */
[----:B------:R-:W-:Y:S01]  /*14f90*/  IABS R232, R221 ;  /* 0x000000dd00e87213 */ /* 0x000fe20000000000 */
[----:B------:R-:W-:Y:S02]  /*14fa0*/  @!P0 IMAD.IADD R220, R220, 0x1, -R2 ;  /* 0x00000001dcdc8824 */ /* 0x000fe400078e0a02 */
[----:B------:R-:W-:-:S02]  /*14fb0*/  VIADD R247, R3, 0x80 ;  /* 0x0000008003f77836 */ /* 0x000fc40000000000 */
[----:B------:R-:W-:Y:S01]  /*14fc0*/  @!P6 IMAD.MOV R210, RZ, RZ, -R210 ;  /* 0x000000ffffd2e224 */ /* 0x000fe200078e0ad2 */
[----:B------:R-:W-:Y:S01]  /*14fd0*/  ISETP.GE.AND P6, PT, R236, RZ, PT ;  /* 0x000000ffec00720c */ /* 0x000fe20003fc6270 */
[C---:B------:R-:W-:Y:S01]  /*14fe0*/  IMAD R224, R2.reuse, R5, R224 ;  /* 0x0000000502e07224 */ /* 0x040fe200078e02e0 */
[----:B------:R-:W-:Y:S01]  /*14ff0*/  ISETP.GT.U32.AND P0, PT, R2, R220, PT ;  /* 0x000000dc0200720c */ /* 0x000fe20003f04070 */
[--C-:B------:R-:W-:Y:S01]  /*15000*/  @!P5 IMAD.IADD R216, R216, 0x1, -R2.reuse ;  /* 0x00000001d8d8d824 */ /* 0x100fe200078e0a02 */
[----:B------:R-:W-:Y:S01]  /*15010*/  ISETP.GT.U32.AND P5, PT, R2, R222, PT ;  /* 0x000000de0200720c */ /* 0x000fe20003fa4070 */
[----:B------:R-:W-:Y:S01]  /*15020*/  @!P1 IMAD.IADD R214, R214, 0x1, -R2 ;  /* 0x00000001d6d69824 */ /* 0x000fe200078e0a02 */
[----:B------:R-:W-:Y:S01]  /*15030*/  ISETP.GE.AND P1, PT, R246, RZ, PT ;  /* 0x000000fff600720c */ /* 0x000fe20003f26270 */
[----:B------:R-:W-:Y:S01]  /*15040*/  IMAD.HI.U32 R5, R4, R228, RZ ;  /* 0x000000e404057227 */ /* 0x000fe200078e00ff */
[----:B------:R-:W-:-:S03]  /*15050*/  IABS R236, R247 ;  /* 0x000000f700ec7213 */ /* 0x000fc60000000000 */
[----:B------:R-:W-:-:S04]  /*15060*/  IMAD.HI.U32 R9, R4, R232, RZ ;  /* 0x000000e804097227 */ /* 0x000fc800078e00ff */
[----:B------:R-:W-:Y:S01]  /*15070*/  @!P3 IMAD.IADD R218, R218, 0x1, -R2 ;  /* 0x00000001dadab824 */ /* 0x000fe200078e0a02 */
[----:B------:R-:W-:Y:S01]  /*15080*/  ISETP.GT.U32.AND P3, PT, R2, R224, PT ;  /* 0x000000e00200720c */ /* 0x000fe20003f64070 */
[----:B------:R-:W-:Y:S02]  /*15090*/  IMAD.MOV R5, RZ, RZ, -R5 ;  /* 0x000000ffff057224 */ /* 0x000fe400078e0a05 */
[----:B------:R-:W-:-:S04]  /*150a0*/  IMAD.HI.U32 R7, R4, R236, RZ ;  /* 0x000000ec04077227 */ /* 0x000fc800078e00ff */
[----:B------:R-:W-:Y:S02]  /*150b0*/  IMAD.MOV R9, RZ, RZ, -R9 ;  /* 0x000000ffff097224 */ /* 0x000fe400078e0a09 */
[C---:B------:R-:W-:Y:S02]  /*150c0*/  IMAD R228, R2.reuse, R5, R228 ;  /* 0x0000000502e47224 */ /* 0x040fe400078e02e4 */
[----:B------:R-:W-:Y:S02]  /*150d0*/  VIADD R246, R3, 0x7f ;  /* 0x0000007f03f67836 */ /* 0x000fe40000000000 */
[----:B------:R-:W-:Y:S02]  /*150e0*/  IMAD.MOV R7, RZ, RZ, -R7 ;  /* 0x000000ffff077224 */ /* 0x000fe400078e0a07 */
[----:B------:R-:W-:Y:S01]  /*150f0*/  IMAD R232, R2, R9, R232 ;  /* 0x0000000902e87224 */ /* 0x000fe200078e02e8 */
[----:B------:R-:W-:Y:S01]  /*15100*/  IABS R240, R246 ;  /* 0x000000f600f07213 */ /* 0x000fe20000000000 */
[--C-:B------:R-:W-:Y:S01]  /*15110*/  @!P5 IMAD.IADD R222, R222, 0x1, -R2.reuse ;  /* 0x00000001deded824 */ /* 0x100fe200078e0a02 */
[----:B------:R-:W-:Y:S01]  /*15120*/  ISETP.GT.U32.AND P5, PT, R2, R228, PT ;  /* 0x000000e40200720c */ /* 0x000fe20003fa4070 */
[----:B------:R-:W-:Y:S01]  /*15130*/  @!P0 IMAD.IADD R220, R220, 0x1, -R2 ;  /* 0x00000001dcdc8824 */ /* 0x000fe200078e0a02 */
[----:B------:R-:W-:Y:S01]  /*15140*/  ISETP.GE.AND P0, PT, R238, RZ, PT ;  /* 0x000000ffee00720c */ /* 0x000fe20003f06270 */
[----:B------:R-:W-:-:S02]  /*15150*/  IMAD R236, R2, R7, R236 ;  /* 0x0000000702ec7224 */ /* 0x000fc400078e02ec */
[----:B------:R-:W-:Y:S01]  /*15160*/  @!P1 IMAD.MOV R218, RZ, RZ, -R218 ;  /* 0x000000ffffda9224 */ /* 0x000fe200078e0ada */
[----:B------:R-:W-:Y:S01]  /*15170*/  ISETP.GT.U32.AND P1, PT, R2, R232, PT ;  /* 0x000000e80200720c */ /* 0x000fe20003f24070 */
[----:B------:R-:W-:Y:S01]  /*15180*/  @!P3 IMAD.IADD R224, R224, 0x1, -R2 ;  /* 0x00000001e0e0b824 */ /* 0x000fe200078e0a02 */
[----:B------:R-:W-:Y:S01]  /*15190*/  ISETP.GE.AND P3, PT, R244, RZ, PT ;  /* 0x000000fff400720c */ /* 0x000fe20003f66270 */
[----:B------:R-:W-:Y:S01]  /*151a0*/  @!P2 IMAD.MOV R214, RZ, RZ, -R214 ;  /* 0x000000ffffd6a224 */ /* 0x000fe200078e0ad6 */
[C---:B------:R-:W-:Y:S01]  /*151b0*/  ISETP.GT.U32.AND P2, PT, R2.reuse, R222, PT ;  /* 0x000000de0200720c */ /* 0x040fe20003f44070 */
[----:B------:R-:W-:Y:S01]  /*151c0*/  @!P4 IMAD.MOV R220, RZ, RZ, -R220 ;  /* 0x000000ffffdcc224 */ /* 0x000fe200078e0adc */
[----:B------:R-:W-:Y:S01]  /*151d0*/  ISETP.GT.U32.AND P4, PT, R2, R236, PT ;  /* 0x000000ec0200720c */ /* 0x000fe20003f84070 */
[----:B------:R-:W-:-:S04]  /*151e0*/  IMAD.HI.U32 R5, R4, R240, RZ ;  /* 0x000000f004057227 */ /* 0x000fc800078e00ff */
[----:B------:R-:W-:Y:S01]  /*151f0*/  @!P6 IMAD.MOV R216, RZ, RZ, -R216 ;  /* 0x000000ffffd8e224 */ /* 0x000fe200078e0ad8 */
[----:B------:R-:W-:Y:S01]  /*15200*/  ISETP.GT.U32.AND P6, PT, R2, R224, PT ;  /* 0x000000e00200720c */ /* 0x000fe20003fc4070 */
[C---:B------:R-:W-:Y:S02]  /*15210*/  VIADD R230, R3.reuse, 0x7e ;  /* 0x0000007e03e67836 */ /* 0x040fe40000000000 */
[----:B------:R-:W-:Y:S02]  /*15220*/  IMAD.MOV R5, RZ, RZ, -R5 ;  /* 0x000000ffff057224 */ /* 0x000fe400078e0a05 */
[----:B------:R-:W-:Y:S01]  /*15230*/  VIADD R238, R3, 0x7d ;  /* 0x0000007d03ee7836 */ /* 0x000fe20000000000 */
[----:B------:R-:W-:Y:S01]  /*15240*/  IABS R244, R230 ;  /* 0x000000e600f47213 */ /* 0x000fe20000000000 */
[----:B------:R-:W-:Y:S02]  /*15250*/  @!P5 IMAD.IADD R228, R228, 0x1, -R2 ;  /* 0x00000001e4e4d824 */ /* 0x000fe400078e0a02 */
[----:B------:R-:W-:Y:S01]  /*15260*/  IMAD R240, R2, R5, R240 ;  /* 0x0000000502f07224 */ /* 0x000fe200078e02f0 */
[----:B------:R-:W-:Y:S01]  /*15270*/  IABS R5, R238 ;  /* 0x000000ee00057213 */ /* 0x000fe20000000000 */
[----:B------:R-:W-:Y:S01]  /*15280*/  @!P1 IMAD.IADD R232, R232, 0x1, -R2 ;  /* 0x00000001e8e89824 */ /* 0x000fe200078e0a02 */
[----:B------:R-:W-:Y:S01]  /*15290*/  ISETP.GT.U32.AND P5, PT, R2, R228, PT ;  /* 0x000000e40200720c */ /* 0x000fe20003fa4070 */
[----:B------:R-:W-:Y:S01]  /*152a0*/  IMAD.HI.U32 R9, R4, R244, RZ ;  /* 0x000000f404097227 */ /* 0x000fe200078e00ff */
[----:B------:R-:W-:-:S03]  /*152b0*/  ISETP.GE.AND P1, PT, R247, RZ, PT ;  /* 0x000000fff700720c */ /* 0x000fc60003f26270 */
[--C-:B------:R-:W-:Y:S01]  /*152c0*/  @!P2 IMAD.IADD R222, R222, 0x1, -R2.reuse ;  /* 0x00000001dedea824 */ /* 0x100fe200078e0a02 */
[----:B------:R-:W-:Y:S01]  /*152d0*/  ISETP.GT.U32.AND P2, PT, R2, R240, PT ;  /* 0x000000f00200720c */ /* 0x000fe20003f44070 */
[----:B------:R-:W-:Y:S01]  /*152e0*/  @!P4 IMAD.IADD R236, R236, 0x1, -R2 ;  /* 0x00000001ececc824 */ /* 0x000fe200078e0a02 */
[----:B------:R-:W-:Y:S01]  /*152f0*/  ISETP.GT.U32.AND P4, PT, R2, R232, PT ;  /* 0x000000e80200720c */ /* 0x000fe20003f84070 */
[----:B------:R-:W-:-:S04]  /*15300*/  IMAD.HI.U32 R7, R4, R5, RZ ;  /* 0x0000000504077227 */ /* 0x000fc800078e00ff */
[----:B------:R-:W-:Y:S01]  /*15310*/  @!P6 IMAD.IADD R224, R224, 0x1, -R2 ;  /* 0x00000001e0e0e824 */ /* 0x000fe200078e0a02 */
[----:B------:R-:W-:Y:S01]  /*15320*/  ISETP.GE.AND P6, PT, R215, RZ, PT ;  /* 0x000000ffd700720c */ /* 0x000fe20003fc6270 */
[----:B------:R-:W-:Y:S02]  /*15330*/  IMAD.MOV R9, RZ, RZ, -R9 ;  /* 0x000000ffff097224 */ /* 0x000fe400078e0a09 */
[----:B------:R-:W-:Y:S02]  /*15340*/  IMAD.MOV R7, RZ, RZ, -R7 ;  /* 0x000000ffff077224 */ /* 0x000fe400078e0a07 */
[C---:B------:R-:W-:Y:S02]  /*15350*/  IMAD R244, R2.reuse, R9, R244 ;  /* 0x0000000902f47224 */ /* 0x040fe400078e02f4 */
[----:B------:R-:W-:Y:S02]  /*15360*/  IMAD R5, R2, R7, R5 ;  /* 0x0000000702057224 */ /* 0x000fe400078e0205 */
[----:B------:R-:W-:-:S02]  /*15370*/  VIADD R247, R3, 0x7c ;  /* 0x0000007c03f77836 */ /* 0x000fc40000000000 */
[----:B------:R-:W-:Y:S01]  /*15380*/  @!P3 IMAD.MOV R224, RZ, RZ, -R224 ;  /* 0x000000ffffe0b224 */ /* 0x000fe200078e0ae0 */
[----:B------:R-:W-:Y:S01]  /*15390*/  ISETP.GT.U32.AND P3, PT, R2, R244, PT ;  /* 0x000000f40200720c */ /* 0x000fe20003f64070 */
[--C-:B------:R-:W-:Y:S01]  /*153a0*/  @!P5 IMAD.IADD R228, R228, 0x1, -R2.reuse ;  /* 0x00000001e4e4d824 */ /* 0x100fe200078e0a02 */
[----:B------:R-:W-:Y:S01]  /*153b0*/  IABS R9, R247 ;  /* 0x000000f700097213 */ /* 0x000fe20000000000 */
[--C-:B------:R-:W-:Y:S01]  /*153c0*/  @!P2 IMAD.IADD R240, R240, 0x1, -R2.reuse ;  /* 0x00000001f0f0a824 */ /* 0x100fe200078e0a02 */
[----:B------:R-:W-:Y:S01]  /*153d0*/  ISETP.GT.U32.AND P2, PT, R2, R236, PT ;  /* 0x000000ec0200720c */ /* 0x000fe20003f44070 */
        /* <DEDUP_REMOVED lines=8> */
[----:B------:R-:W-:Y:S01]  /*15460*/  @!P0 IMAD.MOV R222, RZ, RZ, -R222 ;  /* 0x000000ffffde8224 */ /* 0x000fe200078e0ade */
[----:B------:R-:W-:Y:S01]  /*15470*/  ISETP.GT.U32.AND P0, PT, R2, R240, PT ;  /* 0x000000f00200720c */ /* 0x000fe20003f04070 */
[----:B------:R-:W-:Y:S02]  /*15480*/  IMAD.MOV R7, RZ, RZ, -R7 ;  /* 0x000000ffff077224 */ /* 0x000fe400078e0a07 */
[--C-:B------:R-:W-:Y:S01]  /*15490*/  @!P3 IMAD.IADD R244, R244, 0x1, -R2.reuse ;  /* 0x00000001f4f4b824 */ /* 0x100fe200078e0a02 */
[----:B------:R-:W-:Y:S01]  /*154a0*/  ISETP.GE.AND P3, PT, R247, RZ, PT ;  /* 0x000000fff700720c */ /* 0x000fe20003f66270 */
[--C-:B------:R-:W-:Y:S01]  /*154b0*/  @!P2 IMAD.IADD R236, R236, 0x1, -R2.reuse ;  /* 0x00000001ececa824 */ /* 0x100fe200078e0a02 */
[----:B------:R-:W-:Y:S01]  /*154c0*/  ISETP.GE.AND P2, PT, R230, RZ, PT ;  /* 0x000000ffe600720c */ /* 0x000fe20003f46270 */
[C---:B------:R-:W-:Y:S02]  /*154d0*/  IMAD R9, R2.reuse, R7, R9 ;  /* 0x0000000702097224 */ /* 0x040fe400078e0209 */
[----:B------:R-:W-:Y:S01]  /*154e0*/  @!P4 IMAD.IADD R5, R5, 0x1, -R2 ;  /* 0x000000010505c824 */ /* 0x000fe200078e0a02 */
[----:B------:R-:W-:Y:S01]  /*154f0*/  ISETP.GT.U32.AND P4, PT, R2, R244, PT ;  /* 0x000000f40200720c */ /* 0x000fe20003f84070 */
[----:B------:R-:W-:-:S02]  /*15500*/  VIADD R247, R3, 0x7a ;  /* 0x0000007a03f77836 */ /* 0x000fc40000000000 */
[----:B------:R-:W-:-:S03]  /*15510*/  IMAD.HI.U32 R7, R4, R12, RZ ;  /* 0x0000000c04077227 */ /* 0x000fc600078e00ff */
[----:B------:R-:W-:Y:S01]  /*15520*/  IABS R16, R247 ;  /* 0x000000f700107213 */ /* 0x000fe20000000000 */
[----:B------:R-:W-:Y:S01]  /*15530*/  @!P5 IMAD.MOV R232, RZ, RZ, -R232 ;  /* 0x000000ffffe8d224 */ /* 0x000fe200078e0ae8 */
[C---:B------:R-:W-:Y:S01]  /*15540*/  ISETP.GT.U32.AND P5, PT, R2.reuse, R5, PT ;  /* 0x000000050200720c */ /* 0x040fe20003fa4070 */
[----:B------:R-:W-:Y:S01]  /*15550*/  @!P1 IMAD.MOV R236, RZ, RZ, -R236 ;  /* 0x000000ffffec9224 */ /* 0x000fe200078e0aec */
[----:B------:R-:W-:Y:S01]  /*15560*/  ISETP.GT.U32.AND P1, PT, R2, R9, PT ;  /* 0x000000090200720c */ /* 0x000fe20003f24070 */
[----:B------:R-:W-:Y:S02]  /*15570*/  IMAD.MOV R7, RZ, RZ, -R7 ;  /* 0x000000ffff077224 */ /* 0x000fe400078e0a07 */
[----:B------:R-:W-:Y:S01]  /*15580*/  @!P0 IMAD.IADD R240, R240, 0x1, -R2 ;  /* 0x00000001f0f08824 */ /* 0x000fe200078e0a02 */
[----:B------:R-:W-:Y:S01]  /*15590*/  ISETP.GE.AND P0, PT, R238, RZ, PT ;  /* 0x000000ffee00720c */ /* 0x000fe20003f06270 */
[----:B------:R-:W-:Y:S02]  /*155a0*/  IMAD R12, R2, R7, R12 ;  /* 0x00000007020c7224 */ /* 0x000fe400078e020c */
[----:B------:R-:W-:-:S04]  /*155b0*/  IMAD.HI.U32 R7, R4, R16, RZ ;  /* 0x0000001004077227 */ /* 0x000fc800078e00ff */
[----:B------:R-:W-:Y:S02]  /*155c0*/  IMAD.MOV R7, RZ, RZ, -R7 ;  /* 0x000000ffff077224 */ /* 0x000fe400078e0a07 */
[----:B------:R-:W-:Y:S01]  /*155d0*/  @!P6 IMAD.MOV R240, RZ, RZ, -R240 ;  /* 0x000000fffff0e224 */ /* 0x000fe200078e0af0 */
[----:B------:R-:W-:Y:S01]  /*155e0*/  ISETP.GE.AND P6, PT, R246, RZ, PT ;  /* 0x000000fff600720c */ /* 0x000fe20003fc6270 */
[--C-:B------:R-:W-:Y:S01]  /*155f0*/  @!P5 IMAD.IADD R5, R5, 0x1, -R2.reuse ;  /* 0x000000010505d824 */ /* 0x100fe200078e0a02 */
[C---:B------:R-:W-:Y:S01]  /*15600*/  ISETP.GT.U32.AND P5, PT, R2.reuse, R12, PT ;  /* 0x0000000c0200720c */ /* 0x040fe20003fa4070 */
[----:B------:R-:W-:Y:S02]  /*15610*/  VIADD R246, R3, 0x78 ;  /* 0x0000007803f67836 */ /* 0x000fe40000000000 */
[----:B------:R-:W-:Y:S02]  /*15620*/  @!P1 IMAD.IADD R9, R9, 0x1, -R2 ;  /* 0x0000000109099824 */ /* 0x000fe400078e0a02 */
[C---:B------:R-:W-:Y:S01]  /*15630*/  IMAD R16, R2.reuse, R7, R16 ;  /* 0x0000000702107224 */ /* 0x040fe200078e0210 */
[----:B------:R-:W-:Y:S01]  /*15640*/  IABS R24, R246 ;  /* 0x000000f600187213 */ /* 0x000fe20000000000 */
[----:B------:R-:W-:Y:S01]  /*15650*/  @!P0 IMAD.MOV R5, RZ, RZ, -R5 ;  /* 0x000000ffff058224 */ /* 0x000fe200078e0a05 */
[----:B------:R-:W-:Y:S01]  /*15660*/  ISETP.GT.U32.AND P1, PT, R2, R9, PT ;  /* 0x000000090200720c */ /* 0x000fe20003f24070 */
[----:B------:R-:W-:Y:S01]  /*15670*/  @!P4 IMAD.IADD R244, R244, 0x1, -R2 ;  /* 0x00000001f4f4c824 */ /* 0x000fe200078e0a02 */
[----:B------:R-:W-:Y:S01]  /*15680*/  ISETP.GT.U32.AND P0, PT, R2, R16, PT ;  /* 0x000000100200720c */ /* 0x000fe20003f04070 */
[----:B------:R-:W-:Y:S01]  /*15690*/  IMAD.HI.U32 R7, R4, R24, RZ ;  /* 0x0000001804077227 */ /* 0x000fe200078e00ff */
[----:B------:R-:W-:-:S03]  /*156a0*/  ISETP.GE.AND P4, PT, R247, RZ, PT ;  /* 0x000000fff700720c */ /* 0x000fc60003f86270 */
[----:B------:R-:W-:Y:S02]  /*156b0*/  IMAD.MOV R7, RZ, RZ, -R7 ;  /* 0x000000ffff077224 */ /* 0x000fe400078e0a07 */
[C---:B------:R-:W-:Y:S02]  /*156c0*/  VIADD R247, R3.reuse, 0x79 ;  /* 0x0000007903f77836 */ /* 0x040fe40000000000 */
[----:B------:R-:W-:Y:S02]  /*156d0*/  VIADD R230, R3, 0x76 ;  /* 0x0000007603e67836 */ /* 0x000fe40000000000 */
[----:B------:R-:W-:Y:S01]  /*156e0*/  @!P1 IMAD.IADD R9, R9, 0x1, -R2 ;  /* 0x0000000109099824 */ /* 0x000fe200078e0a02 */
[----:B------:R-:W-:Y:S01]  /*156f0*/  IABS R20, R247 ;  /* 0x000000f700147213 */ /* 0x000fe20000000000 */
[----:B------:R-:W-:Y:S01]  /*15700*/  IMAD R24, R2, R7, R24 ;  /* 0x0000000702187224 */ /* 0x000fe200078e0218 */
[----:B------:R-:W-:Y:S01]  /*15710*/  IABS R32, R230 ;  /* 0x000000e600207213 */ /* 0x000fe20000000000 */
[--C-:B------:R-:W-:Y:S01]  /*15720*/  @!P0 IMAD.IADD R16, R16, 0x1, -R2.reuse ;  /* 0x0000000110108824 */ /* 0x100fe200078e0a02 */
[----:B------:R-:W-:Y:S01]  /*15730*/  ISETP.GE.AND P1, PT, R246, RZ, PT ;  /* 0x000000fff600720c */ /* 0x000fe20003f26270 */
[----:B------:R-:W-:-:S02]  /*15740*/  @!P5 IMAD.IADD R12, R12, 0x1, -R2 ;  /* 0x000000010c0cd824 */ /* 0x000fc400078e0a02 */
[----:B------:R-:W-:Y:S01]  /*15750*/  @!P3 IMAD.MOV R9, RZ, RZ, -R9 ;  /* 0x000000ffff09b224 */ /* 0x000fe200078e0a09 */
[----:B------:R-:W-:Y:S01]  /*15760*/  ISETP.GT.U32.AND P0, PT, R2, R16, PT ;  /* 0x000000100200720c */ /* 0x000fe20003f04070 */
[----:B------:R-:W-:Y:S01]  /*15770*/  IMAD.HI.U32 R14, R4, R20, RZ ;  /* 0x00000014040e7227 */ /* 0x000fe200078e00ff */
[C---:B------:R-:W-:Y:S02]  /*15780*/  ISETP.GT.U32.AND P3, PT, R2.reuse, R24, PT ;  /* 0x000000180200720c */ /* 0x040fe40003f64070 */
[----:B------:R-:W-:Y:S01]  /*15790*/  ISETP.GT.U32.AND P5, PT, R2, R12, PT ;  /* 0x0000000c0200720c */ /* 0x000fe20003fa4070 */
[----:B------:R-:W-:-:S04]  /*157a0*/  IMAD.HI.U32 R7, R4, R32, RZ ;  /* 0x0000002004077227 */ /* 0x000fc800078e00ff */
[----:B------:R-:W-:Y:S02]  /*157b0*/  IMAD.MOV R14, RZ, RZ, -R14 ;  /* 0x000000ffff0e7224 */ /* 0x000fe400078e0a0e */
[----:B------:R-:W-:Y:S02]  /*157c0*/  IMAD.MOV R7, RZ, RZ, -R7 ;  /* 0x000000ffff077224 */ /* 0x000fe400078e0a07 */
[----:B------:R-:W-:Y:S02]  /*157d0*/  VIADD R238, R3, 0x75 ;  /* 0x0000007503ee7836 */ /* 0x000fe40000000000 */
[----:B------:R-:W-:Y:S01]  /*157e0*/  @!P2 IMAD.MOV R244, RZ, RZ, -R244 ;  /* 0x000000fffff4a224 */ /* 0x000fe200078e0af4 */
[----:B------:R-:W-:Y:S01]  /*157f0*/  ISETP.GE.AND P2, PT, R247, RZ, PT ;  /* 0x000000fff700720c */ /* 0x000fe20003f46270 */
[C---:B------:R-:W-:Y:S01]  /*15800*/  IMAD R20, R2.reuse, R14, R20 ;  /* 0x0000000e02147224 */ /* 0x040fe200078e0214 */
[----:B------:R-:W-:Y:S01]  /*15810*/  IABS R36, R238 ;  /* 0x000000ee00247213 */ /* 0x000fe20000000000 */
[----:B------:R-:W-:-:S02]  /*15820*/  IMAD R32, R2, R7, R32 ;  /* 0x0000000702207224 */ /* 0x000fc400078e0220 */
[--C-:B------:R-:W-:Y:S02]  /*15830*/  @!P0 IMAD.IADD R16, R16, 0x1, -R2.reuse ;  /* 0x0000000110108824 */ /* 0x100fe400078e0a02 */
[--C-:B------:R-:W-:Y:S02]  /*15840*/  @!P3 IMAD.IADD R24, R24, 0x1, -R2.reuse ;  /* 0x000000011818b824 */ /* 0x100fe400078e0a02 */
[----:B------:R-:W-:Y:S02]  /*15850*/  VIADD R247, R3, 0x77 ;  /* 0x0000007703f77836 */ /* 0x000fe40000000000 */
[----:B------:R-:W-:Y:S01]  /*15860*/  @!P5 IMAD.IADD R12, R12, 0x1, -R2 ;  /* 0x000000010c0cd824 */ /* 0x000fe200078e0a02 */
[C---:B------:R-:W-:Y:S01]  /*15870*/  ISETP.GT.U32.AND P5, PT, R2.reuse, R20, PT ;  /* 0x000000140200720c */ /* 0x040fe20003fa4070 */
[----:B------:R-:W-:Y:S01]  /*15880*/  @!P4 IMAD.MOV R16, RZ, RZ, -R16 ;  /* 0x000000ffff10c224 */ /* 0x000fe200078e0a10 */
[----:B------:R-:W-:Y:S01]  /*15890*/  ISETP.GT.U32.AND P3, PT, R2, R24, PT ;  /* 0x000000180200720c */ /* 0x000fe20003f64070 */
[----:B------:R-:W-:Y:S01]  /*158a0*/  IMAD.HI.U32 R7, R4, R36, RZ ;  /* 0x0000002404077227 */ /* 0x000fe200078e00ff */
[----:B------:R-:W-:-:S02]  /*158b0*/  ISETP.GT.U32.AND P4, PT, R2, R32, PT ;  /* 0x000000200200720c */ /* 0x000fc40003f84070 */
[----:B------:R-:W-:Y:S01]  /*158c0*/  IABS R28, R247 ;  /* 0x000000f7001c7213 */ /* 0x000fe20000000000 */
[----:B------:R-:W-:Y:S02]  /*158d0*/  IMAD.MOV R7, RZ, RZ, -R7 ;  /* 0x000000ffff077224 */ /* 0x000fe400078e0a07 */
[----:B------:R-:W-:Y:S02]  /*158e0*/  VIADD R246, R3, 0x74 ;  /* 0x0000007403f67836 */ /* 0x000fe40000000000 */
[----:B------:R-:W-:-:S03]  /*158f0*/  IMAD.HI.U32 R14, R4, R28, RZ ;  /* 0x0000001c040e7227 */ /* 0x000fc600078e00ff */
[----:B------:R-:W-:Y:S01]  /*15900*/  IABS R40, R246 ;  /* 0x000000f600287213 */ /* 0x000fe20000000000 */
[----:B------:R-:W-:Y:S02]  /*15910*/  IMAD R36, R2, R7, R36 ;  /* 0x0000000702247224 */ /* 0x000fe400078e0224 */
[----:B------:R-:W-:Y:S02]  /*15920*/  IMAD.MOV R14, RZ, RZ, -R14 ;  /* 0x000000ffff0e7224 */ /* 0x000fe400078e0a0e */
[--C-:B------:R-:W-:Y:S02]  /*15930*/  @!P5 IMAD.IADD R20, R20, 0x1, -R2.reuse ;  /* 0x000000011414d824 */ /* 0x100fe400078e0a02 */
[--C-:B------:R-:W-:Y:S01]  /*15940*/  @!P3 IMAD.IADD R24, R24, 0x1, -R2.reuse ;  /* 0x000000011818b824 */ /* 0x100fe200078e0a02 */
[----:B------:R-:W-:Y:S01]  /*15950*/  ISETP.GT.U32.AND P3, PT, R2, R36, PT ;  /* 0x000000240200720c */ /* 0x000fe20003f64070 */
[----:B------:R-:W-:Y:S01]  /*15960*/  @!P4 IMAD.IADD R32, R32, 0x1, -R2 ;  /* 0x000000012020c824 */ /* 0x000fe200078e0a02 */
[C---:B------:R-:W-:Y:S01]  /*15970*/  ISETP.GT.U32.AND P5, PT, R2.reuse, R20, PT ;  /* 0x000000140200720c */ /* 0x040fe20003fa4070 */
[----:B------:R-:W-:-:S02]  /*15980*/  IMAD R28, R2, R14, R28 ;  /* 0x0000000e021c7224 */ /* 0x000fc400078e021c */
[----:B------:R-:W-:Y:S01]  /*15990*/  @!P6 IMAD.MOV R12, RZ, RZ, -R12 ;  /* 0x000000ffff0ce224 */ /* 0x000fe200078e0a0c */
[----:B------:R-:W-:Y:S01]  /*159a0*/  ISETP.GE.AND P6, PT, R247, RZ, PT ;  /* 0x000000fff700720c */ /* 0x000fe20003fc6270 */
[C---:B------:R-:W-:Y:S01]  /*159b0*/  VIADD R247, R3.reuse, 0x73 ;  /* 0x0000007303f77836 */ /* 0x040fe20000000000 */
[----:B------:R-:W-:Y:S01]  /*159c0*/  ISETP.GT.U32.AND P4, PT, R2, R32, PT ;  /* 0x000000200200720c */ /* 0x000fe20003f84070 */
[----:B------:R-:W-:Y:S01]  /*159d0*/  IMAD.HI.U32 R14, R4, R40, RZ ;  /* 0x00000028040e7227 */ /* 0x000fe200078e00ff */
[----:B------:R-:W-:Y:S02]  /*159e0*/  ISETP.GT.U32.AND P0, PT, R2, R28, PT ;  /* 0x0000001c0200720c */ /* 0x000fe40003f04070 */
[----:B------:R-:W-:Y:S01]  /*159f0*/  IABS R43, R247 ;  /* 0x000000f7002b7213 */ /* 0x000fe20000000000 */
[----:B------:R-:W-:Y:S02]  /*15a00*/  IMAD.MOV R14, RZ, RZ, -R14 ;  /* 0x000000ffff0e7224 */ /* 0x000fe400078e0a0e */
[----:B------:R-:W-:Y:S01]  /*15a10*/  @!P1 IMAD.MOV R24, RZ, RZ, -R24 ;  /* 0x000000ffff189224 */ /* 0x000fe200078e0a18 */
[----:B------:R-:W-:Y:S01]  /*15a20*/  ISETP.GE.AND P1, PT, R246, RZ, PT ;  /* 0x000000fff600720c */ /* 0x000fe20003f26270 */
[----:B------:R-:W-:-:S02]  /*15a30*/  VIADD R246, R3, 0x72 ;  /* 0x0000007203f67836 */ /* 0x000fc40000000000 */
[----:B------:R-:W-:Y:S02]  /*15a40*/  @!P3 IMAD.IADD R36, R36, 0x1, -R2 ;  /* 0x000000012424b824 */ /* 0x000fe400078e0a02 */
[----:B------:R-:W-:Y:S01]  /*15a50*/  IMAD R40, R2, R14, R40 ;  /* 0x0000000e02287224 */ /* 0x000fe200078e0228 */
[----:B------:R-:W-:Y:S01]  /*15a60*/  IABS R47, R246 ;  /* 0x000000f6002f7213 */ /* 0x000fe20000000000 */
[----:B------:R-:W-:Y:S01]  /*15a70*/  IMAD.HI.U32 R7, R4, R43, RZ ;  /* 0x0000002b04077227 */ /* 0x000fe200078e00ff */
[----:B------:R-:W-:-:S03]  /*15a80*/  ISETP.GT.U32.AND P3, PT, R2, R36, PT ;  /* 0x000000240200720c */ /* 0x000fc60003f64070 */
[--C-:B------:R-:W-:Y:S01]  /*15a90*/  @!P5 IMAD.IADD R20, R20, 0x1, -R2.reuse ;  /* 0x000000011414d824 */ /* 0x100fe200078e0a02 */
[----:B------:R-:W-:Y:S01]  /*15aa0*/  ISETP.GE.AND P5, PT, R230, RZ, PT ;  /* 0x000000ffe600720c */ /* 0x000fe20003fa6270 */
[--C-:B------:R-:W-:Y:S01]  /*15ab0*/  @!P4 IMAD.IADD R32, R32, 0x1, -R2.reuse ;  /* 0x000000012020c824 */ /* 0x100fe200078e0a02 */
[----:B------:R-:W-:Y:S01]  /*15ac0*/  ISETP.GT.U32.AND P4, PT, R2, R40, PT ;  /* 0x000000280200720c */ /* 0x000fe20003f84070 */
[----:B------:R-:W-:Y:S02]  /*15ad0*/  @!P0 IMAD.IADD R28, R28, 0x1, -R2 ;  /* 0x000000011c1c8824 */ /* 0x000fe400078e0a02 */
[----:B------:R-:W-:Y:S02]  /*15ae0*/  IMAD.MOV R7, RZ, RZ, -R7 ;  /* 0x000000ffff077224 */ /* 0x000fe400078e0a07 */
[----:B------:R-:W-:Y:S01]  /*15af0*/  @!P2 IMAD.MOV R20, RZ, RZ, -R20 ;  /* 0x000000ffff14a224 */ /* 0x000fe200078e0a14 */
[----:B------:R-:W-:Y:S01]  /*15b00*/  ISETP.GE.AND P2, PT, R238, RZ, PT ;  /* 0x000000ffee00720c */ /* 0x000fe20003f46270 */
[C---:B------:R-:W-:Y:S01]  /*15b10*/  IMAD R43, R2.reuse, R7, R43 ;  /* 0x00000007022b7224 */ /* 0x040fe200078e022b */
[----:B------:R-:W-:Y:S01]  /*15b20*/  ISETP.GT.U32.AND P0, PT, R2, R28, PT ;  /* 0x0000001c0200720c */ /* 0x000fe20003f04070 */
[----:B------:R-:W-:-:S04]  /*15b30*/  IMAD.HI.U32 R7, R4, R47, RZ ;  /* 0x0000002f04077227 */ /* 0x000fc800078e00ff */
[----:B------:R-:W-:Y:S02]  /*15b40*/  IMAD.MOV R7, RZ, RZ, -R7 ;  /* 0x000000ffff077224 */ /* 0x000fe400078e0a07 */
[--C-:B------:R-:W-:Y:S02]  /*15b50*/  @!P3 IMAD.IADD R36, R36, 0x1, -R2.reuse ;  /* 0x000000012424b824 */ /* 0x100fe400078e0a02 */
[----:B------:R-:W-:Y:S02]  /*15b60*/  IMAD R47, R2, R7, R47 ;  /* 0x00000007022f7224 */ /* 0x000fe400078e022f */
[----:B------:R-:W-:Y:S02]  /*15b70*/  @!P4 IMAD.IADD R40, R40, 0x1, -R2 ;  /* 0x000000012828c824 */ /* 0x000fe400078e0a02 */
[----:B------:R-:W-:Y:S01]  /*15b80*/  @!P2 IMAD.MOV R36, RZ, RZ, -R36 ;  /* 0x000000ffff24a224 */ /* 0x000fe200078e0a24 */
[----:B------:R-:W-:Y:S01]  /*15b90*/  ISETP.GT.U32.AND P2, PT, R2, R47, PT ;  /* 0x0000002f0200720c */ /* 0x000fe20003f44070 */
[----:B------:R-:W-:Y:S01]  /*15ba0*/  @!P0 IMAD.IADD R28, R28, 0x1, -R2 ;  /* 0x000000011c1c8824 */ /* 0x000fe200078e0a02 */
[C---:B------:R-:W-:Y:S01]  /*15bb0*/  ISETP.GT.U32.AND P4, PT, R2.reuse, R40, PT ;  /* 0x000000280200720c */ /* 0x040fe20003f84070 */
[----:B------:R-:W-:Y:S01]  /*15bc0*/  @!P5 IMAD.MOV R32, RZ, RZ, -R32 ;  /* 0x000000ffff20d224 */ /* 0x000fe200078e0a20 */
[----:B------:R-:W-:Y:S01]  /*15bd0*/  ISETP.GE.AND P0, PT, R247, RZ, PT ;  /* 0x000000fff700720c */ /* 0x000fe20003f06270 */
[C---:B------:R-:W-:Y:S01]  /*15be0*/  VIADD R247, R3.reuse, 0x71 ;  /* 0x0000007103f77836 */ /* 0x040fe20000000000 */
[----:B------:R-:W-:Y:S01]  /*15bf0*/  ISETP.GT.U32.AND P5, PT, R2, R43, PT ;  /* 0x0000002b0200720c */ /* 0x000fe20003fa4070 */
[----:B------:R-:W-:-:S02]  /*15c00*/  VIADD R230, R3, 0x70 ;  /* 0x0000007003e67836 */ /* 0x000fc40000000000 */
[----:B------:R-:W-:Y:S01]  /*15c10*/  VIADD R238, R3, 0x6e ;  /* 0x0000006e03ee7836 */ /* 0x000fe20000000000 */
[----:B------:R-:W-:Y:S01]  /*15c20*/  IABS R51, R247 ;  /* 0x000000f700337213 */ /* 0x000fe20000000000 */
[----:B------:R-:W-:Y:S01]  /*15c30*/  @!P6 IMAD.MOV R28, RZ, RZ, -R28 ;  /* 0x000000ffff1ce224 */ /* 0x000fe200078e0a1c */
[----:B------:R-:W-:Y:S01]  /*15c40*/  ISETP.GE.AND P3, PT, R247, RZ, PT ;  /* 0x000000fff700720c */ /* 0x000fe20003f66270 */
[----:B------:R-:W-:Y:S01]  /*15c50*/  VIADD R247, R3, 0x6f ;  /* 0x0000006f03f77836 */ /* 0x000fe20000000000 */
[----:B------:R-:W-:Y:S01]  /*15c60*/  IABS R55, R230 ;  /* 0x000000e600377213 */ /* 0x000fe20000000000 */
[----:B------:R-:W-:Y:S01]  /*15c70*/  IMAD.HI.U32 R14, R4, R51, RZ ;  /* 0x00000033040e7227 */ /* 0x000fe200078e00ff */
[----:B------:R-:W-:Y:S02]  /*15c80*/  IABS R63, R238 ;  /* 0x000000ee003f7213 */ /* 0x000fe40000000000 */
[----:B------:R-:W-:Y:S01]  /*15c90*/  IABS R59, R247 ;  /* 0x000000f7003b7213 */ /* 0x000fe20000000000 */
[--C-:B------:R-:W-:Y:S01]  /*15ca0*/  @!P4 IMAD.IADD R40, R40, 0x1, -R2.reuse ;  /* 0x000000012828c824 */ /* 0x100fe200078e0a02 */
[----:B------:R-:W-:Y:S01]  /*15cb0*/  ISETP.GE.AND P6, PT, R246, RZ, PT ;  /* 0x000000fff600720c */ /* 0x000fe20003fc6270 */
[----:B------:R-:W-:Y:S01]  /*15cc0*/  @!P2 IMAD.IADD R47, R47, 0x1, -R2 ;  /* 0x000000012f2fa824 */ /* 0x000fe200078e0a02 */
[----:B------:R-:W-:Y:S01]  /*15cd0*/  ISETP.GE.AND P2, PT, R230, RZ, PT ;  /* 0x000000ffe600720c */ /* 0x000fe20003f46270 */
[----:B------:R-:W-:-:S04]  /*15ce0*/  IMAD.HI.U32 R7, R4, R55, RZ ;  /* 0x0000003704077227 */ /* 0x000fc800078e00ff */
[----:B------:R-:W-:Y:S02]  /*15cf0*/  @!P5 IMAD.IADD R43, R43, 0x1, -R2 ;  /* 0x000000012b2bd824 */ /* 0x000fe400078e0a02 */
[----:B------:R-:W-:Y:S02]  /*15d00*/  IMAD.MOV R14, RZ, RZ, -R14 ;  /* 0x000000ffff0e7224 */ /* 0x000fe400078e0a0e */
[----:B------:R-:W-:Y:S01]  /*15d10*/  @!P1 IMAD.MOV R40, RZ, RZ, -R40 ;  /* 0x000000ffff289224 */ /* 0x000fe200078e0a28 */
[C---:B------:R-:W-:Y:S01]  /*15d20*/  ISETP.GT.U32.AND P1, PT, R2.reuse, R47, PT ;  /* 0x0000002f0200720c */ /* 0x040fe20003f24070 */
[----:B------:R-:W-:Y:S01]  /*15d30*/  IMAD.MOV R7, RZ, RZ, -R7 ;  /* 0x000000ffff077224 */ /* 0x000fe200078e0a07 */
[----:B------:R-:W-:Y:S01]  /*15d40*/  ISETP.GT.U32.AND P5, PT, R2, R43, PT ;  /* 0x0000002b0200720c */ /* 0x000fe20003fa4070 */
[----:B------:R-:W-:-:S04]  /*15d50*/  IMAD.HI.U32 R18, R4, R59, RZ ;  /* 0x0000003b04127227 */ /* 0x000fc800078e00ff */
[C---:B------:R-:W-:Y:S02]  /*15d60*/  IMAD R51, R2.reuse, R14, R51 ;  /* 0x0000000e02337224 */ /* 0x040fe400078e0233 */
[C---:B------:R-:W-:Y:S02]  /*15d70*/  IMAD R55, R2.reuse, R7, R55 ;  /* 0x0000000702377224 */ /* 0x040fe400078e0237 */
[----:B------:R-:W-:Y:S01]  /*15d80*/  IMAD.MOV R18, RZ, RZ, -R18 ;  /* 0x000000ffff127224 */ /* 0x000fe200078e0a12 */
[----:B------:R-:W-:Y:S01]  /*15d90*/  ISETP.GT.U32.AND P4, PT, R2, R51, PT ;  /* 0x000000330200720c */ /* 0x000fe20003f84070 */
[----:B------:R-:W-:-:S04]  /*15da0*/  IMAD.HI.U32 R7, R4, R63, RZ ;  /* 0x0000003f04077227 */ /* 0x000fc800078e00ff */
[C---:B------:R-:W-:Y:S02]  /*15db0*/  IMAD R59, R2.reuse, R18, R59 ;  /* 0x00000012023b7224 */ /* 0x040fe400078e023b */
[----:B------:R-:W-:Y:S02]  /*15dc0*/  IMAD.MOV R18, RZ, RZ, -R7 ;  /* 0x000000ffff127224 */ /* 0x000fe400078e0a07 */
[--C-:B------:R-:W-:Y:S01]  /*15dd0*/  @!P1 IMAD.IADD R47, R47, 0x1, -R2.reuse ;  /* 0x000000012f2f9824 */ /* 0x100fe200078e0a02 */
[C---:B------:R-:W-:Y:S01]  /*15de0*/  ISETP.GT.U32.AND P1, PT, R2.reuse, R59, PT ;  /* 0x0000003b0200720c */ /* 0x040fe20003f24070 */
[C---:B------:R-:W-:Y:S02]  /*15df0*/  IMAD R63, R2.reuse, R18, R63 ;  /* 0x00000012023f7224 */ /* 0x040fe400078e023f */
[----:B------:R-:W-:Y:S01]  /*15e00*/  @!P5 IMAD.IADD R43, R43, 0x1, -R2 ;  /* 0x000000012b2bd824 */ /* 0x000fe200078e0a02 */
[C---:B------:R-:W-:Y:S01]  /*15e10*/  ISETP.GT.U32.AND P5, PT, R2.reuse, R55, PT ;  /* 0x000000370200720c */ /* 0x040fe20003fa4070 */
[----:B------:R-:W-:Y:S01]  /*15e20*/  @!P6 IMAD.MOV R47, RZ, RZ, -R47 ;  /* 0x000000ffff2fe224 */ /* 0x000fe200078e0a2f */
[----:B------:R-:W-:Y:S01]  /*15e30*/  ISETP.GT.U32.AND P6, PT, R2, R63, PT ;  /* 0x0000003f0200720c */ /* 0x000fe20003fc4070 */
[----:B------:R-:W-:-:S02]  /*15e40*/  VIADD R246, R3, 0x6d ;  /* 0x0000006d03f67836 */ /* 0x000fc40000000000 */
[--C-:B------:R-:W-:Y:S01]  /*15e50*/  @!P4 IMAD.IADD R51, R51, 0x1, -R2.reuse ;  /* 0x000000013333c824 */ /* 0x100fe200078e0a02 */
[----:B------:R-:W-:Y:S01]  /*15e60*/  ISETP.GE.AND P4, PT, R247, RZ, PT ;  /* 0x000000fff700720c */ /* 0x000fe20003f86270 */
[----:B------:R-:W-:Y:S01]  /*15e70*/  VIADD R247, R3, 0x6c ;  /* 0x0000006c03f77836 */ /* 0x000fe20000000000 */
[----:B------:R-:W-:Y:S01]  /*15e80*/  IABS R67, R246 ;  /* 0x000000f600437213 */ /* 0x000fe20000000000 */
[----:B------:R-:W-:Y:S01]  /*15e90*/  @!P1 IMAD.IADD R59, R59, 0x1, -R2 ;  /* 0x000000013b3b9824 */ /* 0x000fe200078e0a02 */
[----:B------:R-:W-:Y:S01]  /*15ea0*/  ISETP.GE.AND P1, PT, R246, RZ, PT ;  /* 0x000000fff600720c */ /* 0x000fe20003f26270 */
[----:B------:R-:W-:Y:S01]  /*15eb0*/  VIADD R221, R3, 0x6b ;  /* 0x0000006b03dd7836 */ /* 0x000fe20000000000 */
[----:B------:R-:W-:Y:S01]  /*15ec0*/  IABS R71, R247 ;  /* 0x000000f700477213 */ /* 0x000fe20000000000 */
[----:B------:R-:W-:-:S03]  /*15ed0*/  IMAD.HI.U32 R14, R4, R67, RZ ;  /* 0x00000043040e7227 */ /* 0x000fc600078e00ff */
[----:B------:R-:W-:Y:S01]  /*15ee0*/  IABS R74, R221 ;  /* 0x000000dd004a7213 */ /* 0x000fe20000000000 */
[--C-:B------:R-:W-:Y:S01]  /*15ef0*/  @!P5 IMAD.IADD R55, R55, 0x1, -R2.reuse ;  /* 0x000000013737d824 */ /* 0x100fe200078e0a02 */
[C---:B------:R-:W-:Y:S01]  /*15f00*/  ISETP.GT.U32.AND P5, PT, R2.reuse, R51, PT ;  /* 0x000000330200720c */ /* 0x040fe20003fa4070 */
[----:B------:R-:W-:Y:S01]  /*15f10*/  @!P6 IMAD.IADD R63, R63, 0x1, -R2 ;  /* 0x000000013f3fe824 */ /* 0x000fe200078e0a02 */
[----:B------:R-:W-:Y:S01]  /*15f20*/  ISETP.GT.U32.AND P6, PT, R2, R59, PT ;  /* 0x0000003b0200720c */ /* 0x000fe20003fc4070 */
[----:B------:R-:W-:Y:S02]  /*15f30*/  IMAD.MOV R7, RZ, RZ, -R14 ;  /* 0x000000ffff077224 */ /* 0x000fe400078e0a0e */
[----:B------:R-:W-:-:S04]  /*15f40*/  IMAD.HI.U32 R14, R4, R71, RZ ;  /* 0x00000047040e7227 */ /* 0x000fc800078e00ff */
[----:B------:R-:W-:Y:S02]  /*15f50*/  IMAD.MOV R14, RZ, RZ, -R14 ;  /* 0x000000ffff0e7224 */ /* 0x000fe400078e0a0e */
[C---:B------:R-:W-:Y:S02]  /*15f60*/  IMAD R67, R2.reuse, R7, R67 ;  /* 0x0000000702437224 */ /* 0x040fe400078e0243 */
[C---:B------:R-:W-:Y:S02]  /*15f70*/  IMAD R71, R2.reuse, R14, R71 ;  /* 0x0000000e02477224 */ /* 0x040fe400078e0247 */
[--C-:B------:R-:W-:Y:S01]  /*15f80*/  @!P5 IMAD.IADD R51, R51, 0x1, -R2.reuse ;  /* 0x000000013333d824 */ /* 0x100fe200078e0a02 */
[C---:B------:R-:W-:Y:S01]  /*15f90*/  ISETP.GT.U32.AND P5, PT, R2.reuse, R67, PT ;  /* 0x000000430200720c */ /* 0x040fe20003fa4070 */
[----:B------:R-:W-:Y:S02]  /*15fa0*/  VIADD R230, R3, 0x6a ;  /* 0x0000006a03e67836 */ /* 0x000fe40000000000 */
[----:B------:R-:W-:Y:S01]  /*15fb0*/  @!P6 IMAD.IADD R59, R59, 0x1, -R2 ;  /* 0x000000013b3be824 */ /* 0x000fe200078e0a02 */
[----:B------:R-:W-:Y:S01]  /*15fc0*/  ISETP.GT.U32.AND P6, PT, R2, R71, PT ;  /* 0x000000470200720c */ /* 0x000fe20003fc4070 */
[----:B------:R-:W-:Y:S01]  /*15fd0*/  IMAD.HI.U32 R7, R4, R74, RZ ;  /* 0x0000004a04077227 */ /* 0x000fe200078e00ff */
[----:B------:R-:W-:-:S03]  /*15fe0*/  IABS R78, R230 ;  /* 0x000000e6004e7213 */ /* 0x000fc60000000000 */
[----:B------:R-:W-:Y:S01]  /*15ff0*/  @!P0 IMAD.MOV R43, RZ, RZ, -R43 ;  /* 0x000000ffff2b8224 */ /* 0x000fe200078e0a2b */
[C---:B------:R-:W-:Y:S01]  /*16000*/  ISETP.GT.U32.AND P0, PT, R2.reuse, R55, PT ;  /* 0x000000370200720c */ /* 0x040fe20003f04070 */
[----:B------:R-:W-:Y:S01]  /*16010*/  @!P3 IMAD.MOV R51, RZ, RZ, -R51 ;  /* 0x000000ffff33b224 */ /* 0x000fe200078e0a33 */
[C---:B------:R-:W-:Y:S01]  /*16020*/  ISETP.GT.U32.AND P3, PT, R2.reuse, R63, PT ;  /* 0x0000003f0200720c */ /* 0x040fe20003f64070 */
[----:B------:R-:W-:Y:S02]  /*16030*/  IMAD.MOV R7, RZ, RZ, -R7 ;  /* 0x000000ffff077224 */ /* 0x000fe400078e0a07 */
[----:B------:R-:W-:Y:S02]  /*16040*/  VIADD R246, R3, 0x68 ;  /* 0x0000006803f67836 */ /* 0x000fe40000000000 */
[----:B------:R-:W-:Y:S02]  /*16050*/  IMAD R74, R2, R7, R74 ;  /* 0x00000007024a7224 */ /* 0x000fe400078e024a */
[----:B------:R-:W-:Y:S01]  /*16060*/  IMAD.HI.U32 R7, R4, R78, RZ ;  /* 0x0000004e04077227 */ /* 0x000fe200078e00ff */
[----:B------:R-:W-:-:S03]  /*16070*/  IABS R86, R246 ;  /* 0x000000f600567213 */ /* 0x000fc60000000000 */
[----:B------:R-:W-:Y:S02]  /*16080*/  IMAD.MOV R7, RZ, RZ, -R7 ;  /* 0x000000ffff077224 */ /* 0x000fe400078e0a07 */
[--C-:B------:R-:W-:Y:S02]  /*16090*/  @!P6 IMAD.IADD R71, R71, 0x1, -R2.reuse ;  /* 0x000000014747e824 */ /* 0x100fe400078e0a02 */
[--C-:B------:R-:W-:Y:S01]  /*160a0*/  @!P0 IMAD.IADD R55, R55, 0x1, -R2.reuse ;  /* 0x0000000137378824 */ /* 0x100fe200078e0a02 */
[----:B------:R-:W-:Y:S01]  /*160b0*/  ISETP.GE.AND P0, PT, R238, RZ, PT ;  /* 0x000000ffee00720c */ /* 0x000fe20003f06270 */
[--C-:B------:R-:W-:Y:S01]  /*160c0*/  @!P5 IMAD.IADD R67, R67, 0x1, -R2.reuse ;  /* 0x000000014343d824 */ /* 0x100fe200078e0a02 */
[----:B------:R-:W-:Y:S01]  /*160d0*/  ISETP.GE.AND P5, PT, R247, RZ, PT ;  /* 0x000000fff700720c */ /* 0x000fe20003fa6270 */
        /* <DEDUP_REMOVED lines=9> */
[C---:B------:R-:W-:Y:S02]  /*16170*/  VIADD R247, R3.reuse, 0x67 ;  /* 0x0000006703f77836 */ /* 0x040fe40000000000 */
[----:B------:R-:W-:Y:S02]  /*16180*/  IMAD.MOV R14, RZ, RZ, -R14 ;  /* 0x000000ffff0e7224 */ /* 0x000fe400078e0a0e */
[----:B------:R-:W-:Y:S01]  /*16190*/  VIADD R238, R3, 0x69 ;  /* 0x0000006903ee7836 */ /* 0x000fe20000000000 */
[----:B------:R-:W-:Y:S01]  /*161a0*/  IABS R7, R247 ;  /* 0x000000f700077213 */ /* 0x000fe20000000000 */
[----:B------:R-:W-:Y:S01]  /*161b0*/  @!P3 IMAD.IADD R74, R74, 0x1, -R2 ;  /* 0x000000014a4ab824 */ /* 0x000fe200078e0a02 */
[----:B------:R-:W-:Y:S01]  /*161c0*/  ISETP.GE.AND P3, PT, R230, RZ, PT ;  /* 0x000000ffe600720c */ /* 0x000fe20003f66270 */
[----:B------:R-:W-:Y:S01]  /*161d0*/  IMAD R86, R2, R14, R86 ;  /* 0x0000000e02567224 */ /* 0x000fe200078e0256 */
[----:B------:R-:W-:Y:S01]  /*161e0*/  IABS R82, R238 ;  /* 0x000000ee00527213 */ /* 0x000fe20000000000 */
[----:B------:R-:W-:-:S02]  /*161f0*/  @!P4 IMAD.IADD R71, R71, 0x1, -R2 ;  /* 0x000000014747c824 */ /* 0x000fc400078e0a02 */
[--C-:B------:R-:W-:Y:S01]  /*16200*/  @!P2 IMAD.IADD R67, R67, 0x1, -R2.reuse ;  /* 0x000000014343a824 */ /* 0x100fe200078e0a02 */
[----:B------:R-:W-:Y:S01]  /*16210*/  ISETP.GE.AND P2, PT, R221, RZ, PT ;  /* 0x000000ffdd00720c */ /* 0x000fe20003f46270 */
[----:B------:R-:W-:Y:S01]  /*16220*/  @!P6 IMAD.IADD R78, R78, 0x1, -R2 ;  /* 0x000000014e4ee824 */ /* 0x000fe200078e0a02 */
[C---:B------:R-:W-:Y:S01]  /*16230*/  ISETP.GT.U32.AND P6, PT, R2.reuse, R74, PT ;  /* 0x0000004a0200720c */ /* 0x040fe20003fc4070 */
[----:B------:R-:W-:Y:S01]  /*16240*/  @!P5 IMAD.MOV R71, RZ, RZ, -R71 ;  /* 0x000000ffff47d224 */ /* 0x000fe200078e0a47 */
[----:B------:R-:W-:Y:S01]  /*16250*/  ISETP.GT.U32.AND P5, PT, R2, R86, PT ;  /* 0x000000560200720c */ /* 0x000fe20003fa4070 */
[----:B------:R-:W-:Y:S02]  /*16260*/  VIADD R221, R3, 0x66 ;  /* 0x0000006603dd7836 */ /* 0x000fe40000000000 */
[----:B------:R-:W-:-:S03]  /*16270*/  IMAD.HI.U32 R14, R4, R7, RZ ;  /* 0x00000007040e7227 */ /* 0x000fc600078e00ff */
[----:B------:R-:W-:Y:S01]  /*16280*/  IABS R22, R221 ;  /* 0x000000dd00167213 */ /* 0x000fe20000000000 */
[----:B------:R-:W-:-:S04]  /*16290*/  IMAD.HI.U32 R18, R4, R82, RZ ;  /* 0x0000005204127227 */ /* 0x000fc800078e00ff */
[----:B------:R-:W-:Y:S02]  /*162a0*/  IMAD.MOV R14, RZ, RZ, -R14 ;  /* 0x000000ffff0e7224 */ /* 0x000fe400078e0a0e */
[----:B------:R-:W-:Y:S01]  /*162b0*/  @!P0 IMAD.MOV R63, RZ, RZ, -R63 ;  /* 0x000000ffff3f8224 */ /* 0x000fe200078e0a3f */
[C---:B------:R-:W-:Y:S01]  /*162c0*/  ISETP.GT.U32.AND P0, PT, R2.reuse, R78, PT ;  /* 0x0000004e0200720c */ /* 0x040fe20003f04070 */
[----:B------:R-:W-:Y:S02]  /*162d0*/  IMAD.MOV R18, RZ, RZ, -R18 ;  /* 0x000000ffff127224 */ /* 0x000fe400078e0a12 */
[----:B------:R-:W-:Y:S02]  /*162e0*/  IMAD R7, R2, R14, R7 ;  /* 0x0000000e02077224 */ /* 0x000fe400078e0207 */
[----:B------:R-:W-:Y:S02]  /*162f0*/  VIADD R230, R3, 0x65 ;  /* 0x0000006503e67836 */ /* 0x000fe40000000000 */
[----:B------:R-:W-:-:S03]  /*16300*/  IMAD.HI.U32 R14, R4, R22, RZ ;  /* 0x00000016040e7227 */ /* 0x000fc600078e00ff */
[----:B------:R-:W-:Y:S01]  /*16310*/  IABS R96, R230 ;  /* 0x000000e600607213 */ /* 0x000fe20000000000 */
[----:B------:R-:W-:Y:S02]  /*16320*/  IMAD R82, R2, R18, R82 ;  /* 0x0000001202527224 */ /* 0x000fe400078e0252 */
[--C-:B------:R-:W-:Y:S01]  /*16330*/  @!P6 IMAD.IADD R74, R74, 0x1, -R2.reuse ;  /* 0x000000014a4ae824 */ /* 0x100fe200078e0a02 */
[----:B------:R-:W-:Y:S01]  /*16340*/  ISETP.GE.AND P6, PT, R246, RZ, PT ;  /* 0x000000fff600720c */ /* 0x000fe20003fc6270 */
[----:B------:R-:W-:Y:S01]  /*16350*/  @!P5 IMAD.IADD R86, R86, 0x1, -R2 ;  /* 0x000000015656d824 */ /* 0x000fe200078e0a02 */
[C---:B------:R-:W-:Y:S01]  /*16360*/  ISETP.GT.U32.AND P4, PT, R2.reuse, R82, PT ;  /* 0x000000520200720c */ /* 0x040fe20003f84070 */
[----:B------:R-:W-:Y:S02]  /*16370*/  IMAD.MOV R14, RZ, RZ, -R14 ;  /* 0x000000ffff0e7224 */ /* 0x000fe400078e0a0e */
[----:B------:R-:W-:Y:S01]  /*16380*/  @!P2 IMAD.MOV R74, RZ, RZ, -R74 ;  /* 0x000000ffff4aa224 */ /* 0x000fe200078e0a4a */
[C---:B------:R-:W-:Y:S01]  /*16390*/  ISETP.GT.U32.AND P2, PT, R2.reuse, R86, PT ;  /* 0x000000560200720c */ /* 0x040fe20003f44070 */
[----:B------:R-:W-:-:S02]  /*163a0*/  IMAD R22, R2, R14, R22 ;  /* 0x0000000e02167224 */ /* 0x000fc400078e0216 */
[----:B------:R-:W-:-:S04]  /*163b0*/  IMAD.HI.U32 R14, R4, R96, RZ ;  /* 0x00000060040e7227 */ /* 0x000fc800078e00ff */
[----:B------:R-:W-:Y:S01]  /*163c0*/  @!P1 IMAD.MOV R67, RZ, RZ, -R67 ;  /* 0x000000ffff439224 */ /* 0x000fe200078e0a43 */
[----:B------:R-:W-:Y:S01]  /*163d0*/  ISETP.GE.AND P1, PT, R238, RZ, PT ;  /* 0x000000ffee00720c */ /* 0x000fe20003f26270 */
[----:B------:R-:W-:Y:S01]  /*163e0*/  @!P0 IMAD.IADD R78, R78, 0x1, -R2 ;  /* 0x000000014e4e8824 */ /* 0x000fe200078e0a02 */
[----:B------:R-:W-:Y:S01]  /*163f0*/  ISETP.GT.U32.AND P0, PT, R2, R7, PT ;  /* 0x000000070200720c */ /* 0x000fe20003f04070 */
[----:B------:R-:W-:Y:S02]  /*16400*/  VIADD R238, R3, 0x64 ;  /* 0x0000006403ee7836 */ /* 0x000fe40000000000 */
[----:B------:R-:W-:Y:S02]  /*16410*/  IMAD.MOV R14, RZ, RZ, -R14 ;  /* 0x000000ffff0e7224 */ /* 0x000fe400078e0a0e */
[----:B------:R-:W-:Y:S01]  /*16420*/  @!P4 IMAD.IADD R82, R82, 0x1, -R2 ;  /* 0x000000015252c824 */ /* 0x000fe200078e0a02 */
[----:B------:R-:W-:Y:S01]  /*16430*/  IABS R100, R238 ;  /* 0x000000ee00647213 */ /* 0x000fe20000000000 */
[----:B------:R-:W-:Y:S01]  /*16440*/  IMAD R96, R2, R14, R96 ;  /* 0x0000000e02607224 */ /* 0x000fe200078e0260 */
[----:B------:R-:W-:Y:S01]  /*16450*/  ISETP.GE.AND P4, PT, R247, RZ, PT ;  /* 0x000000fff700720c */ /* 0x000fe20003f86270 */
[----:B------:R-:W-:Y:S01]  /*16460*/  @!P2 IMAD.IADD R86, R86, 0x1, -R2 ;  /* 0x000000015656a824 */ /* 0x000fe200078e0a02 */
[----:B------:R-:W-:Y:S01]  /*16470*/  ISETP.GT.U32.AND P5, PT, R2, R82, PT ;  /* 0x000000520200720c */ /* 0x000fe20003fa4070 */
[----:B------:R-:W-:Y:S01]  /*16480*/  IMAD.HI.U32 R26, R4, R100, RZ ;  /* 0x00000064041a7227 */ /* 0x000fe200078e00ff */
[----:B------:R-:W-:-:S03]  /*16490*/  ISETP.GT.U32.AND P2, PT, R2, R96, PT ;  /* 0x000000600200720c */ /* 0x000fc60003f44070 */
[----:B------:R-:W-:Y:S02]  /*164a0*/  @!P0 IMAD.IADD R7, R7, 0x1, -R2 ;  /* 0x0000000107078824 */ /* 0x000fe400078e0a02 */
[----:B------:R-:W-:Y:S01]  /*164b0*/  @!P3 IMAD.MOV R78, RZ, RZ, -R78 ;  /* 0x000000ffff4eb224 */ /* 0x000fe200078e0a4e */
[C---:B------:R-:W-:Y:S01]  /*164c0*/  ISETP.GT.U32.AND P3, PT, R2.reuse, R22, PT ;  /* 0x000000160200720c */ /* 0x040fe20003f64070 */
[----:B------:R-:W-:Y:S01]  /*164d0*/  IMAD.MOV R26, RZ, RZ, -R26 ;  /* 0x000000ffff1a7224 */ /* 0x000fe200078e0a1a */
[C---:B------:R-:W-:Y:S01]  /*164e0*/  ISETP.GT.U32.AND P0, PT, R2.reuse, R7, PT ;  /* 0x000000070200720c */ /* 0x040fe20003f04070 */
[C---:B------:R-:W-:Y:S02]  /*164f0*/  VIADD R246, R3.reuse, 0x63 ;  /* 0x0000006303f67836 */ /* 0x040fe40000000000 */
[----:B------:R-:W-:Y:S02]  /*16500*/  IMAD R100, R2, R26, R100 ;  /* 0x0000001a02647224 */ /* 0x000fe400078e0264 */
[----:B------:R-:W-:Y:S01]  /*16510*/  VIADD R247, R3, 0x62 ;  /* 0x0000006203f77836 */ /* 0x000fe20000000000 */
[----:B------:R-:W-:Y:S01]  /*16520*/  IABS R49, R246 ;  /* 0x000000f600317213 */ /* 0x000fe20000000000 */
[--C-:B------:R-:W-:Y:S01]  /*16530*/  @!P2 IMAD.IADD R96, R96, 0x1, -R2.reuse ;  /* 0x000000016060a824 */ /* 0x100fe200078e0a02 */
[----:B------:R-:W-:Y:S01]  /*16540*/  ISETP.GT.U32.AND P2, PT, R2, R100, PT ;  /* 0x000000640200720c */ /* 0x000fe20003f44070 */
[--C-:B------:R-:W-:Y:S01]  /*16550*/  @!P5 IMAD.IADD R82, R82, 0x1, -R2.reuse ;  /* 0x000000015252d824 */ /* 0x100fe200078e0a02 */
[----:B------:R-:W-:Y:S01]  /*16560*/  IABS R45, R247 ;  /* 0x000000f7002d7213 */ /* 0x000fe20000000000 */
[--C-:B------:R-:W-:Y:S01]  /*16570*/  @!P3 IMAD.IADD R22, R22, 0x1, -R2.reuse ;  /* 0x000000011616b824 */ /* 0x100fe200078e0a02 */
[----:B------:R-:W-:Y:S01]  /*16580*/  ISETP.GE.AND P5, PT, R221, RZ, PT ;  /* 0x000000ffdd00720c */ /* 0x000fe20003fa6270 */
[----:B------:R-:W-:Y:S01]  /*16590*/  @!P0 IMAD.IADD R7, R7, 0x1, -R2 ;  /* 0x0000000107078824 */ /* 0x000fe200078e0a02 */
[----:B------:R-:W-:Y:S01]  /*165a0*/  ISETP.GE.AND P0, PT, R230, RZ, PT ;  /* 0x000000ffe600720c */ /* 0x000fe20003f06270 */
[----:B------:R-:W-:Y:S01]  /*165b0*/  @!P1 IMAD.MOV R82, RZ, RZ, -R82 ;  /* 0x000000ffff529224 */ /* 0x000fe200078e0a52 */
[----:B------:R-:W-:Y:S01]  /*165c0*/  ISETP.GT.U32.AND P1, PT, R2, R22, PT ;  /* 0x000000160200720c */ /* 0x000fe20003f24070 */
[----:B------:R-:W-:Y:S01]  /*165d0*/  IMAD.HI.U32 R18, R4, R49, RZ ;  /* 0x0000003104127227 */ /* 0x000fe200078e00ff */
[----:B------:R-:W-:-:S03]  /*165e0*/  ISETP.GE.AND P3, PT, R238, RZ, PT ;  /* 0x000000ffee00720c */ /* 0x000fc60003f66270 */
[----:B------:R-:W-:-:S04]  /*165f0*/  IMAD.HI.U32 R14, R4, R45, RZ ;  /* 0x0000002d040e7227 */ /* 0x000fc800078e00ff */
[----:B------:R-:W-:Y:S02]  /*16600*/  VIADD R230, R3, 0x61 ;  /* 0x0000006103e67836 */ /* 0x000fe40000000000 */
[----:B------:R-:W-:Y:S02]  /*16610*/  IMAD.MOV R18, RZ, RZ, -R18 ;  /* 0x000000ffff127224 */ /* 0x000fe400078e0a12 */
[----:B------:R-:W-:Y:S01]  /*16620*/  IMAD.MOV R14, RZ, RZ, -R14 ;  /* 0x000000ffff0e7224 */ /* 0x000fe200078e0a0e */
[----:B------:R-:W-:Y:S01]  /*16630*/  IABS R26, R230 ;  /* 0x000000e6001a7213 */ /* 0x000fe20000000000 */
[----:B------:R-:W-:Y:S02]  /*16640*/  @!P2 IMAD.IADD R100, R100, 0x1, -R2 ;  /* 0x000000016464a824 */ /* 0x000fe400078e0a02 */
[C---:B------:R-:W-:Y:S02]  /*16650*/  IMAD R49, R2.reuse, R18, R49 ;  /* 0x0000001202317224 */ /* 0x040fe400078e0231 */
[----:B------:R-:W-:Y:S01]  /*16660*/  IMAD.MOV.U32 R0, RZ, RZ, R7 ;  /* 0x000000ffff007224 */ /* 0x000fe200078e0007 */
[C---:B------:R-:W-:Y:S01]  /*16670*/  ISETP.GT.U32.AND P2, PT, R2.reuse, R100, PT ;  /* 0x000000640200720c */ /* 0x040fe20003f44070 */
[----:B------:R-:W-:-:S02]  /*16680*/  IMAD R45, R2, R14, R45 ;  /* 0x0000000e022d7224 */ /* 0x000fc400078e022d */
        /* <DEDUP_REMOVED lines=8> */
[----:B------:R-:W-:Y:S01]  /*16710*/  @!P6 IMAD.MOV R86, RZ, RZ, -R86 ;  /* 0x000000ffff56e224 */ /* 0x000fe200078e0a56 */
[----:B------:R-:W-:Y:S01]  /*16720*/  IABS R30, R221 ;  /* 0x000000dd001e7213 */ /* 0x000fe20000000000 */
[C---:B------:R-:W-:Y:S01]  /*16730*/  IMAD R26, R2.reuse, R14, R26 ;  /* 0x0000000e021a7224 */ /* 0x040fe200078e021a */
[----:B------:R-:W-:Y:S01]  /*16740*/  ISETP.GT.U32.AND P6, PT, R2, R96, PT ;  /* 0x000000600200720c */ /* 0x000fe20003fc4070 */
[----:B------:R-:W-:-:S02]  /*16750*/  VIADD R238, R3, 0x60 ;  /* 0x0000006003ee7836 */ /* 0x000fc40000000000 */
        /* <DEDUP_REMOVED lines=18> */
[----:B-1----:R-:W-:Y:S01]  /*16880*/  IMAD.MOV.U32 R0, RZ, RZ, R22 ;  /* 0x000000ffff007224 */ /* 0x002fe200078e0016 */
[----:B------:R-:W-:Y:S01]  /*16890*/  IABS R22, R246 ;  /* 0x000000f600167213 */ /* 0x000fe20000000000 */
[--C-:B------:R-:W-:Y:S01]  /*168a0*/  @!P4 IMAD.IADD R49, R49, 0x1, -R2.reuse ;  /* 0x000000013131c824 */ /* 0x100fe200078e0a02 */
[----:B------:R-:W-:Y:S01]  /*168b0*/  ISETP.GT.U32.AND P4, PT, R2, R18, PT ;  /* 0x000000120200720c */ /* 0x000fe20003f84070 */
[----:B------:R-:W-:Y:S01]  /*168c0*/  @!P1 IMAD.IADD R45, R45, 0x1, -R2 ;  /* 0x000000012d2d9824 */ /* 0x000fe200078e0a02 */
[----:B------:R-:W-:Y:S01]  /*168d0*/  ISETP.GE.AND P1, PT, R230, RZ, PT ;  /* 0x000000ffe600720c */ /* 0x000fe20003f26270 */
[----:B------:R-:W-:Y:S02]  /*168e0*/  VIADD R230, R3, 0x5c ;  /* 0x0000005c03e67836 */ /* 0x000fe40000000000 */
[----:B------:R-:W-:-:S03]  /*168f0*/  IMAD.HI.U32 R38, R4, R22, RZ ;  /* 0x0000001604267227 */ /* 0x000fc600078e00ff */
[----:B------:R-:W-:Y:S01]  /*16900*/  IABS R14, R230 ;  /* 0x000000e6000e7213 */ /* 0x000fe20000000000 */
[----:B------:R-:W-:Y:S01]  /*16910*/  @!P5 IMAD.MOV R0, RZ, RZ, -R0 ;  /* 0x000000ffff00d224 */ /* 0x000fe200078e0a00 */
[----:B------:R-:W-:Y:S01]  /*16920*/  ISETP.GE.AND P5, PT, R247, RZ, PT ;  /* 0x000000fff700720c */ /* 0x000fe20003fa6270 */
[----:B------:R-:W-:Y:S02]  /*16930*/  VIADD R247, R3, 0x5d ;  /* 0x0000005d03f77836 */ /* 0x000fe40000000000 */
[----:B------:R-:W-:Y:S01]  /*16940*/  @!P2 IMAD.IADD R30, R30, 0x1, -R2 ;  /* 0x000000011e1ea824 */ /* 0x000fe200078e0a02 */
[----:B------:R1:W-:Y:S01]  /*16950*/  STL [R1+0x18c], R0 ;  /* 0x00018c0001007387 */ /* 0x0003e20000100800 */
[----:B------:R-:W-:Y:S01]  /*16960*/  IMAD.MOV R38, RZ, RZ, -R38 ;  /* 0x000000ffff267224 */ /* 0x000fe200078e0a26 */
[----:B------:R-:W-:Y:S01]  /*16970*/  IABS R7, R247 ;  /* 0x000000f700077213 */ /* 0x000fe20000000000 */
[----:B------:R-:W-:Y:S01]  /*16980*/  @!P0 IMAD.MOV R96, RZ, RZ, -R96 ;  /* 0x000000ffff608224 */ /* 0x000fe200078e0a60 */
[C---:B------:R-:W-:Y:S01]  /*16990*/  ISETP.GT.U32.AND P0, PT, R2.reuse, R26, PT ;  /* 0x0000001a0200720c */ /* 0x040fe20003f04070 */
[C---:B------:R-:W-:Y:S01]  /*169a0*/  IMAD R22, R2.reuse, R38, R22 ;  /* 0x0000002602167224 */ /* 0x040fe200078e0216 */
[----:B------:R-:W-:Y:S01]  /*169b0*/  ISETP.GT.U32.AND P2, PT, R2, R30, PT ;  /* 0x0000001e0200720c */ /* 0x000fe20003f44070 */
[----:B------:R-:W-:-:S04]  /*169c0*/  IMAD.HI.U32 R38, R4, R14, RZ ;  /* 0x0000000e04267227 */ /* 0x000fc800078e00ff */
[----:B------:R-:W-:Y:S01]  /*169d0*/  @!P4 IMAD.IADD R18, R18, 0x1, -R2 ;  /* 0x000000011212c824 */ /* 0x000fe200078e0a02 */
[----:B------:R-:W-:Y:S01]  /*169e0*/  ISETP.GE.AND P4, PT, R238, RZ, PT ;  /* 0x000000ffee00720c */ /* 0x000fe20003f86270 */
[----:B------:R-:W-:Y:S02]  /*169f0*/  IMAD.MOV.U32 R6, RZ, RZ, R49 ;  /* 0x000000ffff067224 */ /* 0x000fe400078e0031 */
[----:B------:R-:W-:-:S04]  /*16a00*/  IMAD.HI.U32 R34, R4, R7, RZ ;  /* 0x0000000704227227 */ /* 0x000fc800078e00ff */
[----:B------:R-:W-:Y:S02]  /*16a10*/  IMAD.MOV R38, RZ, RZ, -R38 ;  /* 0x000000ffff267224 */ /* 0x000fe400078e0a26 */
[----:B------:R-:W-:Y:S01]  /*16a20*/  @!P3 IMAD.MOV R100, RZ, RZ, -R100 ;  /* 0x000000ffff64b224 */ /* 0x000fe200078e0a64 */
[C---:B------:R-:W-:Y:S01]  /*16a30*/  ISETP.GT.U32.AND P3, PT, R2.reuse, R18, PT ;  /* 0x000000120200720c */ /* 0x040fe20003f64070 */
[----:B-1----:R-:W-:Y:S02]  /*16a40*/  IMAD.MOV.U32 R0, RZ, RZ, R45 ;  /* 0x000000ffff007224 */ /* 0x002fe400078e002d */
[----:B------:R-:W-:Y:S01]  /*16a50*/  @!P6 IMAD.MOV R6, RZ, RZ, -R6 ;  /* 0x000000ffff06e224 */ /* 0x000fe200078e0a06 */
[C---:B------:R-:W-:Y:S01]  /*16a60*/  ISETP.GT.U32.AND P6, PT, R2.reuse, R22, PT ;  /* 0x000000160200720c */ /* 0x040fe20003fc4070 */
[----:B------:R-:W-:Y:S02]  /*16a70*/  IMAD.MOV R34, RZ, RZ, -R34 ;  /* 0x000000ffff227224 */ /* 0x000fe400078e0a22 */
[C---:B------:R-:W-:Y:S01]  /*16a80*/  IMAD R14, R2.reuse, R38, R14 ;  /* 0x00000026020e7224 */ /* 0x040fe200078e020e */
[----:B------:R-:W-:Y:S01]  /*16a90*/  STL [R1+0x164], R6 ;  /* 0x0001640601007387 */ /* 0x000fe20000100800 */
[----:B------:R-:W-:Y:S01]  /*16aa0*/  @!P5 IMAD.MOV R0, RZ, RZ, -R0 ;  /* 0x000000ffff00d224 */ /* 0x000fe200078e0a00 */
[----:B------:R-:W-:Y:S01]  /*16ab0*/  ISETP.GE.AND P5, PT, R221, RZ, PT ;  /* 0x000000ffdd00720c */ /* 0x000fe20003fa6270 */
[----:B------:R-:W-:-:S02]  /*16ac0*/  IMAD R7, R2, R34, R7 ;  /* 0x0000002202077224 */ /* 0x000fc400078e0207 */
[--C-:B------:R-:W-:Y:S01]  /*16ad0*/  @!P0 IMAD.IADD R26, R26, 0x1, -R2.reuse ;  /* 0x000000011a1a8824 */ /* 0x100fe200078e0a02 */
[----:B------:R1:W-:Y:S01]  /*16ae0*/  STL [R1+0x17c], R0 ;  /* 0x00017c0001007387 */ /* 0x0003e20000100800 */
[--C-:B------:R-:W-:Y:S01]  /*16af0*/  @!P2 IMAD.IADD R30, R30, 0x1, -R2.reuse ;  /* 0x000000011e1ea824 */ /* 0x100fe200078e0a02 */
[C---:B------:R-:W-:Y:S01]  /*16b00*/  ISETP.GT.U32.AND P2, PT, R2.reuse, R14, PT ;  /* 0x0000000e0200720c */ /* 0x040fe20003f44070 */
[C---:B------:R-:W-:Y:S01]  /*16b10*/  VIADD R238, R3.reuse, 0x5b ;  /* 0x0000005b03ee7836 */ /* 0x040fe20000000000 */
[----:B------:R-:W-:Y:S01]  /*16b20*/  ISETP.GT.U32.AND P0, PT, R2, R7, PT ;  /* 0x000000070200720c */ /* 0x000fe20003f04070 */
[--C-:B------:R-:W-:Y:S01]  /*16b30*/  @!P3 IMAD.IADD R18, R18, 0x1, -R2.reuse ;  /* 0x000000011212b824 */ /* 0x100fe200078e0a02 */
[----:B------:R-:W-:Y:S01]  /*16b40*/  ISETP.GE.AND P3, PT, R246, RZ, PT ;  /* 0x000000fff600720c */ /* 0x000fe20003f66270 */
[----:B------:R-:W-:Y:S01]  /*16b50*/  @!P6 IMAD.IADD R22, R22, 0x1, -R2 ;  /* 0x000000011616e824 */ /* 0x000fe200078e0a02 */
[----:B------:R-:W-:Y:S01]  /*16b60*/  IABS R34, R238 ;  /* 0x000000ee00227213 */ /* 0x000fe20000000000 */
[----:B------:R-:W-:-:S02]  /*16b70*/  VIADD R246, R3, 0x5a ;  /* 0x0000005a03f67836 */ /* 0x000fc40000000000 */
[----:B-1----:R-:W-:Y:S01]  /*16b80*/  IMAD.MOV.U32 R0, RZ, RZ, R26 ;  /* 0x000000ffff007224 */ /* 0x002fe200078e001a */
[----:B------:R-:W-:Y:S01]  /*16b90*/  ISETP.GT.U32.AND P6, PT, R2, R22, PT ;  /* 0x000000160200720c */ /* 0x000fe20003fc4070 */
[----:B------:R-:W-:Y:S01]  /*16ba0*/  IMAD.HI.U32 R38, R4, R34, RZ ;  /* 0x0000002204267227 */ /* 0x000fe200078e00ff */
[----:B------:R-:W-:-:S03]  /*16bb0*/  IABS R26, R246 ;  /* 0x000000f6001a7213 */ /* 0x000fc60000000000 */
[----:B------:R-:W-:Y:S01]  /*16bc0*/  @!P1 IMAD.MOV R0, RZ, RZ, -R0 ;  /* 0x000000ffff009224 */ /* 0x000fe200078e0a00 */
[----:B------:R-:W-:Y:S01]  /*16bd0*/  ISETP.GE.AND P1, PT, R247, RZ, PT ;  /* 0x000000fff700720c */ /* 0x000fe20003f26270 */
[--C-:B------:R-:W-:Y:S02]  /*16be0*/  @!P2 IMAD.IADD R14, R14, 0x1, -R2.reuse ;  /* 0x000000010e0ea824 */ /* 0x100fe400078e0a02 */
[----:B------:R-:W-:Y:S01]  /*16bf0*/  @!P0 IMAD.IADD R7, R7, 0x1, -R2 ;  /* 0x0000000107078824 */ /* 0x000fe200078e0a02 */
[----:B------:R1:W-:Y:S01]  /*16c00*/  STL [R1+0x180], R0 ;  /* 0x0001800001007387 */ /* 0x0003e20000100800 */
[----:B------:R-:W-:Y:S01]  /*16c10*/  IMAD.MOV R38, RZ, RZ, -R38 ;  /* 0x000000ffff267224 */ /* 0x000fe200078e0a26 */
[----:B------:R-:W-:Y:S01]  /*16c20*/  ISETP.GE.AND P0, PT, R230, RZ, PT ;  /* 0x000000ffe600720c */ /* 0x000fe20003f06270 */
[----:B------:R-:W-:Y:S01]  /*16c30*/  @!P6 IMAD.IADD R22, R22, 0x1, -R2 ;  /* 0x000000011616e824 */ /* 0x000fe200078e0a02 */
[C---:B------:R-:W-:Y:S01]  /*16c40*/  ISETP.GT.U32.AND P2, PT, R2.reuse, R7, PT ;  /* 0x000000070200720c */ /* 0x040fe20003f44070 */
[----:B------:R-:W-:-:S02]  /*16c50*/  IMAD R34, R2, R38, R34 ;  /* 0x0000002602227224 */ /* 0x000fc400078e0222 */
[----:B------:R-:W-:Y:S02]  /*16c60*/  IMAD.MOV.U32 R6, RZ, RZ, R30 ;  /* 0x000000ffff067224 */ /* 0x000fe400078e001e */
[----:B------:R-:W-:Y:S01]  /*16c70*/  VIADD R247, R3, 0x59 ;  /* 0x0000005903f77836 */ /* 0x000fe20000000000 */
[----:B------:R-:W-:Y:S01]  /*16c80*/  ISETP.GT.U32.AND P6, PT, R2, R34, PT ;  /* 0x000000220200720c */ /* 0x000fe20003fc4070 */
[----:B-1----:R-:W-:Y:S02]  /*16c90*/  IMAD.MOV.U32 R0, RZ, RZ, R18 ;  /* 0x000000ffff007224 */ /* 0x002fe400078e0012 */
[----:B------:R-:W-:Y:S01]  /*16ca0*/  IMAD.HI.U32 R18, R4, R26, RZ ;  /* 0x0000001a04127227 */ /* 0x000fe200078e00ff */
[----:B------:R-:W-:-:S03]  /*16cb0*/  IABS R49, R247 ;  /* 0x000000f700317213 */ /* 0x000fc60000000000 */
[----:B------:R-:W-:Y:S01]  /*16cc0*/  @!P4 IMAD.MOV R0, RZ, RZ, -R0 ;  /* 0x000000ffff00c224 */ /* 0x000fe200078e0a00 */
[C---:B------:R-:W-:Y:S01]  /*16cd0*/  ISETP.GT.U32.AND P4, PT, R2.reuse, R14, PT ;  /* 0x0000000e0200720c */ /* 0x040fe20003f84070 */
[----:B------:R-:W-:Y:S02]  /*16ce0*/  IMAD.MOV R18, RZ, RZ, -R18 ;  /* 0x000000ffff127224 */ /* 0x000fe400078e0a12 */
[----:B------:R-:W-:Y:S01]  /*16cf0*/  @!P5 IMAD.MOV R6, RZ, RZ, -R6 ;  /* 0x000000ffff06d224 */ /* 0x000fe200078e0a06 */
[----:B------:R1:W-:Y:S01]  /*16d00*/  STL [R1+0x170], R0 ;  /* 0x0001700001007387 */ /* 0x0003e20000100800 */
[----:B------:R-:W-:Y:S01]  /*16d10*/  IMAD R18, R2, R18, R26 ;  /* 0x0000001202127224 */ /* 0x000fe200078e021a */
[----:B------:R-:W-:Y:S01]  /*16d20*/  ISETP.GE.AND P5, PT, R238, RZ, PT ;  /* 0x000000ffee00720c */ /* 0x000fe20003fa6270 */
[--C-:B------:R-:W-:Y:S01]  /*16d30*/  @!P2 IMAD.IADD R7, R7, 0x1, -R2.reuse ;  /* 0x000000010707a824 */ /* 0x100fe200078e0a02 */
[----:B------:R-:W-:Y:S01]  /*16d40*/  ISETP.GE.AND P2, PT, R247, RZ, PT ;  /* 0x000000fff700720c */ /* 0x000fe20003f46270 */
[----:B------:R-:W-:Y:S01]  /*16d50*/  VIADD R247, R3, 0x58 ;  /* 0x0000005803f77836 */ /* 0x000fe20000000000 */
[----:B------:R-:W-:Y:S01]  /*16d60*/  STL [R1+0x174], R6 ;  /* 0x0001740601007387 */ /* 0x000fe20000100800 */
[----:B------:R-:W-:-:S02]  /*16d70*/  @!P6 IMAD.IADD R34, R34, 0x1, -R2 ;  /* 0x000000012222e824 */ /* 0x000fc400078e0a02 */
[----:B------:R-:W-:Y:S01]  /*16d80*/  @!P4 IMAD.IADD R14, R14, 0x1, -R2 ;  /* 0x000000010e0ec824 */ /* 0x000fe200078e0a02 */
[----:B------:R-:W-:Y:S01]  /*16d90*/  ISETP.GT.U32.AND P4, PT, R2, R18, PT ;  /* 0x000000120200720c */ /* 0x000fe20003f84070 */
[----:B-1----:R-:W-:Y:S01]  /*16da0*/  IMAD.MOV.U32 R0, RZ, RZ, R22 ;  /* 0x000000ffff007224 */ /* 0x002fe200078e0016 */
[----:B------:R-:W-:Y:S01]  /*16db0*/  IABS R45, R247 ;  /* 0x000000f7002d7213 */ /* 0x000fe20000000000 */
[----:B------:R-:W-:Y:S01]  /*16dc0*/  IMAD.HI.U32 R22, R4, R49, RZ ;  /* 0x0000003104167227 */ /* 0x000fe200078e00ff */
[----:B------:R-:W-:-:S03]  /*16dd0*/  ISETP.GE.AND P6, PT, R247, RZ, PT ;  /* 0x000000fff700720c */ /* 0x000fc60003fc6270 */
[----:B------:R-:W-:Y:S01]  /*16de0*/  @!P3 IMAD.MOV R0, RZ, RZ, -R0 ;  /* 0x000000ffff00b224 */ /* 0x000fe200078e0a00 */
[----:B------:R-:W-:Y:S01]  /*16df0*/  ISETP.GE.AND P3, PT, R246, RZ, PT ;  /* 0x000000fff600720c */ /* 0x000fe20003f66270 */
[----:B------:R-:W-:Y:S02]  /*16e00*/  IMAD.MOV R22, RZ, RZ, -R22 ;  /* 0x000000ffff167224 */ /* 0x000fe400078e0a16 */
[----:B------:R-:W-:Y:S01]  /*16e10*/  VIADD R230, R3, 0x57 ;  /* 0x0000005703e67836 */ /* 0x000fe20000000000 */
[----:B------:R1:W-:Y:S01]  /*16e20*/  STL [R1+0x178], R0 ;  /* 0x0001780001007387 */ /* 0x0003e20000100800 */
[----:B------:R-:W-:Y:S01]  /*16e30*/  @!P4 IMAD.IADD R18, R18, 0x1, -R2 ;  /* 0x000000011212c824 */ /* 0x000fe200078e0a02 */
[----:B------:R-:W-:Y:S01]  /*16e40*/  ISETP.GT.U32.AND P4, PT, R2, R34, PT ;  /* 0x000000220200720c */ /* 0x000fe20003f84070 */
[----:B------:R-:W-:Y:S01]  /*16e50*/  IMAD.HI.U32 R30, R4, R45, RZ ;  /* 0x0000002d041e7227 */ /* 0x000fe200078e00ff */
[----:B------:R-:W-:-:S03]  /*16e60*/  IABS R38, R230 ;  /* 0x000000e600267213 */ /* 0x000fc60000000000 */
[----:B------:R-:W-:Y:S02]  /*16e70*/  IMAD R49, R2, R22, R49 ;  /* 0x0000001602317224 */ /* 0x000fe400078e0231 */
[----:B------:R-:W-:Y:S02]  /*16e80*/  VIADD R238, R3, 0x56 ;  /* 0x0000005603ee7836 */ /* 0x000fe40000000000 */
[----:B-1----:R-:W-:Y:S02]  /*16e90*/  IMAD.MOV.U32 R0, RZ, RZ, R7 ;  /* 0x000000ffff007224 */ /* 0x002fe400078e0007 */
[----:B------:R-:W-:Y:S01]  /*16ea0*/  IMAD.HI.U32 R7, R4, R38, RZ ;  /* 0x0000002604077227 */ /* 0x000fe200078e00ff */
[----:B------:R-:W-:-:S03]  /*16eb0*/  IABS R22, R238 ;  /* 0x000000ee00167213 */ /* 0x000fc60000000000 */
[----:B------:R-:W-:Y:S01]  /*16ec0*/  @!P1 IMAD.MOV R0, RZ, RZ, -R0 ;  /* 0x000000ffff009224 */ /* 0x000fe200078e0a00 */
[----:B------:R-:W-:Y:S01]  /*16ed0*/  ISETP.GT.U32.AND P1, PT, R2, R18, PT ;  /* 0x000000120200720c */ /* 0x000fe20003f24070 */
[----:B------:R-:W-:Y:S02]  /*16ee0*/  @!P4 IMAD.IADD R34, R34, 0x1, -R2 ;  /* 0x000000012222c824 */ /* 0x000fe400078e0a02 */
[----:B------:R-:W-:Y:S01]  /*16ef0*/  IMAD.MOV R7, RZ, RZ, -R7 ;  /* 0x000000ffff077224 */ /* 0x000fe200078e0a07 */
[----:B------:R1:W-:Y:S01]  /*16f00*/  STL [R1+0x16c], R0 ;  /* 0x00016c0001007387 */ /* 0x0003e20000100800 */
[C---:B------:R-:W-:Y:S02]  /*16f10*/  VIADD R221, R3.reuse, 0x55 ;  /* 0x0000005503dd7836 */ /* 0x040fe40000000000 */
[----:B------:R-:W-:Y:S02]  /*16f20*/  IMAD R38, R2, R7, R38 ;  /* 0x0000000702267224 */ /* 0x000fe400078e0226 */
[C---:B------:R-:W-:Y:S01]  /*16f30*/  VIADD R246, R3.reuse, 0x54 ;  /* 0x0000005403f67836 */ /* 0x040fe20000000000 */
[----:B------:R-:W-:Y:S01]  /*16f40*/  IABS R26, R221 ;  /* 0x000000dd001a7213 */ /* 0x000fe20000000000 */
[----:B------:R-:W-:-:S02]  /*16f50*/  VIADD R247, R3, 0x53 ;  /* 0x0000005303f77836 */ /* 0x000fc40000000000 */
[----:B------:R-:W-:Y:S01]  /*16f60*/  @!P1 IMAD.IADD R18, R18, 0x1, -R2 ;  /* 0x0000000112129824 */ /* 0x000fe200078e0a02 */
[C---:B------:R-:W-:Y:S01]  /*16f70*/  ISETP.GT.U32.AND P1, PT, R2.reuse, R38, PT ;  /* 0x000000260200720c */ /* 0x040fe20003f24070 */
[----:B-1----:R-:W-:Y:S02]  /*16f80*/  IMAD.MOV.U32 R0, RZ, RZ, R14 ;  /* 0x000000ffff007224 */ /* 0x002fe400078e000e */
[----:B------:R-:W-:Y:S01]  /*16f90*/  IMAD.MOV R14, RZ, RZ, -R30 ;  /* 0x000000ffff0e7224 */ /* 0x000fe200078e0a1e */
[----:B------:R-:W-:Y:S01]  /*16fa0*/  IABS R30, R246 ;  /* 0x000000f6001e7213 */ /* 0x000fe20000000000 */
[----:B------:R-:W-:Y:S01]  /*16fb0*/  @!P0 IMAD.MOV R0, RZ, RZ, -R0 ;  /* 0x000000ffff008224 */ /* 0x000fe200078e0a00 */
[C---:B------:R-:W-:Y:S01]  /*16fc0*/  ISETP.GT.U32.AND P0, PT, R2.reuse, R49, PT ;  /* 0x000000310200720c */ /* 0x040fe20003f04070 */
[----:B------:R-:W-:Y:S02]  /*16fd0*/  IMAD R45, R2, R14, R45 ;  /* 0x0000000e022d7224 */ /* 0x000fe400078e022d */
[----:B------:R-:W-:Y:S01]  /*16fe0*/  IMAD.HI.U32 R14, R4, R22, RZ ;  /* 0x00000016040e7227 */ /* 0x000fe200078e00ff */
[----:B------:R1:W-:Y:S02]  /*16ff0*/  STL [R1+0x168], R0 ;  /* 0x0001680001007387 */ /* 0x0003e40000100800 */
[----:B------:R-:W-:Y:S01]  /*17000*/  ISETP.GT.U32.AND P4, PT, R2, R45, PT ;  /* 0x0000002d0200720c */ /* 0x000fe20003f84070 */
[----:B------:R-:W-:-:S02]  /*17010*/  IMAD.MOV R14, RZ, RZ, -R14 ;  /* 0x000000ffff0e7224 */ /* 0x000fc400078e0a0e */
[----:B------:R-:W-:-:S04]  /*17020*/  IMAD.HI.U32 R7, R4, R26, RZ ;  /* 0x0000001a04077227 */ /* 0x000fc800078e00ff */
[----:B------:R-:W-:Y:S01]  /*17030*/  @!P0 IMAD.IADD R49, R49, 0x1, -R2 ;  /* 0x0000000131318824 */ /* 0x000fe200078e0a02 */
[----:B------:R-:W-:Y:S01]  /*17040*/  ISETP.GE.AND P0, PT, R230, RZ, PT ;  /* 0x000000ffe600720c */ /* 0x000fe20003f06270 */
[----:B-1----:R-:W-:Y:S02]  /*17050*/  IMAD.MOV.U32 R0, RZ, RZ, R34 ;  /* 0x000000ffff007224 */ /* 0x002fe400078e0022 */
[C---:B------:R-:W-:Y:S02]  /*17060*/  IMAD R22, R2.reuse, R14, R22 ;  /* 0x0000000e02167224 */ /* 0x040fe400078e0216 */
[----:B------:R-:W-:Y:S01]  /*17070*/  @!P4 IMAD.IADD R45, R45, 0x1, -R2 ;  /* 0x000000012d2dc824 */ /* 0x000fe200078e0a02 */
[C---:B------:R-:W-:Y:S01]  /*17080*/  ISETP.GT.U32.AND P4, PT, R2.reuse, R49, PT ;  /* 0x000000310200720c */ /* 0x040fe20003f84070 */
[----:B------:R-:W-:Y:S02]  /*17090*/  @!P5 IMAD.MOV R0, RZ, RZ, -R0 ;  /* 0x000000ffff00d224 */ /* 0x000fe400078e0a00 */
[----:B------:R-:W-:Y:S01]  /*170a0*/  IMAD.MOV R7, RZ, RZ, -R7 ;  /* 0x000000ffff077224 */ /* 0x000fe200078e0a07 */
[----:B------:R-:W-:Y:S01]  /*170b0*/  ISETP.GT.U32.AND P5, PT, R2, R45, PT ;  /* 0x0000002d0200720c */ /* 0x000fe20003fa4070 */
[----:B------:R-:W-:Y:S01]  /*170c0*/  IMAD.HI.U32 R14, R4, R30, RZ ;  /* 0x0000001e040e7227 */ /* 0x000fe200078e00ff */
[----:B------:R1:W-:Y:S03]  /*170d0*/  STL [R1+0x15c], R0 ;  /* 0x00015c0001007387 */ /* 0x0003e60000100800 */
[----:B------:R-:W-:Y:S01]  /*170e0*/  IMAD R26, R2, R7, R26 ;  /* 0x00000007021a7224 */ /* 0x000fe200078e021a */
[----:B------:R-:W-:Y:S01]  /*170f0*/  IABS R7, R247 ;  /* 0x000000f700077213 */ /* 0x000fe20000000000 */
[----:B------:R-:W-:-:S02]  /*17100*/  @!P1 IMAD.IADD R38, R38, 0x1, -R2 ;  /* 0x0000000126269824 */ /* 0x000fc400078e0a02 */
[----:B------:R-:W-:Y:S02]  /*17110*/  IMAD.MOV R14, RZ, RZ, -R14 ;  /* 0x000000ffff0e7224 */ /* 0x000fe400078e0a0e */
[----:B------:R-:W-:Y:S01]  /*17120*/  @!P4 IMAD.IADD R49, R49, 0x1, -R2 ;  /* 0x000000013131c824 */ /* 0x000fe200078e0a02 */
[C---:B------:R-:W-:Y:S01]  /*17130*/  ISETP.GT.U32.AND P1, PT, R2.reuse, R38, PT ;  /* 0x000000260200720c */ /* 0x040fe20003f24070 */
[----:B-1----:R-:W-:Y:S01]  /*17140*/  IMAD.MOV.U32 R0, RZ, RZ, R18 ;  /* 0x000000ffff007224 */ /* 0x002fe200078e0012 */
[C---:B------:R-:W-:Y:S01]  /*17150*/  ISETP.GT.U32.AND P4, PT, R2.reuse, R26, PT ;  /* 0x0000001a0200720c */ /* 0x040fe20003f84070 */
[C---:B------:R-:W-:Y:S02]  /*17160*/  IMAD R30, R2.reuse, R14, R30 ;  /* 0x0000000e021e7224 */ /* 0x040fe400078e021e */
[----:B------:R-:W-:Y:S01]  /*17170*/  @!P3 IMAD.MOV R0, RZ, RZ, -R0 ;  /* 0x000000ffff00b224 */ /* 0x000fe200078e0a00 */
[C---:B------:R-:W-:Y:S01]  /*17180*/  ISETP.GT.U32.AND P3, PT, R2.reuse, R22, PT ;  /* 0x000000160200720c */ /* 0x040fe20003f64070 */
[----:B------:R-:W-:Y:S01]  /*17190*/  @!P5 IMAD.IADD R45, R45, 0x1, -R2 ;  /* 0x000000012d2dd824 */ /* 0x000fe200078e0a02 */
[----:B------:R-:W-:Y:S01]  /*171a0*/  ISETP.GT.U32.AND P5, PT, R2, R30, PT ;  /* 0x0000001e0200720c */ /* 0x000fe20003fa4070 */
[----:B------:R-:W-:Y:S01]  /*171b0*/  VIADD R230, R3, 0x52 ;  /* 0x0000005203e67836 */ /* 0x000fe20000000000 */
[----:B------:R1:W-:Y:S01]  /*171c0*/  STL [R1+0x160], R0 ;  /* 0x0001600001007387 */ /* 0x0003e20000100800 */
[----:B------:R-:W-:-:S03]  /*171d0*/  IMAD.HI.U32 R14, R4, R7, RZ ;  /* 0x00000007040e7227 */ /* 0x000fc600078e00ff */
[----:B------:R-:W-:Y:S01]  /*171e0*/  IABS R18, R230 ;  /* 0x000000e600127213 */ /* 0x000fe20000000000 */
[----:B------:R-:W-:Y:S02]  /*171f0*/  IMAD.MOV R14, RZ, RZ, -R14 ;  /* 0x000000ffff0e7224 */ /* 0x000fe400078e0a0e */
[--C-:B------:R-:W-:Y:S01]  /*17200*/  @!P1 IMAD.IADD R38, R38, 0x1, -R2.reuse ;  /* 0x0000000126269824 */ /* 0x100fe200078e0a02 */
[----:B------:R-:W-:Y:S01]  /*17210*/  ISETP.GE.AND P1, PT, R238, RZ, PT ;  /* 0x000000ffee00720c */ /* 0x000fe20003f26270 */
[--C-:B------:R-:W-:Y:S01]  /*17220*/  @!P3 IMAD.IADD R22, R22, 0x1, -R2.reuse ;  /* 0x000000011616b824 */ /* 0x100fe200078e0a02 */
[----:B------:R-:W-:Y:S01]  /*17230*/  ISETP.GE.AND P3, PT, R221, RZ, PT ;  /* 0x000000ffdd00720c */ /* 0x000fe20003f66270 */
[----:B-1----:R-:W-:Y:S02]  /*17240*/  IMAD.MOV.U32 R0, RZ, RZ, R49 ;  /* 0x000000ffff007224 */ /* 0x002fe400078e0031 */
[----:B------:R-:W-:Y:S01]  /*17250*/  @!P4 IMAD.IADD R26, R26, 0x1, -R2 ;  /* 0x000000011a1ac824 */ /* 0x000fe200078e0a02 */
[----:B------:R-:W-:Y:S01]  /*17260*/  ISETP.GT.U32.AND P4, PT, R2, R22, PT ;  /* 0x000000160200720c */ /* 0x000fe20003f84070 */
[----:B------:R-:W-:-:S02]  /*17270*/  @!P2 IMAD.MOV R0, RZ, RZ, -R0 ;  /* 0x000000ffff00a224 */ /* 0x000fc400078e0a00 */
[----:B------:R-:W-:Y:S02]  /*17280*/  IMAD R7, R2, R14, R7 ;  /* 0x0000000e02077224 */ /* 0x000fe400078e0207 */
[----:B------:R-:W-:Y:S01]  /*17290*/  @!P5 IMAD.IADD R30, R30, 0x1, -R2 ;  /* 0x000000011e1ed824 */ /* 0x000fe200078e0a02 */
[----:B------:R1:W-:Y:S01]  /*172a0*/  STL [R1+0x148], R0 ;  /* 0x0001480001007387 */ /* 0x0003e20000100800 */
[----:B------:R-:W-:Y:S01]  /*172b0*/  ISETP.GT.U32.AND P5, PT, R2, R26, PT ;  /* 0x0000001a0200720c */ /* 0x000fe20003fa4070 */
[----:B------:R-:W-:Y:S02]  /*172c0*/  IMAD.HI.U32 R34, R4, R18, RZ ;  /* 0x0000001204227227 */ /* 0x000fe400078e00ff */
[----:B------:R-:W-:Y:S02]  /*172d0*/  ISETP.GT.U32.AND P2, PT, R2, R30, PT ;  /* 0x0000001e0200720c */ /* 0x000fe40003f44070 */
[----:B------:R-:W-:Y:S02]  /*172e0*/  VIADD R238, R3, 0x51 ;  /* 0x0000005103ee7836 */ /* 0x000fe40000000000 */
[----:B------:R-:W-:-:S02]  /*172f0*/  IMAD.MOV R34, RZ, RZ, -R34 ;  /* 0x000000ffff227224 */ /* 0x000fc400078e0a22 */
[----:B-1----:R-:W-:Y:S01]  /*17300*/  IMAD.MOV.U32 R0, RZ, RZ, R38 ;  /* 0x000000ffff007224 */ /* 0x002fe200078e0026 */
[----:B------:R-:W-:Y:S01]  /*17310*/  IABS R14, R238 ;  /* 0x000000ee000e7213 */ /* 0x000fe20000000000 */
[----:B------:R-:W-:Y:S02]  /*17320*/  IMAD.MOV.U32 R6, RZ, RZ, R45 ;  /* 0x000000ffff067224 */ /* 0x000fe400078e002d */
[----:B------:R-:W-:Y:S01]  /*17330*/  @!P0 IMAD.MOV R0, RZ, RZ, -R0 ;  /* 0x000000ffff008224 */ /* 0x000fe200078e0a00 */
[C---:B------:R-:W-:Y:S01]  /*17340*/  ISETP.GT.U32.AND P0, PT, R2.reuse, R7, PT ;  /* 0x000000070200720c */ /* 0x040fe20003f04070 */
[----:B------:R-:W-:Y:S02]  /*17350*/  IMAD R18, R2, R34, R18 ;  /* 0x0000002202127224 */ /* 0x000fe400078e0212 */
[----:B------:R-:W-:Y:S01]  /*17360*/  @!P6 IMAD.MOV R6, RZ, RZ, -R6 ;  /* 0x000000ffff06e224 */ /* 0x000fe200078e0a06 */
[----:B------:R-:W-:Y:S01]  /*17370*/  ISETP.GE.AND P6, PT, R246, RZ, PT ;  /* 0x000000fff600720c */ /* 0x000fe20003fc6270 */
[----:B------:R-:W-:-:S02]  /*17380*/  VIADD R246, R3, 0x50 ;  /* 0x0000005003f67836 */ /* 0x000fc40000000000 */
[--C-:B------:R-:W-:Y:S01]  /*17390*/  @!P4 IMAD.IADD R22, R22, 0x1, -R2.reuse ;  /* 0x000000011616c824 */ /* 0x100fe200078e0a02 */
[----:B------:R1:W-:Y:S01]  /*173a0*/  STL [R1+0x154], R6 ;  /* 0x0001540601007387 */ /* 0x0003e20000100800 */
[--C-:B------:R-:W-:Y:S01]  /*173b0*/  @!P5 IMAD.IADD R26, R26, 0x1, -R2.reuse ;  /* 0x000000011a1ad824 */ /* 0x100fe200078e0a02 */
[----:B------:R-:W-:Y:S01]  /*173c0*/  ISETP.GT.U32.AND P5, PT, R2, R18, PT ;  /* 0x000000120200720c */ /* 0x000fe20003fa4070 */
[----:B------:R-:W-:Y:S01]  /*173d0*/  IMAD.HI.U32 R34, R4, R14, RZ ;  /* 0x0000000e04227227 */ /* 0x000fe200078e00ff */
[----:B------:R2:W-:Y:S01]  /*173e0*/  STL [R1+0x158], R0 ;  /* 0x0001580001007387 */ /* 0x0005e20000100800 */
[----:B------:R-:W-:Y:S02]  /*173f0*/  IABS R159, R246 ;  /* 0x000000f6009f7213 */ /* 0x000fe40000000000 */
[----:B------:R-:W-:Y:S01]  /*17400*/  @!P0 IMAD.IADD R7, R7, 0x1, -R2 ;  /* 0x0000000107078824 */ /* 0x000fe200078e0a02 */
[----:B------:R-:W-:Y:S01]  /*17410*/  ISETP.GE.AND P4, PT, R247, RZ, PT ;  /* 0x000000fff700720c */ /* 0x000fe20003f86270 */
[----:B------:R-:W-:Y:S01]  /*17420*/  IMAD.MOV R34, RZ, RZ, -R34 ;  /* 0x000000ffff227224 */ /* 0x000fe200078e0a22 */
[----:B------:R-:W-:Y:S01]  /*17430*/  ISETP.GE.AND P0, PT, R238, RZ, PT ;  /* 0x000000ffee00720c */ /* 0x000fe20003f06270 */
[----:B-1----:R-:W-:-:S02]  /*17440*/  IMAD.MOV.U32 R6, RZ, RZ, R22 ;  /* 0x000000ffff067224 */ /* 0x002fc400078e0016 */
[----:B------:R-:W-:Y:S02]  /*17450*/  VIADD R247, R3, 0x4f ;  /* 0x0000004f03f77836 */ /* 0x000fe40000000000 */
[----:B--2---:R-:W-:Y:S02]  /*17460*/  IMAD.MOV.U32 R0, RZ, RZ, R26 ;  /* 0x000000ffff007224 */ /* 0x004fe400078e001a */
[----:B------:R-:W-:Y:S01]  /*17470*/  @!P1 IMAD.MOV R6, RZ, RZ, -R6 ;  /* 0x000000ffff069224 */ /* 0x000fe200078e0a06 */
[C---:B------:R-:W-:Y:S01]  /*17480*/  ISETP.GT.U32.AND P1, PT, R2.reuse, R7, PT ;  /* 0x000000070200720c */ /* 0x040fe20003f24070 */
[----:B------:R-:W-:Y:S01]  /*17490*/  IMAD R14, R2, R34, R14 ;  /* 0x00000022020e7224 */ /* 0x000fe200078e020e */
[----:B------:R-:W-:Y:S01]  /*174a0*/  IABS R163, R247 ;  /* 0x000000f700a37213 */ /* 0x000fe20000000000 */
[----:B------:R-:W-:Y:S01]  /*174b0*/  IMAD.HI.U32 R34, R4, R159, RZ ;  /* 0x0000009f04227227 */ /* 0x000fe200078e00ff */
[----:B------:R-:W-:Y:S03]  /*174c0*/  STL [R1+0x150], R6 ;  /* 0x0001500601007387 */ /* 0x000fe60000100800 */
[----:B------:R-:W-:-:S02]  /*174d0*/  @!P3 IMAD.MOV R0, RZ, RZ, -R0 ;  /* 0x000000ffff00b224 */ /* 0x000fc400078e0a00 */
[--C-:B------:R-:W-:Y:S01]  /*174e0*/  @!P2 IMAD.IADD R30, R30, 0x1, -R2.reuse ;  /* 0x000000011e1ea824 */ /* 0x100fe200078e0a02 */
[----:B------:R-:W-:Y:S01]  /*174f0*/  ISETP.GE.AND P2, PT, R230, RZ, PT ;  /* 0x000000ffe600720c */ /* 0x000fe20003f46270 */
[----:B------:R-:W-:Y:S01]  /*17500*/  @!P5 IMAD.IADD R18, R18, 0x1, -R2 ;  /* 0x000000011212d824 */ /* 0x000fe200078e0a02 */
[----:B------:R1:W-:Y:S01]  /*17510*/  STL [R1+0x14c], R0 ;  /* 0x00014c0001007387 */ /* 0x0003e20000100800 */
[----:B------:R-:W-:Y:S01]  /*17520*/  IMAD.MOV R26, RZ, RZ, -R34 ;  /* 0x000000ffff1a7224 */ /* 0x000fe200078e0a22 */
[C---:B------:R-:W-:Y:S01]  /*17530*/  ISETP.GT.U32.AND P5, PT, R2.reuse, R14, PT ;  /* 0x0000000e0200720c */ /* 0x040fe20003fa4070 */
[----:B------:R-:W-:Y:S01]  /*17540*/  VIADD R230, R3, 0x4e ;  /* 0x0000004e03e67836 */ /* 0x000fe20000000000 */
[----:B------:R-:W-:Y:S01]  /*17550*/  ISETP.GT.U32.AND P3, PT, R2, R18, PT ;  /* 0x000000120200720c */ /* 0x000fe20003f64070 */
[----:B------:R-:W-:-:S03]  /*17560*/  IMAD.HI.U32 R22, R4, R163, RZ ;  /* 0x000000a304167227 */ /* 0x000fc600078e00ff */
[----:B------:R-:W-:Y:S01]  /*17570*/  IABS R167, R230 ;  /* 0x000000e600a77213 */ /* 0x000fe20000000000 */
[----:B------:R-:W-:Y:S02]  /*17580*/  IMAD R159, R2, R26, R159 ;  /* 0x0000001a029f7224 */ /* 0x000fe400078e029f */
[----:B-1----:R-:W-:Y:S02]  /*17590*/  IMAD.MOV.U32 R0, RZ, RZ, R30 ;  /* 0x000000ffff007224 */ /* 0x002fe400078e001e */
[----:B------:R-:W-:Y:S02]  /*175a0*/  IMAD.MOV R22, RZ, RZ, -R22 ;  /* 0x000000ffff167224 */ /* 0x000fe400078e0a16 */
[----:B------:R-:W-:Y:S01]  /*175b0*/  @!P6 IMAD.MOV R0, RZ, RZ, -R0 ;  /* 0x000000ffff00e224 */ /* 0x000fe200078e0a00 */
[----:B------:R-:W-:Y:S01]  /*175c0*/  ISETP.GE.AND P6, PT, R246, RZ, PT ;  /* 0x000000fff600720c */ /* 0x000fe20003fc6270 */
[----:B------:R-:W-:Y:S01]  /*175d0*/  @!P1 IMAD.IADD R7, R7, 0x1, -R2 ;  /* 0x0000000107079824 */ /* 0x000fe200078e0a02 */
[C---:B------:R-:W-:Y:S01]  /*175e0*/  ISETP.GT.U32.AND P1, PT, R2.reuse, R159, PT ;  /* 0x0000009f0200720c */ /* 0x040fe20003f24070 */
[----:B------:R-:W-:Y:S01]  /*175f0*/  IMAD R163, R2, R22, R163 ;  /* 0x0000001602a37224 */ /* 0x000fe200078e02a3 */
[----:B------:R1:W-:Y:S01]  /*17600*/  STL [R1+0x144], R0 ;  /* 0x0001440001007387 */ /* 0x0003e20000100800 */
[----:B------:R-:W-:-:S04]  /*17610*/  IMAD.HI.U32 R26, R4, R167, RZ ;  /* 0x000000a7041a7227 */ /* 0x000fc800078e00ff */
[----:B------:R-:W-:Y:S01]  /*17620*/  @!P5 IMAD.IADD R14, R14, 0x1, -R2 ;  /* 0x000000010e0ed824 */ /* 0x000fe200078e0a02 */
[----:B------:R-:W-:Y:S01]  /*17630*/  ISETP.GT.U32.AND P5, PT, R2, R163, PT ;  /* 0x000000a30200720c */ /* 0x000fe20003fa4070 */
[----:B------:R-:W-:Y:S02]  /*17640*/  IMAD.MOV R26, RZ, RZ, -R26 ;  /* 0x000000ffff1a7224 */ /* 0x000fe400078e0a1a */
[----:B------:R-:W-:Y:S01]  /*17650*/  @!P3 IMAD.IADD R18, R18, 0x1, -R2 ;  /* 0x000000011212b824 */ /* 0x000fe200078e0a02 */
[----:B------:R-:W-:Y:S01]  /*17660*/  ISETP.GE.AND P3, PT, R247, RZ, PT ;  /* 0x000000fff700720c */ /* 0x000fe20003f66270 */
[----:B-1----:R-:W-:Y:S02]  /*17670*/  IMAD.MOV.U32 R0, RZ, RZ, R7 ;  /* 0x000000ffff007224 */ /* 0x002fe400078e0007 */
[----:B------:R-:W-:Y:S02]  /*17680*/  IMAD R167, R2, R26, R167 ;  /* 0x0000001a02a77224 */ /* 0x000fe400078e02a7 */
[----:B------:R-:W-:-:S02]  /*17690*/  @!P4 IMAD.MOV R0, RZ, RZ, -R0 ;  /* 0x000000ffff00c224 */ /* 0x000fc400078e0a00 */
[----:B------:R-:W-:Y:S02]  /*176a0*/  VIADD R221, R3, 0x4d ;  /* 0x0000004d03dd7836 */ /* 0x000fe40000000000 */
[--C-:B------:R-:W-:Y:S01]  /*176b0*/  @!P1 IMAD.IADD R159, R159, 0x1, -R2.reuse ;  /* 0x000000019f9f9824 */ /* 0x100fe200078e0a02 */
[----:B------:R1:W-:Y:S01]  /*176c0*/  STL [R1+0x140], R0 ;  /* 0x0001400001007387 */ /* 0x0003e20000100800 */
[C---:B------:R-:W-:Y:S01]  /*176d0*/  ISETP.GT.U32.AND P1, PT, R2.reuse, R14, PT ;  /* 0x0000000e0200720c */ /* 0x040fe20003f24070 */
[----:B------:R-:W-:Y:S01]  /*176e0*/  @!P5 IMAD.IADD R163, R163, 0x1, -R2 ;  /* 0x00000001a3a3d824 */ /* 0x000fe200078e0a02 */
[----:B------:R-:W-:Y:S01]  /*176f0*/  IABS R171, R221 ;  /* 0x000000dd00ab7213 */ /* 0x000fe20000000000 */
[C---:B------:R-:W-:Y:S01]  /*17700*/  VIADD R238, R3.reuse, 0x4c ;  /* 0x0000004c03ee7836 */ /* 0x040fe20000000000 */
[C---:B------:R-:W-:Y:S01]  /*17710*/  ISETP.GT.U32.AND P5, PT, R2.reuse, R159, PT ;  /* 0x0000009f0200720c */ /* 0x040fe20003fa4070 */
[----:B------:R-:W-:Y:S01]  /*17720*/  VIADD R247, R3, 0x4a ;  /* 0x0000004a03f77836 */ /* 0x000fe20000000000 */
[----:B------:R-:W-:Y:S01]  /*17730*/  ISETP.GT.U32.AND P4, PT, R2, R163, PT ;  /* 0x000000a30200720c */ /* 0x000fe20003f84070 */
[----:B------:R-:W-:Y:S01]  /*17740*/  IMAD.HI.U32 R22, R4, R171, RZ ;  /* 0x000000ab04167227 */ /* 0x000fe200078e00ff */
[----:B------:R-:W-:-:S02]  /*17750*/  IABS R175, R238 ;  /* 0x000000ee00af7213 */ /* 0x000fc40000000000 */
[----:B------:R-:W-:Y:S01]  /*17760*/  IABS R182, R247 ;  /* 0x000000f700b67213 */ /* 0x000fe20000000000 */
[----:B-1----:R-:W-:Y:S02]  /*17770*/  IMAD.MOV.U32 R0, RZ, RZ, R18 ;  /* 0x000000ffff007224 */ /* 0x002fe400078e0012 */
[----:B------:R-:W-:Y:S02]  /*17780*/  IMAD.MOV R22, RZ, RZ, -R22 ;  /* 0x000000ffff167224 */ /* 0x000fe400078e0a16 */
[----:B------:R-:W-:Y:S01]  /*17790*/  @!P2 IMAD.MOV R0, RZ, RZ, -R0 ;  /* 0x000000ffff00a224 */ /* 0x000fe200078e0a00 */
[----:B------:R-:W-:Y:S01]  /*177a0*/  ISETP.GT.U32.AND P2, PT, R2, R167, PT ;  /* 0x000000a70200720c */ /* 0x000fe20003f44070 */
[----:B------:R-:W-:Y:S01]  /*177b0*/  @!P1 IMAD.IADD R14, R14, 0x1, -R2 ;  /* 0x000000010e0e9824 */ /* 0x000fe200078e0a02 */
[----:B------:R-:W-:Y:S01]  /*177c0*/  ISETP.GE.AND P1, PT, R230, RZ, PT ;  /* 0x000000ffe600720c */ /* 0x000fe20003f26270 */
[----:B------:R-:W-:Y:S01]  /*177d0*/  IMAD R171, R2, R22, R171 ;  /* 0x0000001602ab7224 */ /* 0x000fe200078e02ab */
[----:B------:R1:W-:Y:S01]  /*177e0*/  STL [R1+0x13c], R0 ;  /* 0x00013c0001007387 */ /* 0x0003e20000100800 */
[----:B------:R-:W-:-:S04]  /*177f0*/  IMAD.HI.U32 R7, R4, R175, RZ ;  /* 0x000000af04077227 */ /* 0x000fc800078e00ff */
[--C-:B------:R-:W-:Y:S01]  /*17800*/  @!P5 IMAD.IADD R159, R159, 0x1, -R2.reuse ;  /* 0x000000019f9fd824 */ /* 0x100fe200078e0a02 */
[C---:B------:R-:W-:Y:S01]  /*17810*/  ISETP.GT.U32.AND P5, PT, R2.reuse, R171, PT ;  /* 0x000000ab0200720c */ /* 0x040fe20003fa4070 */
[----:B------:R-:W-:Y:S02]  /*17820*/  IMAD.MOV R7, RZ, RZ, -R7 ;  /* 0x000000ffff077224 */ /* 0x000fe400078e0a07 */
[----:B------:R-:W-:Y:S01]  /*17830*/  @!P2 IMAD.IADD R167, R167, 0x1, -R2 ;  /* 0x00000001a7a7a824 */ /* 0x000fe200078e0a02 */
[----:B------:R-:W-:Y:S01]  /*17840*/  ISETP.GE.AND P2, PT, R221, RZ, PT ;  /* 0x000000ffdd00720c */ /* 0x000fe20003f46270 */
[----:B-1----:R-:W-:Y:S02]  /*17850*/  IMAD.MOV.U32 R0, RZ, RZ, R14 ;  /* 0x000000ffff007224 */ /* 0x002fe400078e000e */
[C---:B------:R-:W-:Y:S02]  /*17860*/  IMAD R175, R2.reuse, R7, R175 ;  /* 0x0000000702af7224 */ /* 0x040fe400078e02af */
[----:B------:R-:W-:Y:S01]  /*17870*/  @!P0 IMAD.MOV R0, RZ, RZ, -R0 ;  /* 0x000000ffff008224 */ /* 0x000fe200078e0a00 */
[----:B------:R-:W-:Y:S01]  /*17880*/  ISETP.GT.U32.AND P0, PT, R2, R167, PT ;  /* 0x000000a70200720c */ /* 0x000fe20003f04070 */
[----:B------:R-:W-:-:S03]  /*17890*/  IMAD.HI.U32 R7, R4, R182, RZ ;  /* 0x000000b604077227 */ /* 0x000fc600078e00ff */
[----:B------:R1:W-:Y:S01]  /*178a0*/  STL [R1+0x138], R0 ;  /* 0x0001380001007387 */ /* 0x0003e20000100800 */
[----:B------:R-:W-:Y:S02]  /*178b0*/  IMAD.MOV R7, RZ, RZ, -R7 ;  /* 0x000000ffff077224 */ /* 0x000fe400078e0a07 */
[----:B------:R-:W-:Y:S02]  /*178c0*/  VIADD R246, R3, 0x4b ;  /* 0x0000004b03f67836 */ /* 0x000fe40000000000 */
[----:B------:R-:W-:Y:S01]  /*178d0*/  @!P5 IMAD.IADD R171, R171, 0x1, -R2 ;  /* 0x00000001ababd824 */ /* 0x000fe200078e0a02 */
[----:B------:R-:W-:Y:S01]  /*178e0*/  ISETP.GE.AND P5, PT, R238, RZ, PT ;  /* 0x000000ffee00720c */ /* 0x000fe20003fa6270 */
[C---:B------:R-:W-:Y:S01]  /*178f0*/  IMAD R182, R2.reuse, R7, R182 ;  /* 0x0000000702b67224 */ /* 0x040fe200078e02b6 */
[----:B------:R-:W-:Y:S01]  /*17900*/  IABS R178, R246 ;  /* 0x000000f600b27213 */ /* 0x000fe20000000000 */
[----:B------:R-:W-:Y:S02]  /*17910*/  @!P0 IMAD.IADD R167, R167, 0x1, -R2 ;  /* 0x00000001a7a78824 */ /* 0x000fe400078e0a02 */
        /* <DEDUP_REMOVED lines=9> */
[----:B------:R-:W-:Y:S02]  /*179b0*/  IMAD R178, R2, R14, R178 ;  /* 0x0000000e02b27224 */ /* 0x000fe400078e02b2 */
[--C-:B------:R-:W-:Y:S01]  /*179c0*/  @!P6 IMAD.IADD R171, R171, 0x1, -R2.reuse ;  /* 0x00000001ababe824 */ /* 0x100fe200078e0a02 */
[----:B------:R-:W-:Y:S01]  /*179d0*/  IABS R190, R238 ;  /* 0x000000ee00be7213 */ /* 0x000fe20000000000 */
[----:B------:R-:W-:Y:S01]  /*179e0*/  @!P1 IMAD.IADD R182, R182, 0x1, -R2 ;  /* 0x00000001b6b69824 */ /* 0x000fe200078e0a02 */
[----:B------:R-:W-:Y:S01]  /*179f0*/  ISETP.GT.U32.AND P0, PT, R2, R178, PT ;  /* 0x000000b20200720c */ /* 0x000fe20003f04070 */
[----:B------:R-:W-:-:S02]  /*17a00*/  VIADD R230, R3, 0x49 ;  /* 0x0000004903e67836 */ /* 0x000fc40000000000 */
[----:B------:R-:W-:Y:S01]  /*17a10*/  @!P2 IMAD.MOV R171, RZ, RZ, -R171 ;  /* 0x000000ffffaba224 */ /* 0x000fe200078e0aab */
[----:B------:R-:W-:Y:S01]  /*17a20*/  ISETP.GT.U32.AND P2, PT, R2, R182, PT ;  /* 0x000000b60200720c */ /* 0x000fe20003f44070 */
[----:B------:R-:W-:Y:S01]  /*17a30*/  @!P4 IMAD.IADD R175, R175, 0x1, -R2 ;  /* 0x00000001afafc824 */ /* 0x000fe200078e0a02 */
[----:B------:R-:W-:Y:S01]  /*17a40*/  IABS R186, R230 ;  /* 0x000000e600ba7213 */ /* 0x000fe20000000000 */
[----:B------:R-:W-:-:S03]  /*17a50*/  IMAD.HI.U32 R18, R4, R190, RZ ;  /* 0x000000be04127227 */ /* 0x000fc600078e00ff */
[----:B------:R-:W-:Y:S01]  /*17a60*/  ISETP.GT.U32.AND P4, PT, R2, R175, PT ;  /* 0x000000af0200720c */ /* 0x000fe20003f84070 */
[----:B------:R-:W-:Y:S02]  /*17a70*/  IMAD.MOV R18, RZ, RZ, -R18 ;  /* 0x000000ffff127224 */ /* 0x000fe400078e0a12 */
[----:B------:R-:W-:-:S04]  /*17a80*/  IMAD.HI.U32 R7, R4, R186, RZ ;  /* 0x000000ba04077227 */ /* 0x000fc800078e00ff */
[----:B------:R-:W-:Y:S02]  /*17a90*/  IMAD R190, R2, R18, R190 ;  /* 0x0000001202be7224 */ /* 0x000fe400078e02be */
[----:B------:R-:W-:Y:S02]  /*17aa0*/  IMAD.MOV R7, RZ, RZ, -R7 ;  /* 0x000000ffff077224 */ /* 0x000fe400078e0a07 */
[----:B------:R-:W-:Y:S01]  /*17ab0*/  @!P3 IMAD.MOV R163, RZ, RZ, -R163 ;  /* 0x000000ffffa3b224 */ /* 0x000fe200078e0aa3 */
[----:B------:R-:W-:Y:S01]  /*17ac0*/  ISETP.GE.AND P3, PT, R246, RZ, PT ;  /* 0x000000fff600720c */ /* 0x000fe20003f66270 */
[----:B------:R-:W-:Y:S02]  /*17ad0*/  VIADD R246, R3, 0x47 ;  /* 0x0000004703f67836 */ /* 0x000fe40000000000 */
[--C-:B------:R-:W-:Y:S01]  /*17ae0*/  @!P0 IMAD.IADD R178, R178, 0x1, -R2.reuse ;  /* 0x00000001b2b28824 */ /* 0x100fe200078e0a02 */
[----:B------:R-:W-:Y:S01]  /*17af0*/  ISETP.GE.AND P0, PT, R230, RZ, PT ;  /* 0x000000ffe600720c */ /* 0x000fe20003f06270 */
[----:B------:R-:W-:Y:S01]  /*17b00*/  @!P2 IMAD.IADD R182, R182, 0x1, -R2 ;  /* 0x00000001b6b6a824 */ /* 0x000fe200078e0a02 */
[C---:B------:R-:W-:Y:S01]  /*17b10*/  ISETP.GT.U32.AND P2, PT, R2.reuse, R190, PT ;  /* 0x000000be0200720c */ /* 0x040fe20003f44070 */
[C---:B------:R-:W-:Y:S01]  /*17b20*/  IMAD R186, R2.reuse, R7, R186 ;  /* 0x0000000702ba7224 */ /* 0x040fe200078e02ba */
[----:B------:R-:W-:Y:S01]  /*17b30*/  IABS R194, R246 ;  /* 0x000000f600c27213 */ /* 0x000fe20000000000 */
[----:B------:R-:W-:Y:S01]  /*17b40*/  @!P4 IMAD.IADD R175, R175, 0x1, -R2 ;  /* 0x00000001afafc824 */ /* 0x000fe200078e0a02 */
[C---:B------:R-:W-:Y:S01]  /*17b50*/  ISETP.GT.U32.AND P1, PT, R2.reuse, R178, PT ;  /* 0x000000b20200720c */ /* 0x040fe20003f24070 */
[----:B------:R-:W-:Y:S01]  /*17b60*/  VIADD R215, R3, 0x44 ;  /* 0x0000004403d77836 */ /* 0x000fe20000000000 */
[----:B------:R-:W-:Y:S01]  /*17b70*/  ISETP.GT.U32.AND P6, PT, R2, R186, PT ;  /* 0x000000ba0200720c */ /* 0x000fe20003fc4070 */
[----:B------:R-:W-:Y:S01]  /*17b80*/  IMAD.HI.U32 R7, R4, R194, RZ ;  /* 0x000000c204077227 */ /* 0x000fe200078e00ff */
[----:B------:R-:W-:-:S02]  /*17b90*/  ISETP.GE.AND P4, PT, R247, RZ, PT ;  /* 0x000000fff700720c */ /* 0x000fc40003f86270 */
[----:B------:R-:W-:Y:S01]  /*17ba0*/  IABS R206, R215 ;  /* 0x000000d700ce7213 */ /* 0x000fe20000000000 */
[----:B------:R-:W-:Y:S02]  /*17bb0*/  VIADD R247, R3, 0x46 ;  /* 0x0000004603f77836 */ /* 0x000fe40000000000 */
[----:B------:R-:W-:Y:S02]  /*17bc0*/  IMAD.MOV R7, RZ, RZ, -R7 ;  /* 0x000000ffff077224 */ /* 0x000fe400078e0a07 */
[--C-:B------:R-:W-:Y:S01]  /*17bd0*/  @!P2 IMAD.IADD R190, R190, 0x1, -R2.reuse ;  /* 0x00000001bebea824 */ /* 0x100fe200078e0a02 */
[----:B------:R-:W-:Y:S01]  /*17be0*/  IABS R198, R247 ;  /* 0x000000f700c67213 */ /* 0x000fe20000000000 */
[----:B------:R-:W-:Y:S01]  /*17bf0*/  @!P1 IMAD.IADD R178, R178, 0x1, -R2 ;  /* 0x00000001b2b29824 */ /* 0x000fe200078e0a02 */
[----:B------:R-:W-:Y:S01]  /*17c00*/  ISETP.GE.AND P1, PT, R246, RZ, PT ;  /* 0x000000fff600720c */ /* 0x000fe20003f26270 */
[C---:B------:R-:W-:Y:S01]  /*17c10*/  IMAD R194, R2.reuse, R7, R194 ;  /* 0x0000000702c27224 */ /* 0x040fe200078e02c2 */
[----:B------:R-:W-:Y:S01]  /*17c20*/  ISETP.GT.U32.AND P2, PT, R2, R190, PT ;  /* 0x000000be0200720c */ /* 0x000fe20003f44070 */
[----:B------:R-:W-:-:S04]  /*17c30*/  IMAD.HI.U32 R14, R4, R198, RZ ;  /* 0x000000c6040e7227 */ /* 0x000fc800078e00ff */
[----:B------:R-:W-:Y:S02]  /*17c40*/  @!P6 IMAD.IADD R186, R186, 0x1, -R2 ;  /* 0x00000001babae824 */ /* 0x000fe400078e0a02 */
[----:B------:R-:W-:Y:S01]  /*17c50*/  @!P5 IMAD.MOV R175, RZ, RZ, -R175 ;  /* 0x000000ffffafd224 */ /* 0x000fe200078e0aaf */
[----:B------:R-:W-:Y:S01]  /*17c60*/  ISETP.GE.AND P5, PT, R238, RZ, PT ;  /* 0x000000ffee00720c */ /* 0x000fe20003fa6270 */
[----:B------:R-:W-:Y:S01]  /*17c70*/  IMAD.MOV R14, RZ, RZ, -R14 ;  /* 0x000000ffff0e7224 */ /* 0x000fe200078e0a0e */
[C---:B------:R-:W-:Y:S01]  /*17c80*/  ISETP.GT.U32.AND P6, PT, R2.reuse, R186, PT ;  /* 0x000000ba0200720c */ /* 0x040fe20003fc4070 */
[----:B------:R-:W-:Y:S01]  /*17c90*/  @!P3 IMAD.MOV R178, RZ, RZ, -R178 ;  /* 0x000000ffffb2b224 */ /* 0x000fe200078e0ab2 */
[----:B------:R-:W-:Y:S01]  /*17ca0*/  ISETP.GT.U32.AND P3, PT, R2, R194, PT ;  /* 0x000000c20200720c */ /* 0x000fe20003f64070 */
[----:B------:R-:W-:-:S04]  /*17cb0*/  IMAD.HI.U32 R7, R4, R206, RZ ;  /* 0x000000ce04077227 */ /* 0x000fc800078e00ff */
[C---:B------:R-:W-:Y:S02]  /*17cc0*/  IMAD R198, R2.reuse, R14, R198 ;  /* 0x0000000e02c67224 */ /* 0x040fe400078e02c6 */
[----:B------:R-:W-:Y:S02]  /*17cd0*/  VIADD R238, R3, 0x45 ;  /* 0x0000004503ee7836 */ /* 0x000fe40000000000 */
[----:B------:R-:W-:Y:S02]  /*17ce0*/  IMAD.MOV R7, RZ, RZ, -R7 ;  /* 0x000000ffff077224 */ /* 0x000fe400078e0a07 */
[----:B------:R-:W-:Y:S01]  /*17cf0*/  @!P4 IMAD.MOV R182, RZ, RZ, -R182 ;  /* 0x000000ffffb6c224 */ /* 0x000fe200078e0ab6 */
[----:B------:R-:W-:Y:S01]  /*17d00*/  ISETP.GT.U32.AND P4, PT, R2, R198, PT ;  /* 0x000000c60200720c */ /* 0x000fe20003f84070 */
[----:B------:R-:W-:Y:S01]  /*17d10*/  @!P2 IMAD.IADD R190, R190, 0x1, -R2 ;  /* 0x00000001bebea824 */ /* 0x000fe200078e0a02 */
[----:B------:R-:W-:Y:S01]  /*17d20*/  IABS R202, R238 ;  /* 0x000000ee00ca7213 */ /* 0x000fe20000000000 */
[----:B------:R-:W-:-:S02]  /*17d30*/  IMAD R206, R2, R7, R206 ;  /* 0x0000000702ce7224 */ /* 0x000fc400078e02ce */
[----:B------:R-:W-:Y:S02]  /*17d40*/  @!P3 IMAD.IADD R194, R194, 0x1, -R2 ;  /* 0x00000001c2c2b824 */ /* 0x000fe400078e0a02 */
[----:B------:R-:W-:Y:S01]  /*17d50*/  @!P5 IMAD.MOV R190, RZ, RZ, -R190 ;  /* 0x000000ffffbed224 */ /* 0x000fe200078e0abe */
[C---:B------:R-:W-:Y:S01]  /*17d60*/  ISETP.GT.U32.AND P5, PT, R2.reuse, R206, PT ;  /* 0x000000ce0200720c */ /* 0x040fe20003fa4070 */
[----:B------:R-:W-:Y:S01]  /*17d70*/  VIADD R246, R3, 0x43 ;  /* 0x0000004303f67836 */ /* 0x000fe20000000000 */
[----:B------:R-:W-:Y:S01]  /*17d80*/  ISETP.GT.U32.AND P3, PT, R2, R194, PT ;  /* 0x000000c20200720c */ /* 0x000fe20003f64070 */
[----:B------:R-:W-:Y:S01]  /*17d90*/  @!P6 IMAD.IADD R186, R186, 0x1, -R2 ;  /* 0x00000001babae824 */ /* 0x000fe200078e0a02 */
[----:B------:R-:W-:Y:S01]  /*17da0*/  ISETP.GE.AND P6, PT, R247, RZ, PT ;  /* 0x000000fff700720c */ /* 0x000fe20003fc6270 */
[----:B------:R-:W-:Y:S01]  /*17db0*/  IMAD.HI.U32 R14, R4, R202, RZ ;  /* 0x000000ca040e7227 */ /* 0x000fe200078e00ff */
[----:B------:R-:W-:-:S03]  /*17dc0*/  IABS R209, R246 ;  /* 0x000000f600d17213 */ /* 0x000fc60000000000 */
[C---:B------:R-:W-:Y:S02]  /*17dd0*/  VIADD R247, R3.reuse, 0x42 ;  /* 0x0000004203f77836 */ /* 0x040fe40000000000 */
[----:B------:R-:W-:Y:S02]  /*17de0*/  IMAD.MOV R14, RZ, RZ, -R14 ;  /* 0x000000ffff0e7224 */ /* 0x000fe400078e0a0e */
[----:B------:R-:W-:Y:S01]  /*17df0*/  @!P4 IMAD.IADD R198, R198, 0x1, -R2 ;  /* 0x00000001c6c6c824 */ /* 0x000fe200078e0a02 */
[----:B------:R-:W-:Y:S01]  /*17e00*/  IABS R213, R247 ;  /* 0x000000f700d57213 */ /* 0x000fe20000000000 */
[C---:B------:R-:W-:Y:S02]  /*17e10*/  IMAD R202, R2.reuse, R14, R202 ;  /* 0x0000000e02ca7224 */ /* 0x040fe400078e02ca */
[----:B------:R-:W-:Y:S01]  /*17e20*/  VIADD R230, R3, 0x41 ;  /* 0x0000004103e67836 */ /* 0x000fe20000000000 */
[----:B------:R-:W-:Y:S01]  /*17e30*/  ISETP.GT.U32.AND P4, PT, R2, R198, PT ;  /* 0x000000c60200720c */ /* 0x000fe20003f84070 */
[----:B------:R-:W-:Y:S01]  /*17e40*/  IMAD.HI.U32 R14, R4, R209, RZ ;  /* 0x000000d1040e7227 */ /* 0x000fe200078e00ff */
[----:B------:R-:W-:-:S02]  /*17e50*/  ISETP.GT.U32.AND P2, PT, R2, R202, PT ;  /* 0x000000ca0200720c */ /* 0x000fc40003f44070 */
[----:B------:R-:W-:Y:S01]  /*17e60*/  IABS R217, R230 ;  /* 0x000000e600d97213 */ /* 0x000fe20000000000 */
[----:B------:R-:W-:Y:S01]  /*17e70*/  @!P0 IMAD.MOV R186, RZ, RZ, -R186 ;  /* 0x000000ffffba8224 */ /* 0x000fe200078e0aba */
[----:B------:R-:W-:Y:S01]  /*17e80*/  ISETP.GE.AND P0, PT, R238, RZ, PT ;  /* 0x000000ffee00720c */ /* 0x000fe20003f06270 */
[----:B------:R-:W-:-:S04]  /*17e90*/  IMAD.HI.U32 R7, R4, R213, RZ ;  /* 0x000000d504077227 */ /* 0x000fc800078e00ff */
[----:B------:R-:W-:Y:S02]  /*17ea0*/  VIADD R238, R3, 0x40 ;  /* 0x0000004003ee7836 */ /* 0x000fe40000000000 */
[----:B------:R-:W-:Y:S02]  /*17eb0*/  @!P5 IMAD.IADD R206, R206, 0x1, -R2 ;  /* 0x00000001ceced824 */ /* 0x000fe400078e0a02 */
[----:B------:R-:W-:Y:S01]  /*17ec0*/  IMAD.MOV R14, RZ, RZ, -R14 ;  /* 0x000000ffff0e7224 */ /* 0x000fe200078e0a0e */
[----:B------:R-:W-:Y:S01]  /*17ed0*/  IABS R221, R238 ;  /* 0x000000ee00dd7213 */ /* 0x000fe20000000000 */
[----:B------:R-:W-:Y:S01]  /*17ee0*/  IMAD.MOV R7, RZ, RZ, -R7 ;  /* 0x000000ffff077224 */ /* 0x000fe200078e0a07 */
[----:B------:R-:W-:Y:S01]  /*17ef0*/  ISETP.GT.U32.AND P5, PT, R2, R206, PT ;  /* 0x000000ce0200720c */ /* 0x000fe20003fa4070 */
[----:B------:R-:W-:Y:S02]  /*17f00*/  @!P3 IMAD.IADD R194, R194, 0x1, -R2 ;  /* 0x00000001c2c2b824 */ /* 0x000fe400078e0a02 */
[----:B------:R-:W-:-:S02]  /*17f10*/  IMAD R209, R2, R14, R209 ;  /* 0x0000000e02d17224 */ /* 0x000fc400078e02d1 */
[----:B------:R-:W-:-:S03]  /*17f20*/  IMAD.HI.U32 R14, R4, R217, RZ ;  /* 0x000000d9040e7227 */ /* 0x000fc600078e00ff */
[C---:B------:R-:W-:Y:S01]  /*17f30*/  ISETP.GT.U32.AND P3, PT, R2.reuse, R209, PT ;  /* 0x000000d10200720c */ /* 0x040fe20003f64070 */
[----:B------:R-:W-:Y:S02]  /*17f40*/  IMAD R213, R2, R7, R213 ;  /* 0x0000000702d57224 */ /* 0x000fe400078e02d5 */
[----:B------:R-:W-:Y:S01]  /*17f50*/  @!P1 IMAD.MOV R194, RZ, RZ, -R194 ;  /* 0x000000ffffc29224 */ /* 0x000fe200078e0ac2 */
[----:B------:R-:W-:Y:S01]  /*17f60*/  ISETP.GE.AND P1, PT, R215, RZ, PT ;  /* 0x000000ffd700720c */ /* 0x000fe20003f26270 */
[----:B------:R-:W-:-:S04]  /*17f70*/  IMAD.HI.U32 R7, R4, R221, RZ ;  /* 0x000000dd04077227 */ /* 0x000fc800078e00ff */
[----:B------:R-:W-:Y:S02]  /*17f80*/  IMAD.MOV R14, RZ, RZ, -R14 ;  /* 0x000000ffff0e7224 */ /* 0x000fe400078e0a0e */
[--C-:B------:R-:W-:Y:S01]  /*17f90*/  @!P4 IMAD.IADD R198, R198, 0x1, -R2.reuse ;  /* 0x00000001c6c6c824 */ /* 0x100fe200078e0a02 */
[C---:B------:R-:W-:Y:S01]  /*17fa0*/  ISETP.GT.U32.AND P4, PT, R2.reuse, R213, PT ;  /* 0x000000d50200720c */ /* 0x040fe20003f84070 */
[----:B------:R-:W-:Y:S02]  /*17fb0*/  IMAD.MOV R7, RZ, RZ, -R7 ;  /* 0x000000ffff077224 */ /* 0x000fe400078e0a07 */
[C---:B------:R-:W-:Y:S02]  /*17fc0*/  IMAD R217, R2.reuse, R14, R217 ;  /* 0x0000000e02d97224 */ /* 0x040fe400078e02d9 */
[----:B------:R-:W-:Y:S02]  /*17fd0*/  IMAD R221, R2, R7, R221 ;  /* 0x0000000702dd7224 */ /* 0x000fe400078e02dd */
[--C-:B------:R-:W-:Y:S01]  /*17fe0*/  @!P5 IMAD.IADD R206, R206, 0x1, -R2.reuse ;  /* 0x00000001ceced824 */ /* 0x100fe200078e0a02 */
[----:B------:R-:W-:Y:S01]  /*17ff0*/  ISETP.GT.U32.AND P5, PT, R2, R217, PT ;  /* 0x000000d90200720c */ /* 0x000fe20003fa4070 */
[----:B------:R-:W-:-:S02]  /*18000*/  @!P2 IMAD.IADD R202, R202, 0x1, -R2 ;  /* 0x00000001cacaa824 */ /* 0x000fc400078e0a02 */
[----:B------:R-:W-:Y:S01]  /*18010*/  @!P1 IMAD.MOV R206, RZ, RZ, -R206 ;  /* 0x000000ffffce9224 */ /* 0x000fe200078e0ace */
[C---:B------:R-:W-:Y:S01]  /*18020*/  ISETP.GT.U32.AND P1, PT, R2.reuse, R221, PT ;  /* 0x000000dd0200720c */ /* 0x040fe20003f24070 */
[--C-:B------:R-:W-:Y:S01]  /*18030*/  @!P3 IMAD.IADD R209, R209, 0x1, -R2.reuse ;  /* 0x00000001d1d1b824 */ /* 0x100fe200078e0a02 */
[C---:B------:R-:W-:Y:S01]  /*18040*/  ISETP.GT.U32.AND P2, PT, R2.reuse, R202, PT ;  /* 0x000000ca0200720c */ /* 0x040fe20003f44070 */
[----:B------:R-:W-:Y:S01]  /*18050*/  @!P4 IMAD.IADD R213, R213, 0x1, -R2 ;  /* 0x00000001d5d5c824 */ /* 0x000fe200078e0a02 */
[----:B------:R-:W-:Y:S01]  /*18060*/  ISETP.GE.AND P3, PT, R247, RZ, PT ;  /* 0x000000fff700720c */ /* 0x000fe20003f66270 */
[----:B------:R-:W-:Y:S01]  /*18070*/  VIADD R247, R3, 0x3f ;  /* 0x0000003f03f77836 */ /* 0x000fe20000000000 */
[C---:B------:R-:W-:Y:S01]  /*18080*/  ISETP.GT.U32.AND P4, PT, R2.reuse, R209, PT ;  /* 0x000000d10200720c */ /* 0x040fe20003f84070 */
[----:B------:R-:W-:Y:S01]  /*18090*/  @!P6 IMAD.MOV R198, RZ, RZ, -R198 ;  /* 0x000000ffffc6e224 */ /* 0x000fe200078e0ac6 */
[----:B------:R-:W-:Y:S01]  /*180a0*/  ISETP.GT.U32.AND P6, PT, R2, R213, PT ;  /* 0x000000d50200720c */ /* 0x000fe20003fc4070 */
[----:B------:R-:W-:Y:S01]  /*180b0*/  @!P5 IMAD.IADD R217, R217, 0x1, -R2 ;  /* 0x00000001d9d9d824 */ /* 0x000fe200078e0a02 */
[----:B------:R-:W-:Y:S01]  /*180c0*/  IABS R226, R247 ;  /* 0x000000f700e27213 */ /* 0x000fe20000000000 */
[----:B------:R-:W-:-:S02]  /*180d0*/  VIADD R215, R3, 0x38 ;  /* 0x0000003803d77836 */ /* 0x000fc40000000000 */
[--C-:B------:R-:W-:Y:S01]  /*180e0*/  @!P1 IMAD.IADD R221, R221, 0x1, -R2.reuse ;  /* 0x00000001dddd9824 */ /* 0x100fe200078e0a02 */
[----:B------:R-:W-:Y:S01]  /*180f0*/  ISETP.GT.U32.AND P1, PT, R2, R217, PT ;  /* 0x000000d90200720c */ /* 0x000fe20003f24070 */
[----:B------:R-:W-:Y:S01]  /*18100*/  @!P2 IMAD.IADD R202, R202, 0x1, -R2 ;  /* 0x00000001cacaa824 */ /* 0x000fe200078e0a02 */
[----:B------:R-:W-:Y:S01]  /*18110*/  ISETP.GE.AND P2, PT, R246, RZ, PT ;  /* 0x000000fff600720c */ /* 0x000fe20003f46270 */
[----:B------:R-:W-:-:S04]  /*18120*/  IMAD.HI.U32 R14, R4, R226, RZ ;  /* 0x000000e2040e7227 */ /* 0x000fc800078e00ff */
[----:B------:R-:W-:Y:S02]  /*18130*/  VIADD R246, R3, 0x3e ;  /* 0x0000003e03f67836 */ /* 0x000fe40000000000 */
[----:B------:R-:W-:Y:S02]  /*18140*/  IMAD.MOV R14, RZ, RZ, -R14 ;  /* 0x000000ffff0e7224 */ /* 0x000fe400078e0a0e */
[----:B------:R-:W-:Y:S01]  /*18150*/  @!P6 IMAD.IADD R213, R213, 0x1, -R2 ;  /* 0x00000001d5d5e824 */ /* 0x000fe200078e0a02 */
[----:B------:R-:W-:Y:S01]  /*18160*/  IABS R234, R246 ;  /* 0x000000f600ea7213 */ /* 0x000fe20000000000 */
[----:B------:R-:W-:Y:S01]  /*18170*/  IMAD R226, R2, R14, R226 ;  /* 0x0000000e02e27224 */ /* 0x000fe200078e02e2 */
[----:B------:R-:W-:Y:S01]  /*18180*/  ISETP.GE.AND P6, PT, R247, RZ, PT ;  /* 0x000000fff700720c */ /* 0x000fe20003fc6270 */
[----:B------:R-:W-:Y:S01]  /*18190*/  VIADD R247, R3, 0x3d ;  /* 0x0000003d03f77836 */ /* 0x000fe20000000000 */
[----:B------:R-:W-:Y:S01]  /*181a0*/  ISETP.GE.AND P5, PT, R246, RZ, PT ;  /* 0x000000fff600720c */ /* 0x000fe20003fa6270 */
[----:B------:R-:W-:Y:S01]  /*181b0*/  @!P3 IMAD.MOV R213, RZ, RZ, -R213 ;  /* 0x000000ffffd5b224 */ /* 0x000fe200078e0ad5 */
[----:B------:R-:W-:Y:S01]  /*181c0*/  ISETP.GT.U32.AND P3, PT, R2, R221, PT ;  /* 0x000000dd0200720c */ /* 0x000fe20003f64070 */
[----:B------:R-:W-:Y:S01]  /*181d0*/  IMAD.HI.U32 R7, R4, R234, RZ ;  /* 0x000000ea04077227 */ /* 0x000fe200078e00ff */
[----:B------:R-:W-:-:S03]  /*181e0*/  IABS R242, R247 ;  /* 0x000000f700f27213 */ /* 0x000fc60000000000 */
[----:B------:R-:W-:Y:S01]  /*181f0*/  @!P1 IMAD.IADD R217, R217, 0x1, -R2 ;  /* 0x00000001d9d99824 */ /* 0x000fe200078e0a02 */
[----:B------:R-:W-:Y:S01]  /*18200*/  ISETP.GT.U32.AND P1, PT, R2, R226, PT ;  /* 0x000000e20200720c */ /* 0x000fe20003f24070 */
[----:B------:R-:W-:Y:S01]  /*18210*/  @!P0 IMAD.MOV R202, RZ, RZ, -R202 ;  /* 0x000000ffffca8224 */ /* 0x000fe200078e0aca */
[----:B------:R-:W-:Y:S01]  /*18220*/  ISETP.GE.AND P0, PT, R230, RZ, PT ;  /* 0x000000ffe600720c */ /* 0x000fe20003f06270 */
[----:B------:R-:W-:Y:S02]  /*18230*/  IMAD.MOV R7, RZ, RZ, -R7 ;  /* 0x000000ffff077224 */ /* 0x000fe400078e0a07 */
[----:B------:R-:W-:-:S04]  /*18240*/  IMAD.HI.U32 R18, R4, R242, RZ ;  /* 0x000000f204127227 */ /* 0x000fc800078e00ff */
[C---:B------:R-:W-:Y:S02]  /*18250*/  IMAD R234, R2.reuse, R7, R234 ;  /* 0x0000000702ea7224 */ /* 0x040fe400078e02ea */
[----:B------:R-:W-:Y:S02]  /*18260*/  IMAD.MOV R18, RZ, RZ, -R18 ;  /* 0x000000ffff127224 */ /* 0x000fe400078e0a12 */
[----:B------:R-:W-:Y:S01]  /*18270*/  @!P3 IMAD.IADD R221, R221, 0x1, -R2 ;  /* 0x00000001ddddb824 */ /* 0x000fe200078e0a02 */
[C---:B------:R-:W-:Y:S01]  /*18280*/  ISETP.GT.U32.AND P3, PT, R2.reuse, R234, PT ;  /* 0x000000ea0200720c */ /* 0x040fe20003f64070 */
[----:B------:R-:W-:Y:S02]  /*18290*/  VIADD R246, R3, 0x3a ;  /* 0x0000003a03f67836 */ /* 0x000fe40000000000 */
[----:B------:R-:W-:Y:S02]  /*182a0*/  IMAD R242, R2, R18, R242 ;  /* 0x0000001202f27224 */ /* 0x000fe400078e02f2 */
[--C-:B------:R-:W-:Y:S01]  /*182b0*/  @!P1 IMAD.IADD R226, R226, 0x1, -R2.reuse ;  /* 0x00000001e2e29824 */ /* 0x100fe200078e0a02 */
[----:B------:R-:W-:Y:S01]  /*182c0*/  IABS R22, R246 ;  /* 0x000000f600167213 */ /* 0x000fe20000000000 */
[----:B------:R-:W-:Y:S01]  /*182d0*/  @!P0 IMAD.MOV R217, RZ, RZ, -R217 ;  /* 0x000000ffffd98224 */ /* 0x000fe200078e0ad9 */
[C---:B------:R-:W-:Y:S01]  /*182e0*/  ISETP.GT.U32.AND P1, PT, R2.reuse, R242, PT ;  /* 0x000000f20200720c */ /* 0x040fe20003f24070 */
        /* <DEDUP_REMOVED lines=17> */
[----:B------:R-:W-:Y:S02]  /*18400*/  IMAD R22, R2, R26, R22 ;  /* 0x0000001a02167224 */ /* 0x000fe400078e0216 */
[----:B------:R-:W-:Y:S01]  /*18410*/  @!P0 IMAD.IADD R226, R226, 0x1, -R2 ;  /* 0x00000001e2e28824 */ /* 0x000fe200078e0a02 */
[----:B------:R-:W-:Y:S01]  /*18420*/  ISETP.GT.U32.AND P1, PT, R2, R242, PT ;  /* 0x000000f20200720c */ /* 0x000fe20003f24070 */
[----:B------:R-:W-:-:S04]  /*18430*/  IMAD.HI.U32 R38, R4, R7, RZ ;  /* 0x0000000704267227 */ /* 0x000fc800078e00ff */
[----:B------:R-:W-:Y:S02]  /*18440*/  IMAD.MOV R34, RZ, RZ, -R34 ;  /* 0x000000ffff227224 */ /* 0x000fe400078e0a22 */
[----:B------:R-:W-:Y:S01]  /*18450*/  @!P6 IMAD.MOV R226, RZ, RZ, -R226 ;  /* 0x000000ffffe2e224 */ /* 0x000fe200078e0ae2 */
[----:B------:R-:W-:Y:S01]  /*18460*/  ISETP.GT.U32.AND P6, PT, R2, R22, PT ;  /* 0x000000160200720c */ /* 0x000fe20003fc4070 */
[----:B------:R-:W-:Y:S02]  /*18470*/  IMAD.MOV R38, RZ, RZ, -R38 ;  /* 0x000000ffff267224 */ /* 0x000fe400078e0a26 */
[----:B------:R-:W-:-:S04]  /*18480*/  IMAD.HI.U32 R18, R4, R30, RZ ;  /* 0x0000001e04127227 */ /* 0x000fc800078e00ff */
[C---:B------:R-:W-:Y:S02]  /*18490*/  IMAD R14, R2.reuse, R34, R14 ;  /* 0x00000022020e7224 */ /* 0x040fe400078e020e */
[----:B------:R-:W-:Y:S01]  /*184a0*/  IMAD R7, R2, R38, R7 ;  /* 0x0000002602077224 */ /* 0x000fe200078e0207 */
[----:B------:R-:W-:Y:S01]  /*184b0*/  IABS R38, R215 ;  /* 0x000000d700267213 */ /* 0x000fe20000000000 */
[----:B------:R-:W-:Y:S02]  /*184c0*/  IMAD.MOV R18, RZ, RZ, -R18 ;  /* 0x000000ffff127224 */ /* 0x000fe400078e0a12 */
[----:B------:R-:W-:Y:S01]  /*184d0*/  @!P4 IMAD.MOV R221, RZ, RZ, -R221 ;  /* 0x000000ffffddc224 */ /* 0x000fe200078e0add */
[----:B------:R-:W-:Y:S01]  /*184e0*/  ISETP.GE.AND P4, PT, R230, RZ, PT ;  /* 0x000000ffe600720c */ /* 0x000fe20003f86270 */
[----:B------:R-:W-:Y:S01]  /*184f0*/  @!P3 IMAD.IADD R234, R234, 0x1, -R2 ;  /* 0x00000001eaeab824 */ /* 0x000fe200078e0a02 */
[C---:B------:R-:W-:Y:S01]  /*18500*/  ISETP.GT.U32.AND P3, PT, R2.reuse, R14, PT ;  /* 0x0000000e0200720c */ /* 0x040fe20003f64070 */
[C---:B------:R-:W-:Y:S01]  /*18510*/  IMAD R30, R2.reuse, R18, R30 ;  /* 0x00000012021e7224 */ /* 0x040fe200078e021e */
[----:B------:R-:W-:Y:S01]  /*18520*/  ISETP.GT.U32.AND P0, PT, R2, R7, PT ;  /* 0x000000070200720c */ /* 0x000fe20003f04070 */
[----:B------:R-:W-:-:S02]  /*18530*/  VIADD R230, R3, 0x37 ;  /* 0x0000003703e67836 */ /* 0x000fc40000000000 */
[----:B------:R-:W-:-:S03]  /*18540*/  IMAD.HI.U32 R18, R4, R38, RZ ;  /* 0x0000002604127227 */ /* 0x000fc600078e00ff */
[----:B------:R-:W-:Y:S01]  /*18550*/  IABS R45, R230 ;  /* 0x000000e6002d7213 */ /* 0x000fe20000000000 */
[--C-:B------:R-:W-:Y:S01]  /*18560*/  @!P1 IMAD.IADD R242, R242, 0x1, -R2.reuse ;  /* 0x00000001f2f29824 */ /* 0x100fe200078e0a02 */
[----:B------:R-:W-:Y:S01]  /*18570*/  ISETP.GT.U32.AND P1, PT, R2, R30, PT ;  /* 0x0000001e0200720c */ /* 0x000fe20003f24070 */
[----:B------:R-:W-:Y:S02]  /*18580*/  @!P6 IMAD.IADD R22, R22, 0x1, -R2 ;  /* 0x000000011616e824 */ /* 0x000fe400078e0a02 */
[----:B------:R-:W-:Y:S02]  /*18590*/  IMAD.MOV R18, RZ, RZ, -R18 ;  /* 0x000000ffff127224 */ /* 0x000fe400078e0a12 */
[----:B------:R-:W-:Y:S01]  /*185a0*/  @!P2 IMAD.MOV R242, RZ, RZ, -R242 ;  /* 0x000000fffff2a224 */ /* 0x000fe200078e0af2 */
[C---:B------:R-:W-:Y:S01]  /*185b0*/  ISETP.GT.U32.AND P2, PT, R2.reuse, R22, PT ;  /* 0x000000160200720c */ /* 0x040fe20003f44070 */
[----:B------:R-:W-:Y:S02]  /*185c0*/  IMAD R38, R2, R18, R38 ;  /* 0x0000001202267224 */ /* 0x000fe400078e0226 */
        /* <DEDUP_REMOVED lines=13> */
[----:B------:R-:W-:Y:S01]  /*186a0*/  ISETP.GT.U32.AND P3, PT, R2, R7, PT ;  /* 0x000000070200720c */ /* 0x000fe20003f64070 */
[--C-:B------:R-:W-:Y:S01]  /*186b0*/  @!P1 IMAD.IADD R30, R30, 0x1, -R2.reuse ;  /* 0x000000011e1e9824 */ /* 0x100fe200078e0a02 */
[----:B------:R-:W-:Y:S01]  /*186c0*/  IABS R53, R238 ;  /* 0x000000ee00357213 */ /* 0x000fe20000000000 */
[----:B------:R-:W-:Y:S01]  /*186d0*/  @!P6 IMAD.IADD R14, R14, 0x1, -R2 ;  /* 0x000000010e0ee824 */ /* 0x000fe200078e0a02 */
[----:B------:R-:W-:Y:S01]  /*186e0*/  ISETP.GT.U32.AND P6, PT, R2, R38, PT ;  /* 0x000000260200720c */ /* 0x000fe20003fc4070 */
[----:B------:R-:W-:Y:S01]  /*186f0*/  IMAD.HI.U32 R49, R4, R105, RZ ;  /* 0x0000006904317227 */ /* 0x000fe200078e00ff */
[----:B------:R-:W-:-:S02]  /*18700*/  IABS R61, R246 ;  /* 0x000000f6003d7213 */ /* 0x000fc40000000000 */
[----:B------:R-:W-:Y:S01]  /*18710*/  ISETP.GT.U32.AND P1, PT, R2, R30, PT ;  /* 0x0000001e0200720c */ /* 0x000fe20003f24070 */
[----:B------:R-:W-:Y:S02]  /*18720*/  @!P2 IMAD.IADD R45, R45, 0x1, -R2 ;  /* 0x000000012d2da824 */ /* 0x000fe400078e0a02 */
[----:B------:R-:W-:-:S03]  /*18730*/  IMAD.HI.U32 R18, R4, R53, RZ ;  /* 0x0000003504127227 */ /* 0x000fc600078e00ff */
[----:B------:R-:W-:Y:S01]  /*18740*/  ISETP.GT.U32.AND P2, PT, R2, R45, PT ;  /* 0x0000002d0200720c */ /* 0x000fe20003f44070 */
[----:B------:R-:W-:Y:S02]  /*18750*/  IMAD.MOV R18, RZ, RZ, -R18 ;  /* 0x000000ffff127224 */ /* 0x000fe400078e0a12 */
[----:B------:R-:W-:-:S04]  /*18760*/  IMAD.HI.U32 R26, R4, R61, RZ ;  /* 0x0000003d041a7227 */ /* 0x000fc800078e00ff */
        /* <DEDUP_REMOVED lines=13> */
[----:B------:R-:W-:Y:S01]  /*18840*/  @!P2 IMAD.IADD R45, R45, 0x1, -R2 ;  /* 0x000000012d2da824 */ /* 0x000fe200078e0a02 */
        /* <DEDUP_REMOVED lines=39> */
[C---:B------:R-:W-:Y:S02]  /*18ac0*/  IMAD R84, R2.reuse, R18, R84 ;  /* 0x0000001202547224 */ /* 0x040fe400078e0254 */
[----:B------:R-:W-:Y:S02]  /*18ad0*/  VIADD R247, R3, 0x2e ;  /* 0x0000002e03f77836 */ /* 0x000fe40000000000 */
[----:B------:R-:W-:Y:S01]  /*18ae0*/  @!P0 IMAD.MOV R53, RZ, RZ, -R53 ;  /* 0x000000ffff358224 */ /* 0x000fe200078e0a35 */
[----:B------:R-:W-:Y:S01]  /*18af0*/  ISETP.GT.U32.AND P0, PT, R2, R76, PT ;  /* 0x0000004c0200720c */ /* 0x000fe20003f04070 */
[----:B------:R-:W-:Y:S01]  /*18b00*/  IMAD.HI.U32 R34, R4, R98, RZ ;  /* 0x0000006204227227 */ /* 0x000fe200078e00ff */
[----:B------:R-:W-:-:S03]  /*18b10*/  IABS R111, R247 ;  /* 0x000000f7006f7213 */ /* 0x000fc60000000000 */
[C---:B------:R-:W-:Y:S02]  /*18b20*/  IMAD R91, R2.reuse, R26, R91 ;  /* 0x0000001a025b7224 */ /* 0x040fe400078e025b */
[----:B------:R-:W-:Y:S01]  /*18b30*/  @!P3 IMAD.MOV R61, RZ, RZ, -R61 ;  /* 0x000000ffff3db224 */ /* 0x000fe200078e0a3d */
[C---:B------:R-:W-:Y:S01]  /*18b40*/  ISETP.GT.U32.AND P3, PT, R2.reuse, R84, PT ;  /* 0x000000540200720c */ /* 0x040fe20003f64070 */
[----:B------:R-:W-:Y:S02]  /*18b50*/  IMAD.MOV R34, RZ, RZ, -R34 ;  /* 0x000000ffff227224 */ /* 0x000fe400078e0a22 */
[----:B------:R-:W-:Y:S01]  /*18b60*/  @!P2 IMAD.IADD R69, R69, 0x1, -R2 ;  /* 0x000000014545a824 */ /* 0x000fe200078e0a02 */
[----:B------:R-:W-:Y:S01]  /*18b70*/  ISETP.GT.U32.AND P2, PT, R2, R91, PT ;  /* 0x0000005b0200720c */ /* 0x000fe20003f44070 */
[----:B------:R-:W-:Y:S02]  /*18b80*/  IMAD.MOV R49, RZ, RZ, -R49 ;  /* 0x000000ffff317224 */ /* 0x000fe400078e0a31 */
[----:B------:R-:W-:-:S04]  /*18b90*/  IMAD.HI.U32 R18, R4, R111, RZ ;  /* 0x0000006f04127227 */ /* 0x000fc800078e00ff */
[C---:B------:R-:W-:Y:S02]  /*18ba0*/  IMAD R98, R2.reuse, R34, R98 ;  /* 0x0000002202627224 */ /* 0x040fe400078e0262 */
[----:B------:R-:W-:Y:S02]  /*18bb0*/  IMAD R105, R2, R49, R105 ;  /* 0x0000003102697224 */ /* 0x000fe400078e0269 */
[----:B------:R-:W-:Y:S02]  /*18bc0*/  IMAD.MOV R18, RZ, RZ, -R18 ;  /* 0x000000ffff127224 */ /* 0x000fe400078e0a12 */
[--C-:B------:R-:W-:Y:S01]  /*18bd0*/  @!P0 IMAD.IADD R76, R76, 0x1, -R2.reuse ;  /* 0x000000014c4c8824 */ /* 0x100fe200078e0a02 */
[----:B------:R-:W-:Y:S01]  /*18be0*/  ISETP.GT.U32.AND P0, PT, R2, R98, PT ;  /* 0x000000620200720c */ /* 0x000fe20003f04070 */
[----:B------:R-:W-:Y:S01]  /*18bf0*/  @!P3 IMAD.IADD R84, R84, 0x1, -R2 ;  /* 0x000000015454b824 */ /* 0x000fe200078e0a02 */
[C---:B------:R-:W-:Y:S01]  /*18c00*/  ISETP.GT.U32.AND P3, PT, R2.reuse, R105, PT ;  /* 0x000000690200720c */ /* 0x040fe20003f64070 */
[----:B------:R-:W-:-:S02]  /*18c10*/  IMAD R111, R2, R18, R111 ;  /* 0x00000012026f7224 */ /* 0x000fc400078e026f */
[----:B------:R-:W-:Y:S02]  /*18c20*/  @!P2 IMAD.IADD R91, R91, 0x1, -R2 ;  /* 0x000000015b5ba824 */ /* 0x000fe400078e0a02 */
[----:B------:R-:W-:Y:S01]  /*18c30*/  VIADD R230, R3, 0x2b ;  /* 0x0000002b03e67836 */ /* 0x000fe20000000000 */
[----:B------:R-:W-:Y:S01]  /*18c40*/  ISETP.GT.U32.AND P2, PT, R2, R111, PT ;  /* 0x0000006f0200720c */ /* 0x000fe20003f44070 */
[----:B------:R-:W-:-:S03]  /*18c50*/  IMAD.HI.U32 R26, R4, R117, RZ ;  /* 0x00000075041a7227 */ /* 0x000fc600078e00ff */
[----:B------:R-:W-:Y:S01]  /*18c60*/  IABS R128, R230 ;  /* 0x000000e600807213 */ /* 0x000fe20000000000 */
[--C-:B------:R-:W-:Y:S01]  /*18c70*/  @!P0 IMAD.IADD R98, R98, 0x1, -R2.reuse ;  /* 0x0000000162628824 */ /* 0x100fe200078e0a02 */
[C---:B------:R-:W-:Y:S01]  /*18c80*/  ISETP.GT.U32.AND P0, PT, R2.reuse, R84, PT ;  /* 0x000000540200720c */ /* 0x040fe20003f04070 */
[----:B------:R-:W-:Y:S02]  /*18c90*/  @!P3 IMAD.IADD R105, R105, 0x1, -R2 ;  /* 0x000000016969b824 */ /* 0x000fe400078e0a02 */
[----:B------:R-:W-:Y:S01]  /*18ca0*/  VIADD R215, R3, 0x2c ;  /* 0x0000002c03d77836 */ /* 0x000fe20000000000 */
[C---:B------:R-:W-:Y:S01]  /*18cb0*/  ISETP.GT.U32.AND P3, PT, R2.reuse, R98, PT ;  /* 0x000000620200720c */ /* 0x040fe20003f64070 */
[----:B------:R-:W-:Y:S02]  /*18cc0*/  IMAD.MOV R34, RZ, RZ, -R26 ;  /* 0x000000ffff227224 */ /* 0x000fe400078e0a1a */
[----:B------:R-:W-:Y:S01]  /*18cd0*/  @!P2 IMAD.IADD R111, R111, 0x1, -R2 ;  /* 0x000000016f6fa824 */ /* 0x000fe200078e0a02 */
[----:B------:R-:W-:Y:S01]  /*18ce0*/  ISETP.GT.U32.AND P2, PT, R2, R105, PT ;  /* 0x000000690200720c */ /* 0x000fe20003f44070 */
[----:B------:R-:W-:Y:S01]  /*18cf0*/  IMAD.HI.U32 R18, R4, R128, RZ ;  /* 0x0000008004127227 */ /* 0x000fe200078e00ff */
[----:B------:R-:W-:-:S03]  /*18d00*/  IABS R123, R215 ;  /* 0x000000d7007b7213 */ /* 0x000fc60000000000 */
[C---:B------:R-:W-:Y:S02]  /*18d10*/  IMAD R117, R2.reuse, R34, R117 ;  /* 0x0000002202757224 */ /* 0x040fe400078e0275 */
[----:B------:R-:W-:Y:S02]  /*18d20*/  IMAD.MOV R18, RZ, RZ, -R18 ;  /* 0x000000ffff127224 */ /* 0x000fe400078e0a12 */
[----:B------:R-:W-:Y:S01]  /*18d30*/  @!P4 IMAD.MOV R69, RZ, RZ, -R69 ;  /* 0x000000ffff45c224 */ /* 0x000fe200078e0a45 */
[----:B------:R-:W-:Y:S01]  /*18d40*/  ISETP.GT.U32.AND P4, PT, R2, R91, PT ;  /* 0x0000005b0200720c */ /* 0x000fe20003f84070 */
[----:B------:R-:W-:Y:S02]  /*18d50*/  VIADD R238, R3, 0x2a ;  /* 0x0000002a03ee7836 */ /* 0x000fe40000000000 */
[----:B------:R-:W-:Y:S01]  /*18d60*/  @!P0 IMAD.IADD R84, R84, 0x1, -R2 ;  /* 0x0000000154548824 */ /* 0x000fe200078e0a02 */
[----:B------:R-:W-:Y:S01]  /*18d70*/  ISETP.GT.U32.AND P0, PT, R2, R117, PT ;  /* 0x000000750200720c */ /* 0x000fe20003f04070 */
[----:B------:R-:W-:Y:S01]  /*18d80*/  IMAD.HI.U32 R49, R4, R123, RZ ;  /* 0x0000007b04317227 */ /* 0x000fe200078e00ff */
[----:B------:R-:W-:-:S03]  /*18d90*/  IABS R134, R238 ;  /* 0x000000ee00867213 */ /* 0x000fc60000000000 */
[----:B------:R-:W-:Y:S02]  /*18da0*/  IMAD R128, R2, R18, R128 ;  /* 0x0000001202807224 */ /* 0x000fe400078e0280 */
[----:B------:R-:W-:Y:S01]  /*18db0*/  @!P6 IMAD.MOV R45, RZ, RZ, -R45 ;  /* 0x000000ffff2de224 */ /* 0x000fe200078e0a2d */
[----:B------:R-:W-:Y:S01]  /*18dc0*/  ISETP.GE.AND P6, PT, R246, RZ, PT ;  /* 0x000000fff600720c */ /* 0x000fe20003fc6270 */
[----:B------:R-:W-:Y:S02]  /*18dd0*/  IMAD.MOV R26, RZ, RZ, -R49 ;  /* 0x000000ffff1a7224 */ /* 0x000fe400078e0a31 */
[----:B------:R-:W-:Y:S02]  /*18de0*/  VIADD R246, R3, 0x29 ;  /* 0x0000002903f67836 */ /* 0x000fe40000000000 */
[----:B------:R-:W-:Y:S01]  /*18df0*/  @!P2 IMAD.IADD R105, R105, 0x1, -R2 ;  /* 0x000000016969a824 */ /* 0x000fe200078e0a02 */
[C---:B------:R-:W-:Y:S01]  /*18e00*/  ISETP.GT.U32.AND P2, PT, R2.reuse, R128, PT ;  /* 0x000000800200720c */ /* 0x040fe20003f44070 */
[C---:B------:R-:W-:Y:S01]  /*18e10*/  IMAD R123, R2.reuse, R26, R123 ;  /* 0x0000001a027b7224 */ /* 0x040fe200078e027b */
[----:B------:R-:W-:Y:S01]  /*18e20*/  IABS R140, R246 ;  /* 0x000000f6008c7213 */ /* 0x000fe20000000000 */
[----:B------:R-:W-:Y:S01]  /*18e30*/  @!P5 IMAD.MOV R76, RZ, RZ, -R76 ;  /* 0x000000ffff4cd224 */ /* 0x000fe200078e0a4c */
[----:B------:R-:W-:Y:S01]  /*18e40*/  ISETP.GT.U32.AND P5, PT, R2, R111, PT ;  /* 0x0000006f0200720c */ /* 0x000fe20003fa4070 */
[----:B------:R-:W-:-:S04]  /*18e50*/  IMAD.HI.U32 R18, R4, R134, RZ ;  /* 0x0000008604127227 */ /* 0x000fc800078e00ff */
[--C-:B------:R-:W-:Y:S01]  /*18e60*/  @!P4 IMAD.IADD R91, R91, 0x1, -R2.reuse ;  /* 0x000000015b5bc824 */ /* 0x100fe200078e0a02 */
[----:B------:R-:W-:Y:S01]  /*18e70*/  ISETP.GT.U32.AND P4, PT, R2, R123, PT ;  /* 0x0000007b0200720c */ /* 0x000fe20003f84070 */
[----:B------:R-:W-:Y:S01]  /*18e80*/  @!P0 IMAD.IADD R117, R117, 0x1, -R2 ;  /* 0x0000000175758824 */ /* 0x000fe200078e0a02 */
[----:B------:R-:W-:Y:S01]  /*18e90*/  ISETP.GE.AND P0, PT, R247, RZ, PT ;  /* 0x000000fff700720c */ /* 0x000fe20003f06270 */
[----:B------:R-:W-:Y:S02]  /*18ea0*/  IMAD.MOV R18, RZ, RZ, -R18 ;  /* 0x000000ffff127224 */ /* 0x000fe400078e0a12 */
[----:B------:R-:W-:Y:S01]  /*18eb0*/  @!P3 IMAD.IADD R98, R98, 0x1, -R2 ;  /* 0x000000016262b824 */ /* 0x000fe200078e0a02 */
[----:B------:R-:W-:Y:S01]  /*18ec0*/  ISETP.GE.AND P3, PT, R188, RZ, PT ;  /* 0x000000ffbc00720c */ /* 0x000fe20003f66270 */
[----:B------:R-:W-:-:S04]  /*18ed0*/  IMAD.HI.U32 R26, R4, R140, RZ ;  /* 0x0000008c041a7227 */ /* 0x000fc800078e00ff */
[----:B------:R-:W-:Y:S02]  /*18ee0*/  IMAD R134, R2, R18, R134 ;  /* 0x0000001202867224 */ /* 0x000fe400078e0286 */
[----:B------:R-:W-:Y:S02]  /*18ef0*/  IMAD.MOV R26, RZ, RZ, -R26 ;  /* 0x000000ffff1a7224 */ /* 0x000fe400078e0a1a */
[----:B------:R-:W-:Y:S01]  /*18f00*/  @!P2 IMAD.IADD R128, R128, 0x1, -R2 ;  /* 0x000000018080a824 */ /* 0x000fe200078e0a02 */
[C---:B------:R-:W-:Y:S01]  /*18f10*/  ISETP.GT.U32.AND P2, PT, R2.reuse, R117, PT ;  /* 0x000000750200720c */ /* 0x040fe20003f44070 */
[----:B------:R-:W-:Y:S01]  /*18f20*/  @!P6 IMAD.MOV R84, RZ, RZ, -R84 ;  /* 0x000000ffff54e224 */ /* 0x000fe200078e0a54 */
[----:B------:R-:W-:Y:S01]  /*18f30*/  ISETP.GT.U32.AND P6, PT, R2, R134, PT ;  /* 0x000000860200720c */ /* 0x000fe20003fc4070 */
[----:B------:R-:W-:Y:S01]  /*18f40*/  @!P5 IMAD.IADD R111, R111, 0x1, -R2 ;  /* 0x000000016f6fd824 */ /* 0x000fe200078e0a02 */
[----:B------:R-:W-:Y:S01]  /*18f50*/  ISETP.GE.AND P5, PT, R196, RZ, PT ;  /* 0x000000ffc400720c */ /* 0x000fe20003fa6270 */
[----:B------:R-:W-:-:S02]  /*18f60*/  IMAD R140, R2, R26, R140 ;  /* 0x0000001a028c7224 */ /* 0x000fc400078e028c */
[----:B------:R-:W-:Y:S02]  /*18f70*/  VIADD R247, R3, 0x28 ;  /* 0x0000002803f77836 */ /* 0x000fe40000000000 */
[----:B------:R-:W-:Y:S01]  /*18f80*/  @!P4 IMAD.IADD R123, R123, 0x1, -R2 ;  /* 0x000000017b7bc824 */ /* 0x000fe200078e0a02 */
[----:B------:R-:W-:Y:S01]  /*18f90*/  ISETP.GE.AND P4, PT, R204, RZ, PT ;  /* 0x000000ffcc00720c */ /* 0x000fe20003f86270 */
[----:B------:R-:W-:Y:S01]  /*18fa0*/  @!P0 IMAD.MOV R111, RZ, RZ, -R111 ;  /* 0x000000ffff6f8224 */ /* 0x000fe200078e0a6f */
[C---:B------:R-:W-:Y:S01]  /*18fb0*/  ISETP.GT.U32.AND P0, PT, R2.reuse, R140, PT ;  /* 0x0000008c0200720c */ /* 0x040fe20003f04070 */
[----:B------:R-:W-:Y:S01]  /*18fc0*/  @!P3 IMAD.MOV R98, RZ, RZ, -R98 ;  /* 0x000000ffff62b224 */ /* 0x000fe200078e0a62 */
[----:B------:R-:W-:Y:S01]  /*18fd0*/  IABS R146, R247 ;  /* 0x000000f700927213 */ /* 0x000fe20000000000 */
[----:B------:R-:W-:Y:S01]  /*18fe0*/  @!P1 IMAD.MOV R91, RZ, RZ, -R91 ;  /* 0x000000ffff5b9224 */ /* 0x000fe200078e0a5b */
[C---:B------:R-:W-:Y:S01]  /*18ff0*/  ISETP.GT.U32.AND P3, PT, R2.reuse, R128, PT ;  /* 0x000000800200720c */ /* 0x040fe20003f64070 */
[----:B------:R-:W-:Y:S01]  /*19000*/  @!P2 IMAD.IADD R117, R117, 0x1, -R2 ;  /* 0x000000017575a824 */ /* 0x000fe200078e0a02 */
[----:B------:R-:W-:Y:S01]  /*19010*/  ISETP.GT.U32.AND P1, PT, R2, R123, PT ;  /* 0x0000007b0200720c */ /* 0x000fe20003f24070 */
[----:B------:R-:W-:Y:S01]  /*19020*/  IMAD.HI.U32 R18, R4, R146, RZ ;  /* 0x0000009204127227 */ /* 0x000fe200078e00ff */
[----:B------:R-:W-:-:S03]  /*19030*/  ISETP.GE.AND P2, PT, R230, RZ, PT ;  /* 0x000000ffe600720c */ /* 0x000fc60003f46270 */
[----:B------:R-:W-:Y:S01]  /*19040*/  @!P6 IMAD.IADD R134, R134, 0x1, -R2 ;  /* 0x000000018686e824 */ /* 0x000fe200078e0a02 */
[----:B------:R-:W-:Y:S01]  /*19050*/  ISETP.GE.AND P6, PT, R247, RZ, PT ;  /* 0x000000fff700720c */ /* 0x000fe20003fc6270 */
[----:B------:R-:W-:Y:S02]  /*19060*/  VIADD R247, R3, 0x27 ;  /* 0x0000002703f77836 */ /* 0x000fe40000000000 */
[----:B------:R-:W-:Y:S02]  /*19070*/  IMAD.MOV R18, RZ, RZ, -R18 ;  /* 0x000000ffff127224 */ /* 0x000fe400078e0a12 */
[----:B------:R-:W-:Y:S01]  /*19080*/  @!P5 IMAD.MOV R105, RZ, RZ, -R105 ;  /* 0x000000ffff69d224 */ /* 0x000fe200078e0a69 */
[----:B------:R-:W-:Y:S01]  /*19090*/  ISETP.GE.AND P5, PT, R215, RZ, PT ;  /* 0x000000ffd700720c */ /* 0x000fe20003fa6270 */
[--C-:B------:R-:W-:Y:S01]  /*190a0*/  @!P0 IMAD.IADD R140, R140, 0x1, -R2.reuse ;  /* 0x000000018c8c8824 */ /* 0x100fe200078e0a02 */
[----:B------:R-:W-:Y:S01]  /*190b0*/  ISETP.GT.U32.AND P0, PT, R2, R134, PT ;  /* 0x000000860200720c */ /* 0x000fe20003f04070 */
[----:B------:R-:W-:Y:S01]  /*190c0*/  @!P3 IMAD.IADD R128, R128, 0x1, -R2 ;  /* 0x000000018080b824 */ /* 0x000fe200078e0a02 */
[----:B------:R-:W-:Y:S01]  /*190d0*/  IABS R151, R247 ;  /* 0x000000f700977213 */ /* 0x000fe20000000000 */
[----:B------:R-:W-:Y:S01]  /*190e0*/  IMAD R146, R2, R18, R146 ;  /* 0x0000001202927224 */ /* 0x000fe200078e0292 */
[----:B------:R-:W-:Y:S01]  /*190f0*/  ISETP.GE.AND P3, PT, R246, RZ, PT ;  /* 0x000000fff600720c */ /* 0x000fe20003f66270 */
[----:B------:R-:W-:Y:S01]  /*19100*/  @!P1 IMAD.IADD R123, R123, 0x1, -R2 ;  /* 0x000000017b7b9824 */ /* 0x000fe200078e0a02 */
[----:B------:R-:W-:Y:S01]  /*19110*/  ISETP.GE.AND P1, PT, R238, RZ, PT ;  /* 0x000000ffee00720c */ /* 0x000fe20003f26270 */
[----:B------:R-:W-:Y:S01]  /*19120*/  @!P2 IMAD.MOV R128, RZ, RZ, -R128 ;  /* 0x000000ffff80a224 */ /* 0x000fe200078e0a80 */
[----:B------:R-:W-:Y:S01]  /*19130*/  ISETP.GT.U32.AND P2, PT, R2, R146, PT ;  /* 0x000000920200720c */ /* 0x000fe20003f44070 */
[----:B------:R-:W-:-:S04]  /*19140*/  IMAD.HI.U32 R18, R4, R151, RZ ;  /* 0x0000009704127227 */ /* 0x000fc800078e00ff */
[----:B------:R-:W-:Y:S02]  /*19150*/  VIADD R246, R3, 0x26 ;  /* 0x0000002603f67836 */ /* 0x000fe40000000000 */
[----:B------:R-:W-:Y:S02]  /*19160*/  IMAD.MOV R18, RZ, RZ, -R18 ;  /* 0x000000ffff127224 */ /* 0x000fe400078e0a12 */
[----:B------:R-:W-:Y:S01]  /*19170*/  @!P4 IMAD.MOV R117, RZ, RZ, -R117 ;  /* 0x000000ffff75c224 */ /* 0x000fe200078e0a75 */
[----:B------:R-:W-:Y:S01]  /*19180*/  ISETP.GE.AND P4, PT, R247, RZ, PT ;  /* 0x000000fff700720c */ /* 0x000fe20003f86270 */
[----:B------:R-:W-:Y:S01]  /*19190*/  @!P5 IMAD.MOV R123, RZ, RZ, -R123 ;  /* 0x000000ffff7bd224 */ /* 0x000fe200078e0a7b */
[----:B------:R-:W-:Y:S01]  /*191a0*/  IABS R157, R246 ;  /* 0x000000f6009d7213 */ /* 0x000fe20000000000 */
[----:B------:R-:W-:Y:S01]  /*191b0*/  @!P0 IMAD.IADD R134, R134, 0x1, -R2 ;  /* 0x0000000186868824 */ /* 0x000fe200078e0a02 */
[C---:B------:R-:W-:Y:S01]  /*191c0*/  ISETP.GT.U32.AND P5, PT, R2.reuse, R140, PT ;  /* 0x0000008c0200720c */ /* 0x040fe20003fa4070 */
[----:B------:R-:W-:Y:S01]  /*191d0*/  IMAD R151, R2, R18, R151 ;  /* 0x0000001202977224 */ /* 0x000fe200078e0297 */
[----:B------:R-:W-:Y:S01]  /*191e0*/  ISETP.GE.AND P0, PT, R246, RZ, PT ;  /* 0x000000fff600720c */ /* 0x000fe20003f06270 */
[----:B------:R-:W-:-:S02]  /*191f0*/  VIADD R247, R3, 0x25 ;  /* 0x0000002503f77836 */ /* 0x000fc40000000000 */
[----:B------:R-:W-:Y:S01]  /*19200*/  @!P1 IMAD.MOV R134, RZ, RZ, -R134 ;  /* 0x000000ffff869224 */ /* 0x000fe200078e0a86 */
[----:B------:R-:W-:Y:S01]  /*19210*/  ISETP.GT.U32.AND P1, PT, R2, R151, PT ;  /* 0x000000970200720c */ /* 0x000fe20003f24070 */
[----:B------:R-:W-:Y:S01]  /*19220*/  IMAD.HI.U32 R34, R4, R157, RZ ;  /* 0x0000009d04227227 */ /* 0x000fe200078e00ff */
[----:B------:R-:W-:-:S03]  /*19230*/  IABS R165, R247 ;  /* 0x000000f700a57213 */ /* 0x000fc60000000000 */
[----:B------:R-:W-:Y:S02]  /*19240*/  @!P2 IMAD.IADD R146, R146, 0x1, -R2 ;  /* 0x000000019292a824 */ /* 0x000fe400078e0a02 */
[----:B------:R-:W-:-:S03]  /*19250*/  IMAD.HI.U32 R18, R4, R173, RZ ;  /* 0x000000ad04127227 */ /* 0x000fc600078e00ff */
[----:B------:R-:W-:Y:S01]  /*19260*/  ISETP.GT.U32.AND P2, PT, R2, R146, PT ;  /* 0x000000920200720c */ /* 0x000fe20003f44070 */
[----:B------:R-:W-:Y:S02]  /*19270*/  IMAD.MOV R34, RZ, RZ, -R34 ;  /* 0x000000ffff227224 */ /* 0x000fe400078e0a22 */
[----:B------:R-:W-:Y:S02]  /*19280*/  IMAD.MOV R18, RZ, RZ, -R18 ;  /* 0x000000ffff127224 */ /* 0x000fe400078e0a12 */
[----:B------:R-:W-:-:S04]  /*19290*/  IMAD.HI.U32 R26, R4, R165, RZ ;  /* 0x000000a5041a7227 */ /* 0x000fc800078e00ff */
[----:B------:R-:W-:Y:S01]  /*192a0*/  @!P5 IMAD.IADD R140, R140, 0x1, -R2 ;  /* 0x000000018c8cd824 */ /* 0x000fe200078e0a02 */
[----:B------:R-:W-:Y:S01]  /*192b0*/  ISETP.GE.AND P5, PT, R247, RZ, PT ;  /* 0x000000fff700720c */ /* 0x000fe20003fa6270 */
[C---:B------:R-:W-:Y:S02]  /*192c0*/  IMAD R157, R2.reuse, R34, R157 ;  /* 0x00000022029d7224 */ /* 0x040fe400078e029d */
[C---:B------:R-:W-:Y:S02]  /*192d0*/  IMAD R173, R2.reuse, R18, R173 ;  /* 0x0000001202ad7224 */ /* 0x040fe400078e02ad */
[----:B------:R-:W-:Y:S02]  /*192e0*/  IMAD.MOV R26, RZ, RZ, -R26 ;  /* 0x000000ffff1a7224 */ /* 0x000fe400078e0a1a */
[----:B------:R-:W-:Y:S01]  /*192f0*/  @!P3 IMAD.MOV R140, RZ, RZ, -R140 ;  /* 0x000000ffff8cb224 */ /* 0x000fe200078e0a8c */
[C---:B------:R-:W-:Y:S01]  /*19300*/  ISETP.GT.U32.AND P3, PT, R2.reuse, R157, PT ;  /* 0x0000009d0200720c */ /* 0x040fe20003f64070 */
[----:B------:R-:W-:Y:S01]  /*19310*/  @!P1 IMAD.IADD R151, R151, 0x1, -R2 ;  /* 0x0000000197979824 */ /* 0x000fe200078e0a02 */
[----:B------:R-:W-:Y:S01]  /*19320*/  ISETP.GT.U32.AND P1, PT, R2, R173, PT ;  /* 0x000000ad0200720c */ /* 0x000fe20003f24070 */
[----:B------:R-:W-:-:S02]  /*19330*/  VIADD R230, R3, 0x22 ;  /* 0x0000002203e67836 */ /* 0x000fc40000000000 */
[----:B------:R-:W-:Y:S02]  /*19340*/  IMAD R165, R2, R26, R165 ;  /* 0x0000001a02a57224 */ /* 0x000fe400078e02a5 */
[----:B------:R-:W-:Y:S01]  /*19350*/  @!P2 IMAD.IADD R146, R146, 0x1, -R2 ;  /* 0x000000019292a824 */ /* 0x000fe200078e0a02 */
[----:B------:R-:W-:Y:S01]  /*19360*/  IABS R188, R230 ;  /* 0x000000e600bc7213 */ /* 0x000fe20000000000 */
[----:B------:R-:W-:Y:S01]  /*19370*/  VIADD R238, R3, 0x21 ;  /* 0x0000002103ee7836 */ /* 0x000fe20000000000 */
[----:B------:R-:W-:Y:S01]  /*19380*/  ISETP.GT.U32.AND P2, PT, R2, R165, PT ;  /* 0x000000a50200720c */ /* 0x000fe20003f44070 */
[----:B------:R-:W-:-:S03]  /*19390*/  IMAD.HI.U32 R18, R4, R180, RZ ;  /* 0x000000b404127227 */ /* 0x000fc600078e00ff */
[----:B------:R-:W-:Y:S01]  /*193a0*/  IABS R196, R238 ;  /* 0x000000ee00c47213 */ /* 0x000fe20000000000 */
[----:B------:R-:W-:-:S04]  /*193b0*/  IMAD.HI.U32 R26, R4, R188, RZ ;  /* 0x000000bc041a7227 */ /* 0x000fc800078e00ff */
[----:B------:R-:W-:Y:S02]  /*193c0*/  IMAD.MOV R34, RZ, RZ, -R18 ;  /* 0x000000ffff227224 */ /* 0x000fe400078e0a12 */
[--C-:B------:R-:W-:Y:S01]  /*193d0*/  @!P3 IMAD.IADD R157, R157, 0x1, -R2.reuse ;  /* 0x000000019d9db824 */ /* 0x100fe200078e0a02 */
[C---:B------:R-:W-:Y:S01]  /*193e0*/  ISETP.GT.U32.AND P3, PT, R2.reuse, R151, PT ;  /* 0x000000970200720c */ /* 0x040fe20003f64070 */
[----:B------:R-:W-:Y:S02]  /*193f0*/  @!P1 IMAD.IADD R173, R173, 0x1, -R2 ;  /* 0x00000001adad9824 */ /* 0x000fe400078e0a02 */
[----:B------:R-:W-:Y:S02]  /*19400*/  IMAD.MOV R18, RZ, RZ, -R26 ;  /* 0x000000ffff127224 */ /* 0x000fe400078e0a1a */
[----:B------:R-:W-:Y:S01]  /*19410*/  @!P2 IMAD.IADD R165, R165, 0x1, -R2 ;  /* 0x00000001a5a5a824 */ /* 0x000fe200078e0a02 */
[C---:B------:R-:W-:Y:S01]  /*19420*/  ISETP.GT.U32.AND P1, PT, R2.reuse, R173, PT ;  /* 0x000000ad0200720c */ /* 0x040fe20003f24070 */
[C---:B------:R-:W-:Y:S01]  /*19430*/  IMAD R188, R2.reuse, R18, R188 ;  /* 0x0000001202bc7224 */ /* 0x040fe200078e02bc */
[----:B------:R-:W-:Y:S01]  /*19440*/  ISETP.GT.U32.AND P2, PT, R2, R157, PT ;  /* 0x0000009d0200720c */ /* 0x000fe20003f44070 */
[----:B------:R-:W-:-:S04]  /*19450*/  IMAD.HI.U32 R18, R4, R196, RZ ;  /* 0x000000c404127227 */ /* 0x000fc800078e00ff */
[----:B------:R-:W-:Y:S01]  /*19460*/  @!P6 IMAD.MOV R146, RZ, RZ, -R146 ;  /* 0x000000ffff92e224 */ /* 0x000fe200078e0a92 */
[C---:B------:R-:W-:Y:S01]  /*19470*/  ISETP.GT.U32.AND P6, PT, R2.reuse, R165, PT ;  /* 0x000000a50200720c */ /* 0x040fe20003fc4070 */
[C---:B------:R-:W-:Y:S02]  /*19480*/  IMAD R180, R2.reuse, R34, R180 ;  /* 0x0000002202b47224 */ /* 0x040fe400078e02b4 */
[----:B------:R-:W-:Y:S02]  /*19490*/  IMAD.MOV R18, RZ, RZ, -R18 ;  /* 0x000000ffff127224 */ /* 0x000fe400078e0a12 */
[----:B------:R-:W-:Y:S01]  /*194a0*/  @!P3 IMAD.IADD R151, R151, 0x1, -R2 ;  /* 0x000000019797b824 */ /* 0x000fe200078e0a02 */
[C---:B------:R-:W-:Y:S01]  /*194b0*/  ISETP.GT.U32.AND P3, PT, R2.reuse, R180, PT ;  /* 0x000000b40200720c */ /* 0x040fe20003f64070 */
[----:B------:R-:W-:Y:S02]  /*194c0*/  IMAD R196, R2, R18, R196 ;  /* 0x0000001202c47224 */ /* 0x000fe400078e02c4 */
[----:B------:R-:W-:-:S02]  /*194d0*/  VIADD R247, R3, 0x20 ;  /* 0x0000002003f77836 */ /* 0x000fc40000000000 */
[--C-:B------:R-:W-:Y:S01]  /*194e0*/  @!P1 IMAD.IADD R173, R173, 0x1, -R2.reuse ;  /* 0x00000001adad9824 */ /* 0x100fe200078e0a02 */
[C---:B------:R-:W-:Y:S01]  /*194f0*/  ISETP.GT.U32.AND P1, PT, R2.reuse, R196, PT ;  /* 0x000000c40200720c */ /* 0x040fe20003f24070 */
[--C-:B------:R-:W-:Y:S01]  /*19500*/  @!P2 IMAD.IADD R157, R157, 0x1, -R2.reuse ;  /* 0x000000019d9da824 */ /* 0x100fe200078e0a02 */
[----:B------:R-:W-:Y:S01]  /*19510*/  IABS R204, R247 ;  /* 0x000000f700cc7213 */ /* 0x000fe20000000000 */
[----:B------:R-:W-:Y:S01]  /*19520*/  @!P6 IMAD.IADD R165, R165, 0x1, -R2 ;  /* 0x00000001a5a5e824 */ /* 0x000fe200078e0a02 */
[----:B------:R-:W-:Y:S01]  /*19530*/  ISETP.GT.U32.AND P2, PT, R2, R188, PT ;  /* 0x000000bc0200720c */ /* 0x000fe20003f44070 */
[----:B------:R-:W-:Y:S01]  /*19540*/  VIADD R215, R3, 0x1f ;  /* 0x0000001f03d77836 */ /* 0x000fe20000000000 */
[----:B------:R-:W-:Y:S01]  /*19550*/  ISETP.GE.AND P6, PT, R108, RZ, PT ;  /* 0x000000ff6c00720c */ /* 0x000fe20003fc6270 */
[----:B------:R-:W-:-:S03]  /*19560*/  IMAD.HI.U32 R18, R4, R204, RZ ;  /* 0x000000cc04127227 */ /* 0x000fc600078e00ff */
[----:B------:R-:W-:Y:S01]  /*19570*/  IABS R211, R215 ;  /* 0x000000d700d37213 */ /* 0x000fe20000000000 */
[----:B------:R-:W-:Y:S01]  /*19580*/  @!P3 IMAD.IADD R180, R180, 0x1, -R2 ;  /* 0x00000001b4b4b824 */ /* 0x000fe200078e0a02 */
[----:B------:R-:W-:Y:S01]  /*19590*/  ISETP.GE.AND P3, PT, R143, RZ, PT ;  /* 0x000000ff8f00720c */ /* 0x000fe20003f66270 */
[----:B------:R-:W-:Y:S02]  /*195a0*/  IMAD.MOV R18, RZ, RZ, -R18 ;  /* 0x000000ffff127224 */ /* 0x000fe400078e0a12 */
[--C-:B------:R-:W-:Y:S01]  /*195b0*/  @!P1 IMAD.IADD R196, R196, 0x1, -R2.reuse ;  /* 0x00000001c4c49824 */ /* 0x100fe200078e0a02 */
[----:B------:R-:W-:Y:S01]  /*195c0*/  ISETP.GT.U32.AND P1, PT, R2, R180, PT ;  /* 0x000000b40200720c */ /* 0x000fe20003f24070 */
[----:B------:R-:W-:Y:S01]  /*195d0*/  @!P2 IMAD.IADD R188, R188, 0x1, -R2 ;  /* 0x00000001bcbca824 */ /* 0x000fe200078e0a02 */
[----:B------:R-:W-:Y:S01]  /*195e0*/  ISETP.GE.AND P2, PT, R230, RZ, PT ;  /* 0x000000ffe600720c */ /* 0x000fe20003f46270 */
[C---:B------:R-:W-:Y:S02]  /*195f0*/  IMAD R204, R2.reuse, R18, R204 ;  /* 0x0000001202cc7224 */ /* 0x040fe400078e02cc */
[----:B------:R-:W-:Y:S01]  /*19600*/  @!P4 IMAD.MOV R151, RZ, RZ, -R151 ;  /* 0x000000ffff97c224 */ /* 0x000fe200078e0a97 */
[C---:B------:R-:W-:Y:S01]  /*19610*/  ISETP.GT.U32.AND P4, PT, R2.reuse, R188, PT ;  /* 0x000000bc0200720c */ /* 0x040fe20003f84070 */
[----:B------:R-:W-:Y:S01]  /*19620*/  @!P6 IMAD.MOV R173, RZ, RZ, -R173 ;  /* 0x000000ffffade224 */ /* 0x000fe200078e0aad */
[----:B------:R-:W-:Y:S01]  /*19630*/  ISETP.GT.U32.AND P6, PT, R2, R204, PT ;  /* 0x000000cc0200720c */ /* 0x000fe20003fc4070 */
[----:B------:R-:W-:-:S04]  /*19640*/  IMAD.HI.U32 R18, R4, R211, RZ ;  /* 0x000000d304127227 */ /* 0x000fc800078e00ff */
[----:B------:R-:W-:Y:S02]  /*19650*/  VIADD R246, R3, 0x1e ;  /* 0x0000001e03f67836 */ /* 0x000fe40000000000 */
[----:B------:R-:W-:Y:S02]  /*19660*/  IMAD.MOV R18, RZ, RZ, -R18 ;  /* 0x000000ffff127224 */ /* 0x000fe400078e0a12 */
[----:B------:R-:W-:Y:S01]  /*19670*/  @!P1 IMAD.IADD R180, R180, 0x1, -R2 ;  /* 0x00000001b4b49824 */ /* 0x000fe200078e0a02 */
[----:B------:R-:W-:Y:S01]  /*19680*/  IABS R219, R246 ;  /* 0x000000f600db7213 */ /* 0x000fe20000000000 */
[C---:B------:R-:W-:Y:S01]  /*19690*/  IMAD R211, R2.reuse, R18, R211 ;  /* 0x0000001202d37224 */ /* 0x040fe200078e02d3 */
[----:B------:R-:W-:Y:S01]  /*196a0*/  ISETP.GE.AND P1, PT, R247, RZ, PT ;  /* 0x000000fff700720c */ /* 0x000fe20003f26270 */
[----:B------:R-:W-:Y:S02]  /*196b0*/  VIADD R247, R3, 0x1d ;  /* 0x0000001d03f77836 */ /* 0x000fe40000000000 */
[----:B------:R-:W-:Y:S01]  /*196c0*/  @!P0 IMAD.MOV R157, RZ, RZ, -R157 ;  /* 0x000000ffff9d8224 */ /* 0x000fe200078e0a9d */
[----:B------:R-:W-:Y:S01]  /*196d0*/  ISETP.GT.U32.AND P0, PT, R2, R196, PT ;  /* 0x000000c40200720c */ /* 0x000fe20003f04070 */
[----:B------:R-:W-:Y:S01]  /*196e0*/  IMAD.HI.U32 R26, R4, R219, RZ ;  /* 0x000000db041a7227 */ /* 0x000fe200078e00ff */
[----:B------:R-:W-:-:S03]  /*196f0*/  IABS R230, R247 ;  /* 0x000000f700e67213 */ /* 0x000fc60000000000 */
[--C-:B------:R-:W-:Y:S01]  /*19700*/  @!P4 IMAD.IADD R188, R188, 0x1, -R2.reuse ;  /* 0x00000001bcbcc824 */ /* 0x100fe200078e0a02 */
[----:B------:R-:W-:Y:S01]  /*19710*/  ISETP.GT.U32.AND P4, PT, R2, R211, PT ;  /* 0x000000d30200720c */ /* 0x000fe20003f84070 */
[----:B------:R-:W-:Y:S02]  /*19720*/  @!P6 IMAD.IADD R204, R204, 0x1, -R2 ;  /* 0x00000001cccce824 */ /* 0x000fe400078e0a02 */
[----:B------:R-:W-:Y:S01]  /*19730*/  @!P5 IMAD.MOV R165, RZ, RZ, -R165 ;  /* 0x000000ffffa5d224 */ /* 0x000fe200078e0aa5 */
[----:B------:R-:W-:Y:S01]  /*19740*/  ISETP.GE.AND P5, PT, R238, RZ, PT ;  /* 0x000000ffee00720c */ /* 0x000fe20003fa6270 */
[----:B------:R-:W-:Y:S02]  /*19750*/  IMAD.MOV R18, RZ, RZ, -R26 ;  /* 0x000000ffff127224 */ /* 0x000fe400078e0a1a */
[----:B------:R-:W-:Y:S01]  /*19760*/  @!P3 IMAD.MOV R180, RZ, RZ, -R180 ;  /* 0x000000ffffb4b224 */ /* 0x000fe200078e0ab4 */
[----:B------:R-:W-:Y:S01]  /*19770*/  ISETP.GT.U32.AND P3, PT, R2, R204, PT ;  /* 0x000000cc0200720c */ /* 0x000fe20003f64070 */
[----:B------:R-:W-:-:S02]  /*19780*/  VIADD R238, R3, 0x1c ;  /* 0x0000001c03ee7836 */ /* 0x000fc40000000000 */
[----:B------:R-:W-:-:S03]  /*19790*/  IMAD.HI.U32 R26, R4, R230, RZ ;  /* 0x000000e6041a7227 */ /* 0x000fc600078e00ff */
[----:B------:R-:W-:Y:S01]  /*197a0*/  IABS R102, R238 ;  /* 0x000000ee00667213 */ /* 0x000fe20000000000 */
[----:B------:R-:W-:Y:S02]  /*197b0*/  IMAD R219, R2, R18, R219 ;  /* 0x0000001202db7224 */ /* 0x000fe400078e02db */
[----:B------:R-:W-:Y:S02]  /*197c0*/  IMAD.MOV R49, RZ, RZ, -R26 ;  /* 0x000000ffff317224 */ /* 0x000fe400078e0a1a */
[--C-:B------:R-:W-:Y:S01]  /*197d0*/  @!P0 IMAD.IADD R196, R196, 0x1, -R2.reuse ;  /* 0x00000001c4c48824 */ /* 0x100fe200078e0a02 */
[----:B------:R-:W-:Y:S01]  /*197e0*/  ISETP.GE.AND P0, PT, R215, RZ, PT ;  /* 0x000000ffd700720c */ /* 0x000fe20003f06270 */
[----:B------:R-:W-:Y:S01]  /*197f0*/  VIADD R215, R3, 0x1a ;  /* 0x0000001a03d77836 */ /* 0x000fe20000000000 */
[----:B------:R-:W-:Y:S01]  /*19800*/  ISETP.GT.U32.AND P6, PT, R2, R219, PT ;  /* 0x000000db0200720c */ /* 0x000fe20003fc4070 */
[----:B------:R-:W-:Y:S01]  /*19810*/  @!P4 IMAD.IADD R211, R211, 0x1, -R2 ;  /* 0x00000001d3d3c824 */ /* 0x000fe200078e0a02 */
[----:B------:R-:W-:Y:S01]  /*19820*/  ISETP.GE.AND P4, PT, R246, RZ, PT ;  /* 0x000000fff600720c */ /* 0x000fe20003f86270 */
[----:B------:R-:W-:Y:S01]  /*19830*/  IMAD R230, R2, R49, R230 ;  /* 0x0000003102e67224 */ /* 0x000fe200078e02e6 */
[----:B------:R-:W-:Y:S01]  /*19840*/  IABS R34, R215 ;  /* 0x000000d700227213 */ /* 0x000fe20000000000 */
[----:B------:R-:W-:-:S04]  /*19850*/  IMAD.HI.U32 R57, R4, R102, RZ ;  /* 0x0000006604397227 */ /* 0x000fc800078e00ff */
[----:B------:R-:W-:Y:S01]  /*19860*/  @!P2 IMAD.MOV R188, RZ, RZ, -R188 ;  /* 0x000000ffffbca224 */ /* 0x000fe200078e0abc */
[----:B------:R-:W-:Y:S01]  /*19870*/  ISETP.GT.U32.AND P2, PT, R2, R211, PT ;  /* 0x000000d30200720c */ /* 0x000fe20003f44070 */
[--C-:B------:R-:W-:Y:S01]  /*19880*/  @!P3 IMAD.IADD R204, R204, 0x1, -R2.reuse ;  /* 0x00000001ccccb824 */ /* 0x100fe200078e0a02 */
[C---:B------:R-:W-:Y:S01]  /*19890*/  ISETP.GT.U32.AND P3, PT, R2.reuse, R230, PT ;  /* 0x000000e60200720c */ /* 0x040fe20003f64070 */
[----:B------:R-:W-:Y:S02]  /*198a0*/  IMAD.MOV R26, RZ, RZ, -R57 ;  /* 0x000000ffff1a7224 */ /* 0x000fe400078e0a39 */
[----:B------:R-:W-:Y:S02]  /*198b0*/  @!P6 IMAD.IADD R219, R219, 0x1, -R2 ;  /* 0x00000001dbdbe824 */ /* 0x000fe400078e0a02 */
[----:B------:R-:W-:Y:S02]  /*198c0*/  IMAD R102, R2, R26, R102 ;  /* 0x0000001a02667224 */ /* 0x000fe400078e0266 */
[----:B------:R-:W-:Y:S01]  /*198d0*/  IMAD.HI.U32 R26, R4, R34, RZ ;  /* 0x00000022041a7227 */ /* 0x000fe200078e00ff */
[----:B------:R-:W-:-:S03]  /*198e0*/  ISETP.GT.U32.AND P6, PT, R2, R219, PT ;  /* 0x000000db0200720c */ /* 0x000fc60003fc4070 */
[----:B------:R-:W-:Y:S02]  /*198f0*/  IMAD.MOV R26, RZ, RZ, -R26 ;  /* 0x000000ffff1a7224 */ /* 0x000fe400078e0a1a */
[----:B------:R-:W-:Y:S02]  /*19900*/  VIADD R143, R3, 0x1b ;  /* 0x0000001b038f7836 */ /* 0x000fe40000000000 */
[----:B------:R-:W-:Y:S01]  /*19910*/  @!P2 IMAD.IADD R211, R211, 0x1, -R2 ;  /* 0x00000001d3d3a824 */ /* 0x000fe200078e0a02 */
[C---:B------:R-:W-:Y:S01]  /*19920*/  ISETP.GT.U32.AND P2, PT, R2.reuse, R102, PT ;  /* 0x000000660200720c */ /* 0x040fe20003f44070 */
[----:B------:R-:W-:Y:S01]  /*19930*/  IMAD R34, R2, R26, R34 ;  /* 0x0000001a02227224 */ /* 0x000fe200078e0222 */
[----:B------:R-:W-:Y:S01]  /*19940*/  IABS R18, R143 ;  /* 0x0000008f00127213 */ /* 0x000fe20000000000 */
[----:B------:R-:W-:Y:S02]  /*19950*/  @!P3 IMAD.IADD R230, R230, 0x1, -R2 ;  /* 0x00000001e6e6b824 */ /* 0x000fe400078e0a02 */
[----:B------:R-:W-:-:S02]  /*19960*/  VIADD R246, R3, 0x19 ;  /* 0x0000001903f67836 */ /* 0x000fc40000000000 */
[----:B------:R-:W-:Y:S01]  /*19970*/  @!P1 IMAD.MOV R204, RZ, RZ, -R204 ;  /* 0x000000ffffcc9224 */ /* 0x000fe200078e0acc */
[C---:B------:R-:W-:Y:S01]  /*19980*/  ISETP.GT.U32.AND P1, PT, R2.reuse, R230, PT ;  /* 0x000000e60200720c */ /* 0x040fe20003f24070 */
[----:B------:R-:W-:Y:S01]  /*19990*/  @!P0 IMAD.MOV R211, RZ, RZ, -R211 ;  /* 0x000000ffffd38224 */ /* 0x000fe200078e0ad3 */
[----:B------:R-:W-:Y:S01]  /*199a0*/  ISETP.GT.U32.AND P0, PT, R2, R34, PT ;  /* 0x000000220200720c */ /* 0x000fe20003f04070 */
[----:B------:R-:W-:Y:S01]  /*199b0*/  @!P5 IMAD.MOV R196, RZ, RZ, -R196 ;  /* 0x000000ffffc4d224 */ /* 0x000fe200078e0ac4 */
[----:B------:R-:W-:Y:S01]  /*199c0*/  ISETP.GE.AND P5, PT, R247, RZ, PT ;  /* 0x000000fff700720c */ /* 0x000fe20003fa6270 */
[----:B------:R-:W-:Y:S01]  /*199d0*/  VIADD R247, R3, 0x18 ;  /* 0x0000001803f77836 */ /* 0x000fe20000000000 */
[----:B------:R-:W-:Y:S01]  /*199e0*/  IABS R49, R246 ;  /* 0x000000f600317213 */ /* 0x000fe20000000000 */
[----:B------:R-:W-:-:S03]  /*199f0*/  IMAD.HI.U32 R57, R4, R18, RZ ;  /* 0x0000001204397227 */ /* 0x000fc600078e00ff */
[----:B------:R-:W-:Y:S01]  /*19a00*/  IABS R65, R247 ;  /* 0x000000f700417213 */ /* 0x000fe20000000000 */
[----:B------:R-:W-:Y:S01]  /*19a10*/  @!P6 IMAD.IADD R219, R219, 0x1, -R2 ;  /* 0x00000001dbdbe824 */ /* 0x000fe200078e0a02 */
[----:B------:R-:W-:Y:S01]  /*19a20*/  ISETP.GE.AND P6, PT, R238, RZ, PT ;  /* 0x000000ffee00720c */ /* 0x000fe20003fc6270 */
[----:B------:R-:W-:Y:S02]  /*19a30*/  IMAD.MOV R57, RZ, RZ, -R57 ;  /* 0x000000ffff397224 */ /* 0x000fe400078e0a39 */
[----:B------:R-:W-:Y:S02]  /*19a40*/  VIADD R238, R3, 0x17 ;  /* 0x0000001703ee7836 */ /* 0x000fe40000000000 */
[----:B------:R-:W-:-:S03]  /*19a50*/  IMAD.HI.U32 R26, R4, R49, RZ ;  /* 0x00000031041a7227 */ /* 0x000fc600078e00ff */
[----:B------:R-:W-:Y:S01]  /*19a60*/  IABS R80, R238 ;  /* 0x000000ee00507213 */ /* 0x000fe20000000000 */
[----:B------:R-:W-:Y:S02]  /*19a70*/  IMAD R18, R2, R57, R18 ;  /* 0x0000003902127224 */ /* 0x000fe400078e0212 */
[----:B------:R-:W-:Y:S02]  /*19a80*/  IMAD.MOV R26, RZ, RZ, -R26 ;  /* 0x000000ffff1a7224 */ /* 0x000fe400078e0a1a */
[--C-:B------:R-:W-:Y:S01]  /*19a90*/  @!P1 IMAD.IADD R230, R230, 0x1, -R2.reuse ;  /* 0x00000001e6e69824 */ /* 0x100fe200078e0a02 */
[----:B------:R-:W-:Y:S01]  /*19aa0*/  ISETP.GT.U32.AND P3, PT, R2, R18, PT ;  /* 0x000000120200720c */ /* 0x000fe20003f64070 */
[----:B------:R-:W-:Y:S01]  /*19ab0*/  @!P0 IMAD.IADD R34, R34, 0x1, -R2 ;  /* 0x0000000122228824 */ /* 0x000fe200078e0a02 */
[----:B------:R-:W-:Y:S01]  /*19ac0*/  ISETP.GE.AND P0, PT, R246, RZ, PT ;  /* 0x000000fff600720c */ /* 0x000fe20003f06270 */
[----:B------:R-:W-:-:S04]  /*19ad0*/  IMAD.HI.U32 R57, R4, R65, RZ ;  /* 0x0000004104397227 */ /* 0x000fc800078e00ff */
[C---:B------:R-:W-:Y:S02]  /*19ae0*/  IMAD R49, R2.reuse, R26, R49 ;  /* 0x0000001a02317224 */ /* 0x040fe400078e0231 */
[----:B------:R-:W-:Y:S01]  /*19af0*/  @!P5 IMAD.MOV R230, RZ, RZ, -R230 ;  /* 0x000000ffffe6d224 */ /* 0x000fe200078e0ae6 */
[C---:B------:R-:W-:Y:S01]  /*19b00*/  ISETP.GT.U32.AND P5, PT, R2.reuse, R34, PT ;  /* 0x000000220200720c */ /* 0x040fe20003fa4070 */
[----:B------:R-:W-:Y:S01]  /*19b10*/  IMAD.MOV R26, RZ, RZ, -R57 ;  /* 0x000000ffff1a7224 */ /* 0x000fe200078e0a39 */
[----:B------:R-:W-:Y:S01]  /*19b20*/  ISETP.GT.U32.AND P1, PT, R2, R49, PT ;  /* 0x000000310200720c */ /* 0x000fe20003f24070 */
[----:B------:R-:W-:-:S04]  /*19b30*/  IMAD.HI.U32 R57, R4, R80, RZ ;  /* 0x0000005004397227 */ /* 0x000fc800078e00ff */
[----:B------:R-:W-:Y:S02]  /*19b40*/  IMAD R65, R2, R26, R65 ;  /* 0x0000001a02417224 */ /* 0x000fe400078e0241 */
[----:B------:R-:W-:Y:S02]  /*19b50*/  IMAD.MOV R26, RZ, RZ, -R57 ;  /* 0x000000ffff1a7224 */ /* 0x000fe400078e0a39 */
[----:B------:R-:W-:Y:S02]  /*19b60*/  @!P2 IMAD.IADD R102, R102, 0x1, -R2 ;  /* 0x000000016666a824 */ /* 0x000fe400078e0a02 */
[----:B------:R-:W-:Y:S02]  /*19b70*/  IMAD R80, R2, R26, R80 ;  /* 0x0000001a02507224 */ /* 0x000fe400078e0250 */
[--C-:B------:R-:W-:Y:S01]  /*19b80*/  @!P5 IMAD.IADD R34, R34, 0x1, -R2.reuse ;  /* 0x000000012222d824 */ /* 0x100fe200078e0a02 */
[C---:B------:R-:W-:Y:S01]  /*19b90*/  ISETP.GT.U32.AND P2, PT, R2.reuse, R102, PT ;  /* 0x000000660200720c */ /* 0x040fe20003f44070 */
[----:B------:R-:W-:Y:S01]  /*19ba0*/  VIADD R246, R3, 0x16 ;  /* 0x0000001603f67836 */ /* 0x000fe20000000000 */
[----:B------:R-:W-:Y:S01]  /*19bb0*/  ISETP.GT.U32.AND P5, PT, R2, R80, PT ;  /* 0x000000500200720c */ /* 0x000fe20003fa4070 */
[----:B------:R-:W-:-:S02]  /*19bc0*/  @!P3 IMAD.IADD R18, R18, 0x1, -R2 ;  /* 0x000000011212b824 */ /* 0x000fc400078e0a02 */
[--C-:B------:R-:W-:Y:S01]  /*19bd0*/  @!P1 IMAD.IADD R49, R49, 0x1, -R2.reuse ;  /* 0x0000000131319824 */ /* 0x100fe200078e0a02 */
[----:B------:R-:W-:Y:S01]  /*19be0*/  IABS R94, R246 ;  /* 0x000000f6005e7213 */ /* 0x000fe20000000000 */
[----:B------:R-:W-:Y:S01]  /*19bf0*/  @!P4 IMAD.MOV R219, RZ, RZ, -R219 ;  /* 0x000000ffffdbc224 */ /* 0x000fe200078e0adb */
[----:B------:R-:W-:Y:S01]  /*19c00*/  ISETP.GT.U32.AND P3, PT, R2, R18, PT ;  /* 0x000000120200720c */ /* 0x000fe20003f64070 */
[----:B------:R-:W-:Y:S01]  /*19c10*/  IMAD.HI.U32 R114, R4, R154, RZ ;  /* 0x0000009a04727227 */ /* 0x000fe200078e00ff */
[----:B------:R-:W-:Y:S02]  /*19c20*/  ISETP.GT.U32.AND P1, PT, R2, R49, PT ;  /* 0x000000310200720c */ /* 0x000fe40003f24070 */
[----:B------:R-:W-:Y:S01]  /*19c30*/  ISETP.GE.AND P4, PT, R143, RZ, PT ;  /* 0x000000ff8f00720c */ /* 0x000fe20003f86270 */
[--C-:B------:R-:W-:Y:S01]  /*19c40*/  @!P2 IMAD.IADD R102, R102, 0x1, -R2.reuse ;  /* 0x000000016666a824 */ /* 0x100fe200078e0a02 */
[----:B------:R-:W-:Y:S01]  /*19c50*/  ISETP.GE.AND P2, PT, R215, RZ, PT ;  /* 0x000000ffd700720c */ /* 0x000fe20003f46270 */
[----:B------:R-:W-:Y:S01]  /*19c60*/  @!P5 IMAD.IADD R80, R80, 0x1, -R2 ;  /* 0x000000015050d824 */ /* 0x000fe200078e0a02 */
[----:B------:R-:W-:Y:S01]  /*19c70*/  IABS R215, R192 ;  /* 0x000000c000d77213 */ /* 0x000fe20000000000 */
[----:B------:R-:W-:-:S03]  /*19c80*/  IMAD.HI.U32 R26, R4, R94, RZ ;  /* 0x0000005e041a7227 */ /* 0x000fc600078e00ff */
[----:B------:R-:W-:Y:S01]  /*19c90*/  ISETP.GT.U32.AND P5, PT, R2, R80, PT ;  /* 0x000000500200720c */ /* 0x000fe20003fa4070 */
[----:B------:R-:W-:Y:S01]  /*19ca0*/  @!P6 IMAD.MOV R102, RZ, RZ, -R102 ;  /* 0x000000ffff66e224 */ /* 0x000fe200078e0a66 */
[----:B------:R-:W-:Y:S01]  /*19cb0*/  ISETP.GE.AND P6, PT, R247, RZ, PT ;  /* 0x000000fff700720c */ /* 0x000fe20003fc6270 */
[----:B------:R-:W-:Y:S02]  /*19cc0*/  VIADD R247, R3, 0x15 ;  /* 0x0000001503f77836 */ /* 0x000fe40000000000 */
[----:B------:R-:W-:Y:S02]  /*19cd0*/  IMAD.MOV R26, RZ, RZ, -R26 ;  /* 0x000000ffff1a7224 */ /* 0x000fe400078e0a1a */
[----:B------:R-:W-:Y:S01]  /*19ce0*/  @!P3 IMAD.IADD R18, R18, 0x1, -R2 ;  /* 0x000000011212b824 */ /* 0x000fe200078e0a02 */
[----:B------:R-:W-:Y:S01]  /*19cf0*/  IABS R108, R247 ;  /* 0x000000f7006c7213 */ /* 0x000fe20000000000 */
[C---:B------:R-:W-:Y:S01]  /*19d00*/  IMAD R94, R2.reuse, R26, R94 ;  /* 0x0000001a025e7224 */ /* 0x040fe200078e025e */
[----:B------:R-:W-:Y:S01]  /*19d10*/  ISETP.GT.U32.AND P3, PT, R2, R65, PT ;  /* 0x000000410200720c */ /* 0x000fe20003f64070 */
[--C-:B------:R-:W-:Y:S01]  /*19d20*/  @!P1 IMAD.IADD R49, R49, 0x1, -R2.reuse ;  /* 0x0000000131319824 */ /* 0x100fe200078e0a02 */
[----:B------:R-:W-:Y:S01]  /*19d30*/  ISETP.GE.AND P1, PT, R246, RZ, PT ;  /* 0x000000fff600720c */ /* 0x000fe20003f26270 */
[----:B------:R-:W-:Y:S01]  /*19d40*/  @!P5 IMAD.IADD R80, R80, 0x1, -R2 ;  /* 0x000000015050d824 */ /* 0x000fe200078e0a02 */
[----:B------:R-:W-:Y:S01]  /*19d50*/  ISETP.GT.U32.AND P5, PT, R2, R94, PT ;  /* 0x0000005e0200720c */ /* 0x000fe20003fa4070 */
[----:B------:R-:W-:-:S04]  /*19d60*/  IMAD.HI.U32 R57, R4, R108, RZ ;  /* 0x0000006c04397227 */ /* 0x000fc800078e00ff */
[----:B------:R-:W-:Y:S02]  /*19d70*/  IMAD.MOV R57, RZ, RZ, -R57 ;  /* 0x000000ffff397224 */ /* 0x000fe400078e0a39 */
[----:B------:R-:W-:Y:S02]  /*19d80*/  VIADD R246, R3, 0x13 ;  /* 0x0000001303f67836 */ /* 0x000fe40000000000 */
[----:B------:R-:W-:Y:S02]  /*19d90*/  IMAD R108, R2, R57, R108 ;  /* 0x00000039026c7224 */ /* 0x000fe400078e026c */
[--C-:B------:R-:W-:Y:S01]  /*19da0*/  @!P3 IMAD.IADD R65, R65, 0x1, -R2.reuse ;  /* 0x000000014141b824 */ /* 0x100fe200078e0a02 */
[----:B------:R-:W-:Y:S01]  /*19db0*/  IABS R131, R246 ;  /* 0x000000f600837213 */ /* 0x000fe20000000000 */
[----:B------:R-:W-:Y:S01]  /*19dc0*/  @!P5 IMAD.IADD R94, R94, 0x1, -R2 ;  /* 0x000000015e5ed824 */ /* 0x000fe200078e0a02 */
[----:B------:R-:W-:Y:S01]  /*19dd0*/  ISETP.GT.U32.AND P5, PT, R2, R108, PT ;  /* 0x0000006c0200720c */ /* 0x000fe20003fa4070 */
[----:B------:R-:W-:Y:S01]  /*19de0*/  @!P2 IMAD.MOV R34, RZ, RZ, -R34 ;  /* 0x000000ffff22a224 */ /* 0x000fe200078e0a22 */
[----:B------:R-:W-:Y:S01]  /*19df0*/  ISETP.GE.AND P3, PT, R238, RZ, PT ;  /* 0x000000ffee00720c */ /* 0x000fe20003f66270 */
[----:B------:R-:W-:Y:S01]  /*19e00*/  IMAD.HI.U32 R57, R4, R131, RZ ;  /* 0x0000008304397227 */ /* 0x000fe200078e00ff */
[----:B------:R-:W-:-:S02]  /*19e10*/  ISETP.GE.AND P2, PT, R247, RZ, PT ;  /* 0x000000fff700720c */ /* 0x000fc40003f46270 */
[----:B------:R-:W-:Y:S01]  /*19e20*/  IABS R238, R161 ;  /* 0x000000a100ee7213 */ /* 0x000fe20000000000 */
[----:B------:R-:W-:Y:S02]  /*19e30*/  VIADD R247, R3, 0x14 ;  /* 0x0000001403f77836 */ /* 0x000fe40000000000 */
[----:B------:R-:W-:Y:S01]  /*19e40*/  @!P4 IMAD.MOV R18, RZ, RZ, -R18 ;  /* 0x000000ffff12c224 */ /* 0x000fe200078e0a12 */
[----:B------:R-:W-:Y:S01]  /*19e50*/  ISETP.GT.U32.AND P4, PT, R2, R65, PT ;  /* 0x000000410200720c */ /* 0x000fe20003f84070 */
[----:B------:R-:W-:Y:S01]  /*19e60*/  IMAD.MOV R57, RZ, RZ, -R57 ;  /* 0x000000ffff397224 */ /* 0x000fe200078e0a39 */
[----:B------:R-:W-:Y:S01]  /*19e70*/  IABS R120, R247 ;  /* 0x000000f700787213 */ /* 0x000fe20000000000 */
[----:B------:R-:W-:Y:S02]  /*19e80*/  @!P5 IMAD.IADD R108, R108, 0x1, -R2 ;  /* 0x000000016c6cd824 */ /* 0x000fe400078e0a02 */
[----:B------:R-:W-:Y:S02]  /*19e90*/  IMAD.MOV R114, RZ, RZ, -R114 ;  /* 0x000000ffff727224 */ /* 0x000fe400078e0a72 */
[C---:B------:R-:W-:Y:S01]  /*19ea0*/  IMAD R131, R2.reuse, R57, R131 ;  /* 0x0000003902837224 */ /* 0x040fe200078e0283 */
[----:B------:R-:W-:Y:S01]  /*19eb0*/  ISETP.GT.U32.AND P5, PT, R2, R108, PT ;  /* 0x0000006c0200720c */ /* 0x000fe20003fa4070 */
[----:B------:R-:W-:-:S04]  /*19ec0*/  IMAD.HI.U32 R26, R4, R120, RZ ;  /* 0x00000078041a7227 */ /* 0x000fc800078e00ff */
[C---:B------:R-:W-:Y:S02]  /*19ed0*/  IMAD R154, R2.reuse, R114, R154 ;  /* 0x00000072029a7224 */ /* 0x040fe400078e029a */
[----:B------:R-:W-:Y:S01]  /*19ee0*/  @!P3 IMAD.MOV R80, RZ, RZ, -R80 ;  /* 0x000000ffff50b224 */ /* 0x000fe200078e0a50 */
[----:B------:R-:W-:Y:S01]  /*19ef0*/  ISETP.GT.U32.AND P3, PT, R2, R131, PT ;  /* 0x000000830200720c */ /* 0x000fe20003f64070 */
[----:B------:R-:W-:Y:S02]  /*19f00*/  IMAD.MOV R26, RZ, RZ, -R26 ;  /* 0x000000ffff1a7224 */ /* 0x000fe400078e0a1a */
[--C-:B------:R-:W-:Y:S01]  /*19f10*/  @!P4 IMAD.IADD R65, R65, 0x1, -R2.reuse ;  /* 0x000000014141c824 */ /* 0x100fe200078e0a02 */
[----:B------:R-:W-:Y:S01]  /*19f20*/  ISETP.GE.AND P4, PT, R247, RZ, PT ;  /* 0x000000fff700720c */ /* 0x000fe20003f86270 */
[----:B------:R-:W-:Y:S01]  /*19f30*/  @!P5 IMAD.IADD R108, R108, 0x1, -R2 ;  /* 0x000000016c6cd824 */ /* 0x000fe200078e0a02 */
[C---:B------:R-:W-:Y:S01]  /*19f40*/  ISETP.GT.U32.AND P5, PT, R2.reuse, R154, PT ;  /* 0x0000009a0200720c */ /* 0x040fe20003fa4070 */
[----:B------:R-:W-:-:S02]  /*19f50*/  IMAD R120, R2, R26, R120 ;  /* 0x0000001a02787224 */ /* 0x000fc400078e0278 */
[----:B------:R-:W-:Y:S02]  /*19f60*/  VIADD R247, R3, 0x12 ;  /* 0x0000001203f77836 */ /* 0x000fe40000000000 */
[----:B------:R-:W-:Y:S01]  /*19f70*/  @!P6 IMAD.MOV R65, RZ, RZ, -R65 ;  /* 0x000000ffff41e224 */ /* 0x000fe200078e0a41 */
[----:B------:R-:W-:Y:S01]  /*19f80*/  ISETP.GT.U32.AND P6, PT, R2, R120, PT ;  /* 0x000000780200720c */ /* 0x000fe20003fc4070 */
[----:B------:R-:W-:Y:S01]  /*19f90*/  @!P3 IMAD.IADD R131, R131, 0x1, -R2 ;  /* 0x000000018383b824 */ /* 0x000fe200078e0a02 */
[----:B------:R-:W-:Y:S01]  /*19fa0*/  IABS R143, R247 ;  /* 0x000000f7008f7213 */ /* 0x000fe20000000000 */
[----:B------:R-:W-:Y:S01]  /*19fb0*/  IMAD.MOV R137, RZ, RZ, -R137 ;  /* 0x000000ffff897224 */ /* 0x000fe200078e0a89 */
[----:B------:R-:W-:Y:S01]  /*19fc0*/  ISETP.GE.AND P3, PT, R246, RZ, PT ;  /* 0x000000fff600720c */ /* 0x000fe20003f66270 */
[----:B------:R-:W-:-:S04]  /*19fd0*/  IMAD.HI.U32 R57, R4, R200, RZ ;  /* 0x000000c804397227 */ /* 0x000fc800078e00ff */
[----:B------:R-:W-:Y:S01]  /*19fe0*/  @!P5 IMAD.IADD R154, R154, 0x1, -R2 ;  /* 0x000000019a9ad824 */ /* 0x000fe200078e0a02 */
[----:B------:R-:W-:Y:S01]  /*19ff0*/  ISETP.GT.U32.AND P5, PT, R2, R131, PT ;  /* 0x000000830200720c */ /* 0x000fe20003fa4070 */
[----:B------:R-:W-:-:S04]  /*1a000*/  IMAD.HI.U32 R88, R4, R143, RZ ;  /* 0x0000008f04587227 */ /* 0x000fc800078e00ff */
[----:B------:R-:W-:Y:S02]  /*1a010*/  IMAD R169, R2, R137, R169 ;  /* 0x0000008902a97224 */ /* 0x000fe400078e02a9 */
[----:B------:R-:W-:Y:S02]  /*1a020*/  IMAD.MOV R88, RZ, RZ, -R88 ;  /* 0x000000ffff587224 */ /* 0x000fe400078e0a58 */
[----:B------:R-:W-:-:S04]  /*1a030*/  IMAD.HI.U32 R26, R4, R184, RZ ;  /* 0x000000b8041a7227 */ /* 0x000fc800078e00ff */
[----:B------:R-:W-:Y:S02]  /*1a040*/  IMAD.MOV R57, RZ, RZ, -R57 ;  /* 0x000000ffff397224 */ /* 0x000fe400078e0a39 */
[----:B------:R-:W-:Y:S01]  /*1a050*/  @!P6 IMAD.IADD R120, R120, 0x1, -R2 ;  /* 0x000000017878e824 */ /* 0x000fe200078e0a02 */
[C---:B------:R-:W-:Y:S01]  /*1a060*/  ISETP.GT.U32.AND P6, PT, R2.reuse, R169, PT ;  /* 0x000000a90200720c */ /* 0x040fe20003fc4070 */
[C---:B------:R-:W-:Y:S02]  /*1a070*/  IMAD R143, R2.reuse, R88, R143 ;  /* 0x00000058028f7224 */ /* 0x040fe400078e028f */
[----:B------:R-:W-:Y:S01]  /*1a080*/  @!P0 IMAD.MOV R49, RZ, RZ, -R49 ;  /* 0x000000ffff318224 */ /* 0x000fe200078e0a31 */
[C---:B------:R-:W-:Y:S01]  /*1a090*/  ISETP.GT.U32.AND P0, PT, R2.reuse, R94, PT ;  /* 0x0000005e0200720c */ /* 0x040fe20003f04070 */
[----:B------:R-:W-:Y:S02]  /*1a0a0*/  IMAD.MOV R26, RZ, RZ, -R26 ;  /* 0x000000ffff1a7224 */ /* 0x000fe400078e0a1a */
[----:B------:R-:W-:-:S02]  /*1a0b0*/  IMAD R200, R2, R57, R200 ;  /* 0x0000003902c87224 */ /* 0x000fc400078e02c8 */
[----:B------:R-:W-:-:S04]  /*1a0c0*/  IMAD.HI.U32 R88, R4, R215, RZ ;  /* 0x000000d704587227 */ /* 0x000fc800078e00ff */
[C---:B------:R-:W-:Y:S02]  /*1a0d0*/  IMAD R184, R2.reuse, R26, R184 ;  /* 0x0000001a02b87224 */ /* 0x040fe400078e02b8 */
[----:B------:R-:W-:Y:S01]  /*1a0e0*/  @!P5 IMAD.IADD R131, R131, 0x1, -R2 ;  /* 0x000000018383d824 */ /* 0x000fe200078e0a02 */
[----:B------:R-:W-:Y:S01]  /*1a0f0*/  ISETP.GT.U32.AND P5, PT, R2, R200, PT ;  /* 0x000000c80200720c */ /* 0x000fe20003fa4070 */
[----:B------:R-:W-:Y:S02]  /*1a100*/  IMAD.MOV R26, RZ, RZ, -R88 ;  /* 0x000000ffff1a7224 */ /* 0x000fe400078e0a58 */
[----:B------:R-:W-:-:S04]  /*1a110*/  IMAD.HI.U32 R57, R4, R238, RZ ;  /* 0x000000ee04397227 */ /* 0x000fc800078e00ff */
[----:B------:R-:W-:Y:S02]  /*1a120*/  VIADD R246, R3, 0xb ;  /* 0x0000000b03f67836 */ /* 0x000fe40000000000 */
[C---:B------:R-:W-:Y:S02]  /*1a130*/  IMAD R215, R2.reuse, R26, R215 ;  /* 0x0000001a02d77224 */ /* 0x040fe400078e02d7 */
[--C-:B------:R-:W-:Y:S01]  /*1a140*/  @!P6 IMAD.IADD R169, R169, 0x1, -R2.reuse ;  /* 0x00000001a9a9e824 */ /* 0x100fe200078e0a02 */
[----:B------:R-:W-:Y:S01]  /*1a150*/  ISETP.GT.U32.AND P6, PT, R2, R154, PT ;  /* 0x0000009a0200720c */ /* 0x000fe20003fc4070 */
[----:B------:R-:W-:Y:S01]  /*1a160*/  IMAD.MOV R26, RZ, RZ, -R57 ;  /* 0x000000ffff1a7224 */ /* 0x000fe200078e0a39 */
[----:B------:R-:W-:Y:S01]  /*1a170*/  IABS R57, R246 ;  /* 0x000000f600397213 */ /* 0x000fe20000000000 */
[----:B------:R-:W-:Y:S01]  /*1a180*/  @!P0 IMAD.IADD R94, R94, 0x1, -R2 ;  /* 0x000000015e5e8824 */ /* 0x000fe200078e0a02 */
[C---:B------:R-:W-:Y:S01]  /*1a190*/  ISETP.GT.U32.AND P0, PT, R2.reuse, R143, PT ;  /* 0x0000008f0200720c */ /* 0x040fe20003f04070 */
[----:B------:R-:W-:Y:S01]  /*1a1a0*/  @!P2 IMAD.MOV R108, RZ, RZ, -R108 ;  /* 0x000000ffff6ca224 */ /* 0x000fe200078e0a6c */
[C---:B------:R-:W-:Y:S01]  /*1a1b0*/  ISETP.GT.U32.AND P2, PT, R2.reuse, R169, PT ;  /* 0x000000a90200720c */ /* 0x040fe20003f44070 */
[----:B------:R-:W-:-:S02]  /*1a1c0*/  IMAD R238, R2, R26, R238 ;  /* 0x0000001a02ee7224 */ /* 0x000fc400078e02ee */
[----:B------:R-:W-:Y:S02]  /*1a1d0*/  IMAD.MOV.U32 R26, RZ, RZ, R57 ;  /* 0x000000ffff1a7224 */ /* 0x000fe400078e0039 */
[----:B------:R-:W-:Y:S01]  /*1a1e0*/  @!P5 IMAD.IADD R200, R200, 0x1, -R2 ;  /* 0x00000001c8c8d824 */ /* 0x000fe200078e0a02 */
[----:B------:R-:W-:Y:S01]  /*1a1f0*/  ISETP.GE.AND P5, PT, R248, RZ, PT ;  /* 0x000000fff800720c */ /* 0x000fe20003fa6270 */
[----:B------:R-:W-:Y:S01]  /*1a200*/  IMAD.HI.U32 R88, R4, R26, RZ ;  /* 0x0000001a04587227 */ /* 0x000fe200078e00ff */
[----:B------:R-:W-:-:S03]  /*1a210*/  IABS R248, R3 ;  /* 0x0000000300f87213 */ /* 0x000fc60000000000 */
[----:B------:R-:W-:Y:S02]  /*1a220*/  IMAD.MOV R88, RZ, RZ, -R88 ;  /* 0x000000ffff587224 */ /* 0x000fe400078e0a58 */
[--C-:B------:R-:W-:Y:S01]  /*1a230*/  @!P6 IMAD.IADD R154, R154, 0x1, -R2.reuse ;  /* 0x000000019a9ae824 */ /* 0x100fe200078e0a02 */
[----:B------:R-:W-:Y:S01]  /*1a240*/  ISETP.GE.AND P6, PT, R247, RZ, PT ;  /* 0x000000fff700720c */ /* 0x000fe20003fc6270 */
[--C-:B------:R-:W-:Y:S01]  /*1a250*/  @!P0 IMAD.IADD R143, R143, 0x1, -R2.reuse ;  /* 0x000000018f8f8824 */ /* 0x100fe200078e0a02 */
[C---:B------:R-:W-:Y:S01]  /*1a260*/  ISETP.GT.U32.AND P0, PT, R2.reuse, R120, PT ;  /* 0x000000780200720c */ /* 0x040fe20003f04070 */
[----:B------:R-:W-:Y:S01]  /*1a270*/  @!P2 IMAD.IADD R169, R169, 0x1, -R2 ;  /* 0x00000001a9a9a824 */ /* 0x000fe200078e0a02 */
[C---:B------:R-:W-:Y:S01]  /*1a280*/  ISETP.GT.U32.AND P2, PT, R2.reuse, R238, PT ;  /* 0x000000ee0200720c */ /* 0x040fe20003f44070 */
[----:B------:R-:W-:Y:S02]  /*1a290*/  VIADD R247, R3, 0xa ;  /* 0x0000000a03f77836 */ /* 0x000fe40000000000 */
[----:B------:R-:W-:-:S02]  /*1a2a0*/  IMAD R26, R2, R88, R26 ;  /* 0x00000058021a7224 */ /* 0x000fc400078e021a */
[----:B------:R-:W-:Y:S01]  /*1a2b0*/  @!P1 IMAD.MOV R94, RZ, RZ, -R94 ;  /* 0x000000ffff5e9224 */ /* 0x000fe200078e0a5e */
[C---:B------:R-:W-:Y:S01]  /*1a2c0*/  ISETP.GT.U32.AND P1, PT, R2.reuse, R143, PT ;  /* 0x0000008f0200720c */ /* 0x040fe20003f24070 */
[----:B------:R-:W-:Y:S01]  /*1a2d0*/  @!P5 IMAD.MOV R169, RZ, RZ, -R169 ;  /* 0x000000ffffa9d224 */ /* 0x000fe200078e0aa9 */
[----:B------:R-:W-:Y:S01]  /*1a2e0*/  IABS R57, R247 ;  /* 0x000000f700397213 */ /* 0x000fe20000000000 */
[----:B------:R-:W-:Y:S01]  /*1a2f0*/  @!P3 IMAD.MOV R131, RZ, RZ, -R131 ;  /* 0x000000ffff83b224 */ /* 0x000fe200078e0a83 */
[C---:B------:R-:W-:Y:S01]  /*1a300*/  ISETP.GT.U32.AND P5, PT, R2.reuse, R26, PT ;  /* 0x0000001a0200720c */ /* 0x040fe20003fa4070 */
[----:B------:R-:W-:Y:S01]  /*1a310*/  VIADD R223, R3, 0x9 ;  /* 0x0000000903df7836 */ /* 0x000fe20000000000 */
[----:B------:R-:W-:Y:S01]  /*1a320*/  ISETP.GT.U32.AND P3, PT, R2, R200, PT ;  /* 0x000000c80200720c */ /* 0x000fe20003f64070 */
[----:B------:R-:W-:-:S04]  /*1a330*/  IMAD.HI.U32 R88, R4, R57, RZ ;  /* 0x0000003904587227 */ /* 0x000fc800078e00ff */
[----:B------:R-:W-:Y:S02]  /*1a340*/  IMAD.MOV R88, RZ, RZ, -R88 ;  /* 0x000000ffff587224 */ /* 0x000fe400078e0a58 */
[--C-:B------:R-:W-:Y:S01]  /*1a350*/  @!P1 IMAD.IADD R143, R143, 0x1, -R2.reuse ;  /* 0x000000018f8f9824 */ /* 0x100fe200078e0a02 */
[----:B------:R-:W-:Y:S01]  /*1a360*/  ISETP.GT.U32.AND P1, PT, R2, R215, PT ;  /* 0x000000d70200720c */ /* 0x000fe20003f24070 */
[--C-:B------:R-:W-:Y:S02]  /*1a370*/  @!P2 IMAD.IADD R238, R238, 0x1, -R2.reuse ;  /* 0x00000001eeeea824 */ /* 0x100fe400078e0a02 */
[----:B------:R-:W-:Y:S01]  /*1a380*/  IMAD R57, R2, R88, R57 ;  /* 0x0000005802397224 */ /* 0x000fe200078e0239 */
[----:B------:R-:W-:Y:S01]  /*1a390*/  IABS R88, R223 ;  /* 0x000000df00587213 */ /* 0x000fe20000000000 */
[--C-:B------:R-:W-:Y:S02]  /*1a3a0*/  @!P5 IMAD.IADD R26, R26, 0x1, -R2.reuse ;  /* 0x000000011a1ad824 */ /* 0x100fe400078e0a02 */
[----:B------:R-:W-:Y:S01]  /*1a3b0*/  @!P6 IMAD.MOV R143, RZ, RZ, -R143 ;  /* 0x000000ffff8fe224 */ /* 0x000fe200078e0a8f */
[----:B------:R-:W-:Y:S01]  /*1a3c0*/  ISETP.GT.U32.AND P6, PT, R2, R238, PT ;  /* 0x000000ee0200720c */ /* 0x000fe20003fc4070 */
[----:B------:R-:W-:Y:S01]  /*1a3d0*/  @!P3 IMAD.IADD R200, R200, 0x1, -R2 ;  /* 0x00000001c8c8b824 */ /* 0x000fe200078e0a02 */
[----:B------:R-:W-:Y:S01]  /*1a3e0*/  ISETP.GE.AND P3, PT, R161, RZ, PT ;  /* 0x000000ffa100720c */ /* 0x000fe20003f66270 */
[----:B------:R-:W-:Y:S01]  /*1a3f0*/  IMAD.HI.U32 R161, R4, R88, RZ ;  /* 0x0000005804a17227 */ /* 0x000fe200078e00ff */
[----:B------:R-:W-:-:S03]  /*1a400*/  ISETP.GT.U32.AND P5, PT, R2, R26, PT ;  /* 0x0000001a0200720c */ /* 0x000fc60003fa4070 */
        /* <DEDUP_REMOVED lines=12> */
[----:B------:R-:W-:Y:S01]  /*1a4d0*/  @!P1 IMAD.IADD R215, R215, 0x1, -R2 ;  /* 0x00000001d7d79824 */ /* 0x000fe200078e0a02 */
[----:B------:R-:W-:Y:S01]  /*1a4e0*/  ISETP.GE.AND P1, PT, R251, RZ, PT ;  /* 0x000000fffb00720c */ /* 0x000fe20003f26270 */
[C---:B------:R-:W-:Y:S02]  /*1a4f0*/  IMAD R137, R2.reuse, R246, R137 ;  /* 0x000000f602897224 */ /* 0x040fe400078e0289 */
[----:B------:R-:W-:Y:S01]  /*1a500*/  @!P4 IMAD.MOV R120, RZ, RZ, -R120 ;  /* 0x000000ffff78c224 */ /* 0x000fe200078e0a78 */
[----:B------:R-:W-:Y:S01]  /*1a510*/  ISETP.GT.U32.AND P4, PT, R2, R215, PT ;  /* 0x000000d70200720c */ /* 0x000fe20003f84070 */
[--C-:B------:R-:W-:Y:S01]  /*1a520*/  @!P5 IMAD.IADD R88, R88, 0x1, -R2.reuse ;  /* 0x000000015858d824 */ /* 0x100fe200078e0a02 */
[----:B------:R-:W-:Y:S01]  /*1a530*/  ISETP.GT.U32.AND P5, PT, R2, R137, PT ;  /* 0x000000890200720c */ /* 0x000fe20003fa4070 */
[----:B------:R-:W-:Y:S01]  /*1a540*/  @!P0 IMAD.IADD R184, R184, 0x1, -R2 ;  /* 0x00000001b8b88824 */ /* 0x000fe200078e0a02 */
[----:B------:R-:W-:Y:S01]  /*1a550*/  ISETP.GE.AND P0, PT, R252, RZ, PT ;  /* 0x000000fffc00720c */ /* 0x000fe20003f06270 */
[----:B------:R-:W-:-:S02]  /*1a560*/  VIADD R235, R3, 0x8 ;  /* 0x0000000803eb7836 */ /* 0x000fc40000000000 */
[C---:B------:R-:W-:Y:S01]  /*1a570*/  VIADD R233, R3.reuse, 0x6 ;  /* 0x0000000603e97836 */ /* 0x040fe20000000000 */
[C---:B------:R-:W-:Y:S01]  /*1a580*/  ISETP.GT.U32.AND P2, PT, R2.reuse, R184, PT ;  /* 0x000000b80200720c */ /* 0x040fe20003f44070 */
[C---:B------:R-:W-:Y:S01]  /*1a590*/  VIADD R231, R3.reuse, 0x5 ;  /* 0x0000000503e77836 */ /* 0x040fe20000000000 */
[----:B------:R-:W-:Y:S01]  /*1a5a0*/  IABS R114, R235 ;  /* 0x000000eb00727213 */ /* 0x000fe20000000000 */
[----:B------:R-:W-:Y:S01]  /*1a5b0*/  VIADD R252, R3, 0x3 ;  /* 0x0000000303fc7836 */ /* 0x000fe20000000000 */
[----:B------:R-:W-:Y:S01]  /*1a5c0*/  IABS R161, R233 ;  /* 0x000000e900a17213 */ /* 0x000fe20000000000 */
[--C-:B------:R-:W-:Y:S01]  /*1a5d0*/  @!P4 IMAD.IADD R215, R215, 0x1, -R2.reuse ;  /* 0x00000001d7d7c824 */ /* 0x100fe200078e0a02 */
[----:B------:R-:W-:Y:S01]  /*1a5e0*/  ISETP.GT.U32.AND P4, PT, R2, R57, PT ;  /* 0x000000390200720c */ /* 0x000fe20003f84070 */
[----:B------:R-:W-:Y:S01]  /*1a5f0*/  @!P5 IMAD.IADD R137, R137, 0x1, -R2 ;  /* 0x000000018989d824 */ /* 0x000fe200078e0a02 */
[----:B------:R-:W-:Y:S01]  /*1a600*/  ISETP.GE.AND P5, PT, R223, RZ, PT ;  /* 0x000000ffdf00720c */ /* 0x000fe20003fa6270 */
[----:B------:R-:W-:Y:S01]  /*1a610*/  IMAD.HI.U32 R246, R4, R161, RZ ;  /* 0x000000a104f67227 */ /* 0x000fe200078e00ff */
[----:B------:R-:W2:Y:S01]  /*1a620*/  LDL R223, [R1+0x1f80] ;  /* 0x001f800001df7983 */ /* 0x000ea20000100800 */
[----:B------:R-:W-:-:S02]  /*1a630*/  IABS R251, R252 ;  /* 0x000000fc00fb7213 */ /* 0x000fc40000000000 */
[----:B------:R-:W-:Y:S01]  /*1a640*/  @!P2 IMAD.IADD R184, R184, 0x1, -R2 ;  /* 0x00000001b8b8a824 */ /* 0x000fe200078e0a02 */
[----:B------:R-:W-:Y:S01]  /*1a650*/  ISETP.GE.AND P2, PT, R192, RZ, PT ;  /* 0x000000ffc000720c */ /* 0x000fe20003f46270 */
[----:B------:R-:W-:-:S04]  /*1a660*/  IMAD.HI.U32 R192, R4, R114, RZ ;  /* 0x0000007204c07227 */ /* 0x000fc800078e00ff */
[----:B------:R-:W-:Y:S02]  /*1a670*/  @!P4 IMAD.IADD R57, R57, 0x1, -R2 ;  /* 0x000000013939c824 */ /* 0x000fe400078e0a02 */
[----:B------:R-:W-:Y:S02]  /*1a680*/  IMAD.MOV R192, RZ, RZ, -R192 ;  /* 0x000000ffffc07224 */ /* 0x000fe400078e0ac0 */
[----:B------:R-:W-:Y:S01]  /*1a690*/  IMAD.MOV R246, RZ, RZ, -R246 ;  /* 0x000000fffff67224 */ /* 0x000fe200078e0af6 */
[C---:B------:R-:W-:Y:S01]  /*1a6a0*/  ISETP.GT.U32.AND P4, PT, R2.reuse, R57, PT ;  /* 0x000000390200720c */ /* 0x040fe20003f84070 */
[C---:B------:R-:W-:Y:S01]  /*1a6b0*/  IMAD R114, R2.reuse, R192, R114 ;  /* 0x000000c002727224 */ /* 0x040fe200078e0272 */
[----:B------:R-:W-:Y:S01]  /*1a6c0*/  IABS R192, R231 ;  /* 0x000000e700c07213 */ /* 0x000fe20000000000 */
[----:B------:R-:W-:Y:S02]  /*1a6d0*/  IMAD R161, R2, R246, R161 ;  /* 0x000000f602a17224 */ /* 0x000fe400078e02a1 */
[----:B------:R-:W-:-:S02]  /*1a6e0*/  VIADD R229, R3, 0x4 ;  /* 0x0000000403e57836 */ /* 0x000fc40000000000 */
[----:B------:R-:W-:-:S04]  /*1a6f0*/  IMAD.HI.U32 R246, R4, R192, RZ ;  /* 0x000000c004f67227 */ /* 0x000fc800078e00ff */
[----:B-1----:R-:W-:-:S04]  /*1a700*/  IMAD.HI.U32 R0, R4, R251, RZ ;  /* 0x000000fb04007227 */ /* 0x002fc800078e00ff */
[----:B------:R-:W-:Y:S01]  /*1a710*/  @!P4 IMAD.IADD R57, R57, 0x1, -R2 ;  /* 0x000000013939c824 */ /* 0x000fe200078e0a02 */
[----:B------:R-:W-:Y:S01]  /*1a720*/  ISETP.GT.U32.AND P4, PT, R2, R114, PT ;  /* 0x000000720200720c */ /* 0x000fe20003f84070 */
[----:B------:R-:W-:Y:S01]  /*1a730*/  @!P0 IMAD.MOV R154, RZ, RZ, -R154 ;  /* 0x000000ffff9a8224 */ /* 0x000fe200078e0a9a */
[----:B------:R-:W-:Y:S01]  /*1a740*/  ISETP.GE.AND P0, PT, R250, RZ, PT ;  /* 0x000000fffa00720c */ /* 0x000fe20003f06270 */
[----:B------:R-:W-:Y:S01]  /*1a750*/  IMAD.MOV R246, RZ, RZ, -R246 ;  /* 0x000000fffff67224 */ /* 0x000fe200078e0af6 */
[----:B------:R-:W-:Y:S01]  /*1a760*/  IABS R250, R229 ;  /* 0x000000e500fa7213 */ /* 0x000fe20000000000 */
[----:B------:R-:W-:Y:S02]  /*1a770*/  IMAD.MOV R6, RZ, RZ, -R0 ;  /* 0x000000ffff067224 */ /* 0x000fe400078e0a00 */
[----:B------:R-:W-:-:S04]  /*1a780*/  IMAD.HI.U32 R0, R4, R248, RZ ;  /* 0x000000f804007227 */ /* 0x000fc800078e00ff */
[----:B------:R-:W-:Y:S01]  /*1a790*/  @!P1 IMAD.MOV R184, RZ, RZ, -R184 ;  /* 0x000000ffffb89224 */ /* 0x000fe200078e0ab8 */
[----:B------:R-:W-:Y:S01]  /*1a7a0*/  ISETP.GE.AND P1, PT, R247, RZ, PT ;  /* 0x000000fff700720c */ /* 0x000fe20003f26270 */
[----:B------:R-:W-:Y:S01]  /*1a7b0*/  @!P4 IMAD.IADD R114, R114, 0x1, -R2 ;  /* 0x000000017272c824 */ /* 0x000fe200078e0a02 */
[C---:B------:R-:W-:Y:S01]  /*1a7c0*/  ISETP.GT.U32.AND P4, PT, R2.reuse, R161, PT ;  /* 0x000000a10200720c */ /* 0x040fe20003f84070 */
[----:B------:R-:W-:Y:S02]  /*1a7d0*/  IMAD R192, R2, R246, R192 ;  /* 0x000000f602c07224 */ /* 0x000fe400078e02c0 */
[----:B------:R-:W-:Y:S02]  /*1a7e0*/  IMAD.MOV R246, RZ, RZ, -R0 ;  /* 0x000000fffff67224 */ /* 0x000fe400078e0a00 */
[----:B------:R-:W-:Y:S02]  /*1a7f0*/  VIADD R225, R3, 0x2 ;  /* 0x0000000203e17836 */ /* 0x000fe40000000000 */
[----:B------:R-:W-:-:S04]  /*1a800*/  IMAD.HI.U32 R247, R4, R250, RZ ;  /* 0x000000fa04f77227 */ /* 0x000fc800078e00ff */
[C---:B------:R-:W-:Y:S02]  /*1a810*/  IMAD R251, R2.reuse, R6, R251 ;  /* 0x0000000602fb7224 */ /* 0x040fe400078e02fb */
[----:B------:R-:W-:Y:S02]  /*1a820*/  @!P4 IMAD.IADD R161, R161, 0x1, -R2 ;  /* 0x00000001a1a1c824 */ /* 0x000fe400078e0a02 */
[C---:B------:R-:W-:Y:S02]  /*1a830*/  IMAD R248, R2.reuse, R246, R248 ;  /* 0x000000f602f87224 */ /* 0x040fe400078e02f8 */
[----:B------:R-:W-:Y:S01]  /*1a840*/  IMAD.MOV R247, RZ, RZ, -R247 ;  /* 0x000000fffff77224 */ /* 0x000fe200078e0af7 */
[C---:B------:R-:W-:Y:S02]  /*1a850*/  ISETP.GT.U32.AND P4, PT, R2.reuse, R161, PT ;  /* 0x000000a10200720c */ /* 0x040fe40003f84070 */
[----:B------:R-:W-:Y:S01]  /*1a860*/  IABS R246, R225 ;  /* 0x000000e100f67213 */ /* 0x000fe20000000000 */
[----:B------:R-:W-:-:S10]  /*1a870*/  IMAD R250, R2, R247, R250 ;  /* 0x000000f702fa7224 */ /* 0x000fd400078e02fa */
[----:B------:R-:W-:Y:S01]  /*1a880*/  @!P4 IMAD.IADD R161, R161, 0x1, -R2 ;  /* 0x00000001a1a1c824 */ /* 0x000fe200078e0a02 */
[----:B------:R-:W-:Y:S01]  /*1a890*/  ISETP.GE.AND P4, PT, R227, RZ, PT ;  /* 0x000000ffe300720c */ /* 0x000fe20003f86270 */
[----:B------:R-:W-:Y:S02]  /*1a8a0*/  VIADD R227, R3, 0x1 ;  /* 0x0000000103e37836 */ /* 0x000fe40000000000 */
[----:B------:R-:W-:-:S03]  /*1a8b0*/  IMAD.HI.U32 R247, R4, R246, RZ ;  /* 0x000000f604f77227 */ /* 0x000fc600078e00ff */
[----:B------:R-:W-:Y:S01]  /*1a8c0*/  IABS R8, R227 ;  /* 0x000000e300087213 */ /* 0x000fe20000000000 */
[----:B------:R-:W-:-:S04]  /*1a8d0*/  IMAD.MOV R6, RZ, RZ, -R247 ;  /* 0x000000ffff067224 */ /* 0x000fc800078e0af7 */
[----:B------:R-:W-:Y:S02]  /*1a8e0*/  IMAD.MOV.U32 R247, RZ, RZ, R8 ;  /* 0x000000fffff77224 */ /* 0x000fe400078e0008 */
[----:B--2---:R-:W-:Y:S01]  /*1a8f0*/  VIADD R0, R223, 0x20000 ;  /* 0x00020000df007836 */ /* 0x004fe20000000000 */
[----:B------:R-:W-:Y:S02]  /*1a900*/  SHF.R.U32.HI R8, RZ, 0x4, R223 ;  /* 0x00000004ff087819 */ /* 0x000fe400000116df */
[----:B------:R-:W2:Y:S01]  /*1a910*/  LDL.LU R223, [R1+0x510] ;  /* 0x0005100001df7983 */ /* 0x000ea20000300800 */
[----:B------:R-:W-:Y:S01]  /*1a920*/  @!P3 IMAD.MOV R238, RZ, RZ, -R238 ;  /* 0x000000ffffeeb224 */ /* 0x000fe200078e0aee */
[C---:B------:R-:W-:Y:S01]  /*1a930*/  ISETP.GT.U32.AND P3, PT, R2.reuse, R137, PT ;  /* 0x000000890200720c */ /* 0x040fe20003f64070 */
[----:B------:R-:W-:Y:S01]  /*1a940*/  @!P2 IMAD.MOV R215, RZ, RZ, -R215 ;  /* 0x000000ffffd7a224 */ /* 0x000fe200078e0ad7 */
[C---:B------:R-:W-:Y:S01]  /*1a950*/  ISETP.GT.U32.AND P2, PT, R2.reuse, R114, PT ;  /* 0x000000720200720c */ /* 0x040fe20003f44070 */
[----:B------:R-:W-:Y:S01]  /*1a960*/  @!P0 IMAD.MOV R200, RZ, RZ, -R200 ;  /* 0x000000ffffc88224 */ /* 0x000fe200078e0ac8 */
[----:B------:R-:W-:-:S09]  /*1a970*/  ISETP.GT.U32.AND P0, PT, R2, R88, PT ;  /* 0x000000580200720c */ /* 0x000fd20003f04070 */
[--C-:B------:R-:W-:Y:S01]  /*1a980*/  @!P3 IMAD.IADD R137, R137, 0x1, -R2.reuse ;  /* 0x000000018989b824 */ /* 0x100fe200078e0a02 */
[----:B------:R-:W-:Y:S01]  /*1a990*/  ISETP.GT.U32.AND P3, PT, R2, R248, PT ;  /* 0x000000f80200720c */ /* 0x000fe20003f64070 */
[--C-:B------:R-:W-:Y:S01]  /*1a9a0*/  @!P2 IMAD.IADD R114, R114, 0x1, -R2.reuse ;  /* 0x000000017272a824 */ /* 0x100fe200078e0a02 */
[----:B------:R-:W-:Y:S01]  /*1a9b0*/  ISETP.GT.U32.AND P2, PT, R2, R251, PT ;  /* 0x000000fb0200720c */ /* 0x000fe20003f44070 */
[----:B------:R-:W-:-:S04]  /*1a9c0*/  @!P0 IMAD.IADD R88, R88, 0x1, -R2 ;  /* 0x0000000158588824 */ /* 0x000fc800078e0a02 */
[----:B------:R-:W-:-:S06]  /*1a9d0*/  @!P5 IMAD.MOV R88, RZ, RZ, -R88 ;  /* 0x000000ffff58d224 */ /* 0x000fcc00078e0a58 */
[--C-:B------:R-:W-:Y:S02]  /*1a9e0*/  @!P3 IMAD.IADD R248, R248, 0x1, -R2.reuse ;  /* 0x00000001f8f8b824 */ /* 0x100fe400078e0a02 */
[----:B------:R-:W-:-:S03]  /*1a9f0*/  @!P2 IMAD.IADD R251, R251, 0x1, -R2 ;  /* 0x00000001fbfba824 */ /* 0x000fc600078e0a02 */
[----:B------:R-:W-:Y:S01]  /*1aa00*/  ISETP.GT.U32.AND P5, PT, R2, R248, PT ;  /* 0x000000f80200720c */ /* 0x000fe20003fa4070 */
[----:B------:R-:W-:Y:S01]  /*1aa10*/  IMAD.HI.U32 R4, R4, R247, RZ ;  /* 0x000000f704047227 */ /* 0x000fe200078e00ff */
[----:B------:R-:W-:Y:S02]  /*1aa20*/  ISETP.GT.U32.AND P3, PT, R2, R251, PT ;  /* 0x000000fb0200720c */ /* 0x000fe40003f64070 */
[----:B------:R-:W-:Y:S01]  /*1aa30*/  SHF.R.U32.HI R0, RZ, 0x4, R0 ;  /* 0x00000004ff007819 */ /* 0x000fe20000011600 */
[----:B------:R-:W-:-:S03]  /*1aa40*/  IMAD.MOV R4, RZ, RZ, -R4 ;  /* 0x000000ffff047224 */ /* 0x000fc600078e0a04 */
[----:B------:R-:W-:Y:S01]  /*1aa50*/  SGXT.U32 R17, R0, 0xe ;  /* 0x0000000e0011781a */ /* 0x000fe20000000000 */
[----:B------:R-:W-:Y:S02]  /*1aa60*/  IMAD R246, R2, R6, R246 ;  /* 0x0000000602f67224 */ /* 0x000fe400078e02f6 */
[----:B------:R-:W-:Y:S02]  /*1aa70*/  IMAD.MOV.U32 R6, RZ, RZ, RZ ;  /* 0x000000ffff067224 */ /* 0x000fe400078e00ff */
[----:B------:R-:W-:Y:S01]  /*1aa80*/  @!P5 IMAD.IADD R248, R248, 0x1, -R2 ;  /* 0x00000001f8f8d824 */ /* 0x000fe200078e0a02 */
[----:B------:R-:W-:Y:S01]  /*1aa90*/  IADD3 R13, P5, R17, 0x80, RZ ;  /* 0x00000080110d7810 */ /* 0x000fe20007fbe0ff */
[----:B------:R-:W-:Y:S02]  /*1aaa0*/  IMAD R247, R2, R4, R247 ;  /* 0x0000000402f77224 */ /* 0x000fe400078e02f7 */
[----:B------:R-:W-:Y:S01]  /*1aab0*/  @!P6 IMAD.MOV R26, RZ, RZ, -R26 ;  /* 0x000000ffff1ae224 */ /* 0x000fe200078e0a1a */
[----:B------:R-:W-:Y:S01]  /*1aac0*/  IADD3.X R10, R6, 0x40000040, RZ, P5, !PT ;  /* 0x40000040060a7810 */ /* 0x000fe20002ffe4ff */
[----:B------:R-:W-:Y:S01]  /*1aad0*/  @!P1 IMAD.MOV R57, RZ, RZ, -R57 ;  /* 0x000000ffff399224 */ /* 0x000fe200078e0a39 */
[C---:B------:R-:W-:Y:S01]  /*1aae0*/  ISETP.GT.U32.AND P6, PT, R2.reuse, R192, PT ;  /* 0x000000c00200720c */ /* 0x040fe20003fc4070 */
[----:B------:R-:W-:Y:S01]  /*1aaf0*/  @!P3 IMAD.IADD R251, R251, 0x1, -R2 ;  /* 0x00000001fbfbb824 */ /* 0x000fe200078e0a02 */
[----:B------:R-:W-:-:S02]  /*1ab00*/  ISETP.GT.U32.AND P1, PT, R2, R250, PT ;  /* 0x000000fa0200720c */ /* 0x000fc40003f24070 */
[C---:B------:R-:W-:Y:S02]  /*1ab10*/  ISETP.GT.U32.AND P3, PT, R2.reuse, R246, PT ;  /* 0x000000f60200720c */ /* 0x040fe40003f64070 */
[----:B------:R-:W-:Y:S02]  /*1ab20*/  ISETP.GT.U32.AND P5, PT, R2, R247, PT ;  /* 0x000000f70200720c */ /* 0x000fe40003fa4070 */
[----:B------:R-:W-:Y:S02]  /*1ab30*/  ISETP.GE.AND P0, PT, R235, RZ, PT ;  /* 0x000000ffeb00720c */ /* 0x000fe40003f06270 */
[----:B------:R-:W-:Y:S02]  /*1ab40*/  SGXT.U32 R4, R8, 0xe ;  /* 0x0000000e0804781a */ /* 0x000fe40000000000 */
[----:B------:R-:W2:Y:S01]  /*1ab50*/  LDC R8, c[0x0][0x234] ;  /* 0x00008d00ff087b82 */ /* 0x000ea20000000800 */
[--C-:B------:R-:W-:Y:S02]  /*1ab60*/  @!P6 IMAD.IADD R192, R192, 0x1, -R2.reuse ;  /* 0x00000001c0c0e824 */ /* 0x100fe400078e0a02 */
[----:B------:R-:W-:-:S02]  /*1ab70*/  @!P1 IMAD.IADD R250, R250, 0x1, -R2 ;  /* 0x00000001fafa9824 */ /* 0x000fc400078e0a02 */
[--C-:B------:R-:W-:Y:S02]  /*1ab80*/  @!P3 IMAD.IADD R246, R246, 0x1, -R2.reuse ;  /* 0x00000001f6f6b824 */ /* 0x100fe400078e0a02 */
[----:B------:R-:W-:Y:S01]  /*1ab90*/  @!P5 IMAD.IADD R247, R247, 0x1, -R2 ;  /* 0x00000001f7f7d824 */ /* 0x000fe200078e0a02 */
[----:B------:R-:W-:Y:S01]  /*1aba0*/  ISETP.GE.AND P3, PT, R252, RZ, PT ;  /* 0x000000fffc00720c */ /* 0x000fe20003f66270 */
[----:B------:R-:W-:Y:S01]  /*1abb0*/  @!P4 IMAD.MOV R137, RZ, RZ, -R137 ;  /* 0x000000ffff89c224 */ /* 0x000fe200078e0a89 */
[C---:B------:R-:W-:Y:S01]  /*1abc0*/  ISETP.GT.U32.AND P1, PT, R2.reuse, R192, PT ;  /* 0x000000c00200720c */ /* 0x040fe20003f24070 */
[----:B------:R-:W1:Y:S01]  /*1abd0*/  S2R R252, SR_TID.X ;  /* 0x0000000000fc7919 */ /* 0x000e620000002100 */
[C---:B------:R-:W-:Y:S01]  /*1abe0*/  ISETP.GT.U32.AND P2, PT, R2.reuse, R250, PT ;  /* 0x000000fa0200720c */ /* 0x040fe20003f44070 */
[----:B------:R-:W-:Y:S01]  /*1abf0*/  IMAD.MOV.U32 R0, RZ, RZ, RZ ;  /* 0x000000ffff007224 */ /* 0x000fe200078e00ff */
[C---:B------:R-:W-:Y:S01]  /*1ac00*/  ISETP.GT.U32.AND P4, PT, R2.reuse, R246, PT ;  /* 0x000000f60200720c */ /* 0x040fe20003f84070 */
[----:B------:R-:W-:Y:S01]  /*1ac10*/  @!P0 IMAD.MOV R114, RZ, RZ, -R114 ;  /* 0x000000ffff728224 */ /* 0x000fe200078e0a72 */
[----:B------:R-:W-:-:S02]  /*1ac20*/  ISETP.GT.U32.AND P5, PT, R2, R247, PT ;  /* 0x000000f70200720c */ /* 0x000fc40003fa4070 */
[----:B------:R-:W-:-:S04]  /*1ac30*/  IADD3 R15, P0, R4, 0x2, RZ ;  /* 0x00000002040f7810 */ /* 0x000fc80007f1e0ff */
[----:B------:R-:W-:Y:S02]  /*1ac40*/  IADD3.X R11, R0, 0x40000040, RZ, P0, !PT ;  /* 0x40000040000b7810 */ /* 0x000fe400007fe4ff */
[----:B------:R-:W-:Y:S01]  /*1ac50*/  ISETP.GE.AND P0, PT, R225, RZ, PT ;  /* 0x000000ffe100720c */ /* 0x000fe20003f06270 */
[--C-:B------:R-:W-:Y:S01]  /*1ac60*/  @!P1 IMAD.IADD R192, R192, 0x1, -R2.reuse ;  /* 0x00000001c0c09824 */ /* 0x100fe200078e0a02 */
[----:B------:R-:W3:Y:S01]  /*1ac70*/  LDC R225, c[0x0][0x230] ;  /* 0x00008c00ffe17b82 */ /* 0x000ee20000000800 */
[--C-:B------:R-:W-:Y:S02]  /*1ac80*/  @!P2 IMAD.IADD R250, R250, 0x1, -R2.reuse ;  /* 0x00000001fafaa824 */ /* 0x100fe400078e0a02 */
[--C-:B------:R-:W-:Y:S02]  /*1ac90*/  @!P4 IMAD.IADD R246, R246, 0x1, -R2.reuse ;  /* 0x00000001f6f6c824 */ /* 0x100fe400078e0a02 */
[----:B------:R-:W-:Y:S01]  /*1aca0*/  @!P5 IMAD.IADD R247, R247, 0x1, -R2 ;  /* 0x00000001f7f7d824 */ /* 0x000fe200078e0a02 */
[----:B0-----:R0:W-:Y:S01]  /*1acb0*/  STL [R1+0xe4], R73 ;  /* 0x0000e44901007387 */ /* 0x0011e20000100800 */
[----:B------:R-:W-:Y:S01]  /*1acc0*/  IMAD.MOV.U32 R6, RZ, RZ, R72 ;  /* 0x000000ffff067224 */ /* 0x000fe200078e0048 */
[----:B------:R-:W-:Y:S01]  /*1acd0*/  ISETP.GE.AND P5, PT, R3, RZ, PT ;  /* 0x000000ff0300720c */ /* 0x000fe20003fa6270 */
[----:B------:R-:W4:Y:S01]  /*1ace0*/  LDC R0, c[0x0][0x23c] ;  /* 0x00008f00ff007b82 */ /* 0x000f220000000800 */
[----:B0-----:R-:W2:Y:S01]  /*1acf0*/  LDL.LU.64 R72, [R1+0x2088] ;  /* 0x0020880001487983 */ /* 0x001ea20000300a00 */
[C---:B-1----:R-:W-:Y:S01]  /*1ad00*/  IMAD.SHL.U32 R21, R252.reuse, 0x2, RZ ;  /* 0x00000002fc157824 */ /* 0x042fe200078e00ff */
[----:B------:R-:W-:Y:S01]  /*1ad10*/  LOP3.LUT R19, R252, 0x40, RZ, 0xc0, !PT ;  /* 0x00000040fc137812 */ /* 0x000fe200078ec0ff */
[----:B---3--:R-:W-:-:S03]  /*1ad20*/  VIADD R225, R225, 0x7f ;  /* 0x0000007fe1e17836 */ /* 0x008fc60000000000 */
[----:B------:R-:W-:Y:S02]  /*1ad30*/  LOP3.LUT R21, R21, 0x7e, RZ, 0xc0, !PT ;  /* 0x0000007e15157812 */ /* 0x000fe400078ec0ff */
[----:B------:R-:W-:-:S04]  /*1ad40*/  SHF.R.S32.HI R23, RZ, 0x1f, R225 ;  /* 0x0000001fff177819 */ /* 0x000fc800000114e1 */
[----:B------:R-:W-:Y:S01]  /*1ad50*/  LEA.HI R25, R23, R225, RZ, 0x7 ;  /* 0x000000e117197211 */ /* 0x000fe200078f38ff */
[C-C-:B------:R-:W-:Y:S01]  /*1ad60*/  IMAD R23, R19.reuse, 0x100, R21.reuse ;  /* 0x0000010013177824 */ /* 0x140fe200078e0215 */
[----:B------:R-:W-:Y:S01]  /*1ad70*/  R2UR UR7, R4 ;  /* 0x00000000040772ca */ /* 0x000fe200000e0000 */
[----:B------:R-:W-:Y:S01]  /*1ad80*/  IMAD R4, R19, 0x200, R21 ;  /* 0x0000020013047824 */ /* 0x000fe200078e0215 */
[----:B------:R-:W-:Y:S02]  /*1ad90*/  ISETP.GE.AND P1, PT, R231, RZ, PT ;  /* 0x000000ffe700720c */ /* 0x000fe40003f26270 */
[----:B------:R-:W-:Y:S02]  /*1ada0*/  R2UR UR6, R17 ;  /* 0x00000000110672ca */ /* 0x000fe400000e0000 */
[----:B------:R-:W-:Y:S02]  /*1adb0*/  LOP3.LUT R252, R252, 0x7f, RZ, 0xc0, !PT ;  /* 0x0000007ffcfc7812 */ /* 0x000fe400078ec0ff */
[----:B------:R-:W-:-:S02]  /*1adc0*/  R2UR UR38, R15 ;  /* 0x000000000f2672ca */ /* 0x000fc400000e0000 */
[----:B------:R-:W-:Y:S01]  /*1add0*/  R2UR UR36, R13 ;  /* 0x000000000d2472ca */ /* 0x000fe200000e0000 */
[----:B----4-:R-:W-:Y:S01]  /*1ade0*/  IMAD R0, R252, R0, RZ ;  /* 0x00000000fc007224 */ /* 0x010fe200078e02ff */
[----:B------:R-:W-:Y:S02]  /*1adf0*/  R2UR UR39, R11 ;  /* 0x000000000b2772ca */ /* 0x000fe400000e0000 */
[----:B------:R-:W-:Y:S01]  /*1ae00*/  R2UR UR37, R10 ;  /* 0x000000000a2572ca */ /* 0x000fe200000e0000 */
[----:B------:R-:W-:Y:S01]  /*1ae10*/  @!P1 IMAD.MOV R192, RZ, RZ, -R192 ;  /* 0x000000ffffc09224 */ /* 0x000fe200078e0ac0 */
[----:B------:R-:W-:Y:S02]  /*1ae20*/  ISETP.GE.AND P6, PT, R233, RZ, PT ;  /* 0x000000ffe900720c */ /* 0x000fe40003fc6270 */
[----:B------:R-:W-:Y:S02]  /*1ae30*/  ISETP.GE.AND P2, PT, R229, RZ, PT ;  /* 0x000000ffe500720c */ /* 0x000fe40003f46270 */
[----:B------:R-:W-:Y:S01]  /*1ae40*/  ISETP.GE.AND P4, PT, R227, RZ, PT ;  /* 0x000000ffe300720c */ /* 0x000fe20003f86270 */
[----:B--2---:R-:W-:-:S05]  /*1ae50*/  IMAD R2, R223, R8, RZ ;  /* 0x00000008df027224 */ /* 0x004fca00078e02ff */
[----:B------:R-:W-:Y:S04]  /*1ae60*/  STL [R1+0xbc], R2 ;  /* 0x0000bc0201007387 */ /* 0x000fe80000100800 */
[----:B------:R0:W-:Y:S02]  /*1ae70*/  STL [R1+0x1f8c], R3 ;  /* 0x001f8c0301007387 */ /* 0x0001e40000100800 */
[----:B0-----:R-:W0:Y:S02]  /*1ae80*/  LDC.64 R2, c[0x0][0x210] ;  /* 0x00008400ff027b82 */ /* 0x001e240000000a00 */
[----:B0-----:R0:W-:Y:S04]  /*1ae90*/  STL [R1+0xc0], R2 ;  /* 0x0000c00201007387 */ /* 0x0011e80000100800 */
[----:B------:R-:W2:Y:S04]  /*1aea0*/  LDL.LU R27, [R1+0x720] ;  /* 0x00072000011b7983 */ /* 0x000ea80000300800 */
[----:B------:R-:W3:Y:S04]  /*1aeb0*/  LDL.LU R25, [R1+0x71c] ;  /* 0x00071c0001197983 */ /* 0x000ee80000300800 */
[----:B------:R-:W4:Y:S04]  /*1aec0*/  LDL.LU R23, [R1+0x718] ;  /* 0x0007180001177983 */ /* 0x000f280000300800 */
[----:B------:R-:W4:Y:S04]  /*1aed0*/  LDL.LU R21, [R1+0x714] ;  /* 0x0007140001157983 */ /* 0x000f280000300800 */
[----:B------:R-:W4:Y:S04]  /*1aee0*/  LDL.LU R19, [R1+0x710] ;  /* 0x0007100001137983 */ /* 0x000f280000300800 */
[----:B------:R-:W4:Y:S04]  /*1aef0*/  LDL.LU R17, [R1+0x708] ;  /* 0x0007080001117983 */ /* 0x000f280000300800 */
[----:B------:R-:W4:Y:S04]  /*1af00*/  LDL.LU R15, [R1+0x704] ;  /* 0x00070400010f7983 */ /* 0x000f280000300800 */
[----:B------:R-:W4:Y:S04]  /*1af10*/  LDL.LU R13, [R1+0x6f4] ;  /* 0x0006f400010d7983 */ /* 0x000f280000300800 */
[----:B------:R-:W4:Y:S01]  /*1af20*/  LDL.LU R11, [R1+0x6ec] ;  /* 0x0006ec00010b7983 */ /* 0x000f220000300800 */
[----:B0-----:R-:W-:-:S03]  /*1af30*/  LEA R2, P1, R0, R6, 0x1 ;  /* 0x0000000600027211 */ /* 0x001fc600078208ff */
[----:B------:R-:W4:Y:S04]  /*1af40*/  LDL.LU R10, [R1+0x6e0] ;  /* 0x0006e000010a7983 */ /* 0x000f280000300800 */
        /* <DEDUP_REMOVED lines=15> */
[----:B------:R-:W4:Y:S01]  /*1b040*/  LDL.LU R252, [R1+0x67c] ;  /* 0x00067c0001fc7983 */ /* 0x000f220000300800 */
[----:B------:R-:W-:Y:S01]  /*1b050*/  @!P6 IMAD.MOV R161, RZ, RZ, -R161 ;  /* 0x000000ffffa1e224 */ /* 0x000fe200078e0aa1 */
[----:B------:R-:W-:-:S02]  /*1b060*/  ISETP.NE.AND P6, PT, R249, RZ, PT ;  /* 0x000000fff900720c */ /* 0x000fc40003fc5270 */
[----:B------:R-:W-:Y:S01]  /*1b070*/  LOP3.LUT R249, RZ, R249, RZ, 0x33, !PT ;  /* 0x000000f9fff97212 */ /* 0x000fe200078e33ff */
[----:B------:R-:W-:Y:S01]  /*1b080*/  IMAD.MOV.U32 R4, RZ, RZ, R3 ;  /* 0x000000ffff047224 */ /* 0x000fe200078e0003 */
[----:B------:R4:W-:Y:S02]  /*1b090*/  STL [R1+0x1f98], R2 ;  /* 0x001f980201007387 */ /* 0x0009e40000100800 */
[C---:B--2---:R-:W-:Y:S02]  /*1b0a0*/  SEL R3, R249.reuse, R27, !P6 ;  /* 0x0000001bf9037207 */ /* 0x044fe40007000000 */
[----:B---3--:R-:W-:-:S03]  /*1b0b0*/  SEL R25, R249, R25, !P6 ;  /* 0x00000019f9197207 */ /* 0x008fc60007000000 */
[----:B------:R0:W-:Y:S01]  /*1b0c0*/  STL [R1+0x244], R3 ;  /* 0x0002440301007387 */ /* 0x0001e20000100800 */
[----:B----4-:R-:W-:-:S03]  /*1b0d0*/  SEL R2, R249, R23, !P6 ;  /* 0x00000017f9027207 */ /* 0x010fc60007000000 */
[----:B------:R-:W-:Y:S04]  /*1b0e0*/  STL [R1+0x250], R25 ;  /* 0x0002501901007387 */ /* 0x000fe80000100800 */
[----:B------:R1:W-:Y:S01]  /*1b0f0*/  STL [R1+0x260], R2 ;  /* 0x0002600201007387 */ /* 0x0003e20000100800 */
[C---:B0-----:R-:W-:Y:S02]  /*1b100*/  SEL R3, R249.reuse, R21, !P6 ;  /* 0x00000015f9037207 */ /* 0x041fe40007000000 */
[----:B------:R-:W-:-:S03]  /*1b110*/  SEL R19, R249, R19, !P6 ;  /* 0x00000013f9137207 */ /* 0x000fc60007000000 */
[----:B------:R0:W-:Y:S01]  /*1b120*/  STL [R1+0x268], R3 ;  /* 0x0002680301007387 */ /* 0x0001e20000100800 */
[----:B-1----:R-:W-:-:S03]  /*1b130*/  SEL R2, R249, R17, !P6 ;  /* 0x00000011f9027207 */ /* 0x002fc60007000000 */
[----:B------:R-:W-:Y:S01]  /*1b140*/  STL [R1+0x270], R19 ;  /* 0x0002701301007387 */ /* 0x000fe20000100800 */
[----:B------:R-:W-:-:S03]  /*1b150*/  SEL R13, R249, R13, !P6 ;  /* 0x0000000df90d7207 */ /* 0x000fc60007000000 */
[----:B------:R1:W-:Y:S01]  /*1b160*/  STL [R1+0x278], R2 ;  /* 0x0002780201007387 */ /* 0x0003e20000100800 */
[----:B0-----:R-:W-:-:S05]  /*1b170*/  SEL R3, R249, R15, !P6 ;  /* 0x0000000ff9037207 */ /* 0x001fca0007000000 */
        /* <DEDUP_REMOVED lines=8> */
[----:B------:R-:W-:Y:S04]  /*1b200*/  STL [R1+0x2a0], R8 ;  /* 0x0002a00801007387 */ /* 0x000fe80000100800 */
[----:B------:R1:W-:Y:S01]  /*1b210*/  STL [R1+0x2ac], R2 ;  /* 0x0002ac0201007387 */ /* 0x0003e20000100800 */
[C---:B0-----:R-:W-:Y:S02]  /*1b220*/  SEL R3, R249.reuse, R0, !P6 ;  /* 0x00000000f9037207 */ /* 0x041fe40007000000 */
[----:B------:R-:W-:-:S03]  /*1b230*/  SEL R0, R249, R245, !P6 ;  /* 0x000000f5f9007207 */ /* 0x000fc60007000000 */
[----:B------:R0:W-:Y:S01]  /*1b240*/  STL [R1+0x2b4], R3 ;  /* 0x0002b40301007387 */ /* 0x0001e20000100800 */
[----:B-1----:R-:W-:-:S03]  /*1b250*/  SEL R2, R249, R243, !P6 ;  /* 0x000000f3f9027207 */ /* 0x002fc60007000000 */
[----:B------:R1:W-:Y:S04]  /*1b260*/  STL [R1+0x2b8], R0 ;  /* 0x0002b80001007387 */ /* 0x0003e80000100800 */
[----:B------:R2:W-:Y:S01]  /*1b270*/  STL [R1+0x2c0], R2 ;  /* 0x0002c00201007387 */ /* 0x0005e20000100800 */
[C---:B0-----:R-:W-:Y:S02]  /*1b280*/  SEL R3, R249.reuse, R241, !P6 ;  /* 0x000000f1f9037207 */ /* 0x041fe40007000000 */
[----:B-1----:R-:W-:-:S03]  /*1b290*/  SEL R0, R249, R239, !P6 ;  /* 0x000000eff9007207 */ /* 0x002fc60007000000 */
[----:B------:R0:W-:Y:S01]  /*1b2a0*/  STL [R1+0x2d0], R3 ;  /* 0x0002d00301007387 */ /* 0x0001e20000100800 */
[----:B--2---:R-:W-:-:S03]  /*1b2b0*/  SEL R2, R249, R237, !P6 ;  /* 0x000000edf9027207 */ /* 0x004fc60007000000 */
        /* <DEDUP_REMOVED lines=15> */
[C---:B-1----:R-:W-:Y:S01]  /*1b3b0*/  SEL R0, R249.reuse, R252, !P6 ;  /* 0x000000fcf9007207 */ /* 0x042fe20007000000 */
[----:B--2---:R-:W2:Y:S04]  /*1b3c0*/  LDL.LU R2, [R1+0x678] ;  /* 0x0006780001027983 */ /* 0x004ea80000300800 */
[----:B------:R0:W-:Y:S04]  /*1b3d0*/  STL [R1+0x310], R3 ;  /* 0x0003100301007387 */ /* 0x0001e80000100800 */
[----:B0-----:R-:W3:Y:S04]  /*1b3e0*/  LDL.LU R3, [R1+0x670] ;  /* 0x0006700001037983 */ /* 0x001ee80000300800 */
[----:B------:R0:W-:Y:S04]  /*1b3f0*/  STL [R1+0x318], R0 ;  /* 0x0003180001007387 */ /* 0x0001e80000100800 */
        /* <DEDUP_REMOVED lines=15> */
[----:B0-----:R-:W4:Y:S04]  /*1b4f0*/  LDL.LU R0, [R1+0x608] ;  /* 0x0006080001007983 */ /* 0x001f280000300800 */
        /* <DEDUP_REMOVED lines=13> */
[----:B--2---:R-:W-:-:S05]  /*1b5d0*/  SEL R2, R249, R2, !P6 ;  /* 0x00000002f9027207 */ /* 0x004fca0007000000 */
[----:B------:R3:W-:Y:S02]  /*1b5e0*/  STL [R1+0x324], R2 ;  /* 0x0003240201007387 */ /* 0x0007e40000100800 */
[----:B---3--:R-:W-:-:S05]  /*1b5f0*/  SEL R2, R249, R3, !P6 ;  /* 0x00000003f9027207 */ /* 0x008fca0007000000 */
[----:B------:R0:W-:Y:S01]  /*1b600*/  STL [R1+0x330], R2 ;  /* 0x0003300201007387 */ /* 0x0001e20000100800 */
[C---:B----4-:R-:W-:Y:S02]  /*1b610*/  SEL R3, R249.reuse, R33, !P6 ;  /* 0x00000021f9037207 */ /* 0x050fe40007000000 */
[----:B------:R-:W-:-:S03]  /*1b620*/  SEL R31, R249, R31, !P6 ;  /* 0x0000001ff91f7207 */ /* 0x000fc60007000000 */
[----:B------:R1:W-:Y:S01]  /*1b630*/  STL [R1+0x338], R3 ;  /* 0x0003380301007387 */ /* 0x0003e20000100800 */
[----:B0-----:R-:W-:-:S03]  /*1b640*/  SEL R2, R249, R29, !P6 ;  /* 0x0000001df9027207 */ /* 0x001fc60007000000 */
[----:B------:R-:W-:Y:S04]  /*1b650*/  STL [R1+0x340], R31 ;  /* 0x0003401f01007387 */ /* 0x000fe80000100800 */
[----:B------:R0:W-:Y:S01]  /*1b660*/  STL [R1+0x348], R2 ;  /* 0x0003480201007387 */ /* 0x0001e20000100800 */
[C---:B-1----:R-:W-:Y:S02]  /*1b670*/  SEL R3, R249.reuse, R27, !P6 ;  /* 0x0000001bf9037207 */ /* 0x042fe40007000000 */
[----:B------:R-:W-:-:S03]  /*1b680*/  SEL R25, R249, R25, !P6 ;  /* 0x00000019f9197207 */ /* 0x000fc60007000000 */
[----:B------:R1:W-:Y:S01]  /*1b690*/  STL [R1+0x350], R3 ;  /* 0x0003500301007387 */ /* 0x0003e20000100800 */
[----:B0-----:R-:W-:-:S03]  /*1b6a0*/  SEL R2, R249, R23, !P6 ;  /* 0x00000017f9027207 */ /* 0x001fc60007000000 */
[----:B------:R-:W-:Y:S01]  /*1b6b0*/  STL [R1+0x354], R25 ;  /* 0x0003541901007387 */ /* 0x000fe20000100800 */
[----:B------:R-:W-:-:S03]  /*1b6c0*/  SEL R19, R249, R19, !P6 ;  /* 0x00000013f9137207 */ /* 0x000fc60007000000 */
[----:B------:R0:W-:Y:S01]  /*1b6d0*/  STL [R1+0x35c], R2 ;  /* 0x00035c0201007387 */ /* 0x0001e20000100800 */
[----:B-1----:R-:W-:-:S05]  /*1b6e0*/  SEL R3, R249, R21, !P6 ;  /* 0x00000015f9037207 */ /* 0x002fca0007000000 */
        /* <DEDUP_REMOVED lines=20> */
[----:B------:R0:W-:Y:S04]  /*1b830*/  STL [R1+0x3bc], R0 ;  /* 0x0003bc0001007387 */ /* 0x0001e80000100800 */
[----:B------:R2:W-:Y:S01]  /*1b840*/  STL [R1+0x3c4], R2 ;  /* 0x0003c40201007387 */ /* 0x0005e20000100800 */
[C---:B-1----:R-:W-:Y:S02]  /*1b850*/  SEL R3, R249.reuse, R241, !P6 ;  /* 0x000000f1f9037207 */ /* 0x042fe40007000000 */
[----:B0-----:R-:W-:-:S03]  /*1b860*/  SEL R0, R249, R239, !P6 ;  /* 0x000000eff9007207 */ /* 0x001fc60007000000 */
        /* <DEDUP_REMOVED lines=424> */
[----:B------:R4:W-:Y:S01]  /*1d2f0*/  STL [R1+0x430], R2 ;  /* 0x0004300201007387 */ /* 0x0009e20000100800 */
[----:B---3--:R-:W-:-:S05]  /*1d300*/  SEL R3, R249, R3, !P6 ;  /* 0x00000003f9037207 */ /* 0x008fca0007000000 */
[----:B------:R0:W-:Y:S01]  /*1d310*/  STL [R1+0x420], R3 ;  /* 0x0004200301007387 */ /* 0x0001e20000100800 */
[C---:B----4-:R-:W-:Y:S02]  /*1d320*/  SEL R2, R249.reuse, R33, !P6 ;  /* 0x00000021f9027207 */ /* 0x050fe40007000000 */
[----:B------:R-:W-:-:S03]  /*1d330*/  SEL R31, R249, R31, !P6 ;  /* 0x0000001ff91f7207 */ /* 0x000fc60007000000 */
[----:B------:R1:W-:Y:S01]  /*1d340*/  STL [R1+0x418], R2 ;  /* 0x0004180201007387 */ /* 0x0003e20000100800 */
[----:B0-----:R-:W-:-:S03]  /*1d350*/  SEL R3, R249, R29, !P6 ;  /* 0x0000001df9037207 */ /* 0x001fc60007000000 */
[----:B------:R-:W-:Y:S01]  /*1d360*/  STL [R1+0x414], R31 ;  /* 0x0004141f01007387 */ /* 0x000fe20000100800 */
[----:B-1----:R-:W-:-:S03]  /*1d370*/  SEL R2, R249, R27, !P6 ;  /* 0x0000001bf9027207 */ /* 0x002fc60007000000 */
[----:B------:R0:W-:Y:S01]  /*1d380*/  STL [R1+0x3f8], R3 ;  /* 0x0003f80301007387 */ /* 0x0001e20000100800 */
        /* <DEDUP_REMOVED lines=27> */
[----:B------:R0:W-:Y:S01]  /*1d540*/  STL [R1+0x388], R0 ;  /* 0x0003880001007387 */ /* 0x0001e20000100800 */
[----:B-1----:R-:W-:-:S03]  /*1d550*/  SEL R2, R249, R241, !P6 ;  /* 0x000000f1f9027207 */ /* 0x002fc60007000000 */
        /* <DEDUP_REMOVED lines=18> */
[----:B------:R-:W-:Y:S01]  /*1d680*/  STL [R1+0x33c], R3 ;  /* 0x00033c0301007387 */ /* 0x000fe20000100800 */
[----:B-1----:R-:W-:-:S03]  /*1d690*/  SEL R0, R249, R252, !P6 ;  /* 0x000000fcf9007207 */ /* 0x002fc60007000000 */
[----:B------:R-:W2:Y:S04]  /*1d6a0*/  LDL.LU R33, [R1+0x78] ;  /* 0x0000780001217983 */ /* 0x000ea80000300800 */
[----:B------:R-:W-:Y:S04]  /*1d6b0*/  STL [R1+0x334], R2 ;  /* 0x0003340201007387 */ /* 0x000fe80000100800 */
[----:B------:R-:W3:Y:S04]  /*1d6c0*/  LDL.LU R31, [R1+0x74] ;  /* 0x00007400011f7983 */ /* 0x000ee80000300800 */
        /* <DEDUP_REMOVED lines=29> */
[----:B------:R-:W4:Y:S01]  /*1d8a0*/  LDL.LU R3, [R1] ;  /* 0x0000000001037983 */ /* 0x000f220000300800 */
[----:B--2---:R-:W-:-:S05]  /*1d8b0*/  SEL R33, R249, R33, !P6 ;  /* 0x00000021f9217207 */ /* 0x004fca0007000000 */
[----:B------:R0:W-:Y:S01]  /*1d8c0*/  STL [R1+0x328], R33 ;  /* 0x0003282101007387 */ /* 0x0001e20000100800 */
[----:B---3--:R-:W-:-:S03]  /*1d8d0*/  SEL R31, R249, R31, !P6 ;  /* 0x0000001ff91f7207 */ /* 0x008fc60007000000 */
[----:B0-----:R-:W2:Y:S01]  /*1d8e0*/  LDL.LU R33, [R1+0x2080] ;  /* 0x0020800001217983 */ /* 0x001ea20000300800 */
[----:B----4-:R-:W-:-:S03]  /*1d8f0*/  SEL R29, R249, R29, !P6 ;  /* 0x0000001df91d7207 */ /* 0x010fc60007000000 */
[----:B------:R0:W-:Y:S01]  /*1d900*/  STL [R1+0x320], R31 ;  /* 0x0003201f01007387 */ /* 0x0001e20000100800 */
[C---:B------:R-:W-:Y:S02]  /*1d910*/  SEL R27, R249.reuse, R27, !P6 ;  /* 0x0000001bf91b7207 */ /* 0x040fe40007000000 */
[C---:B------:R-:W-:Y:S01]  /*1d920*/  SEL R25, R249.reuse, R25, !P6 ;  /* 0x00000019f9197207 */ /* 0x040fe20007000000 */
[----:B0-----:R-:W3:Y:S01]  /*1d930*/  LDL.LU R31, [R1+0x207c] ;  /* 0x00207c00011f7983 */ /* 0x001ee20000300800 */
[----:B------:R-:W-:-:S03]  /*1d940*/  SEL R23, R249, R23, !P6 ;  /* 0x00000017f9177207 */ /* 0x000fc60007000000 */
[----:B------:R0:W-:Y:S01]  /*1d950*/  STL [R1+0x31c], R29 ;  /* 0x00031c1d01007387 */ /* 0x0001e20000100800 */
[C---:B------:R-:W-:Y:S02]  /*1d960*/  SEL R21, R249.reuse, R21, !P6 ;  /* 0x00000015f9157207 */ /* 0x040fe40007000000 */
[C---:B------:R-:W-:Y:S01]  /*1d970*/  SEL R19, R249.reuse, R19, !P6 ;  /* 0x00000013f9137207 */ /* 0x040fe20007000000 */
[----:B0-----:R-:W4:Y:S04]  /*1d980*/  LDL.LU R29, [R1+0x2078] ;  /* 0x00207800011d7983 */ /* 0x001f280000300800 */
[----:B------:R0:W-:Y:S01]  /*1d990*/  STL [R1+0x314], R27 ;  /* 0x0003141b01007387 */ /* 0x0001e20000100800 */
[C---:B------:R-:W-:Y:S02]  /*1d9a0*/  SEL R17, R249.reuse, R17, !P6 ;  /* 0x00000011f9117207 */ /* 0x040fe40007000000 */
[C---:B------:R-:W-:Y:S01]  /*1d9b0*/  SEL R15, R249.reuse, R15, !P6 ;  /* 0x0000000ff90f7207 */ /* 0x040fe20007000000 */
[----:B0-----:R-:W2:Y:S04]  /*1d9c0*/  LDL.LU R27, [R1+0x2074] ;  /* 0x00207400011b7983 */ /* 0x001ea80000300800 */
[----:B------:R0:W-:Y:S01]  /*1d9d0*/  STL [R1+0x308], R25 ;  /* 0x0003081901007387 */ /* 0x0001e20000100800 */
[----:B------:R-:W-:-:S03]  /*1d9e0*/  SEL R13, R249, R13, !P6 ;  /* 0x0000000df90d7207 */ /* 0x000fc60007000000 */
[----:B0-----:R-:W3:Y:S04]  /*1d9f0*/  LDL.LU R25, [R1+0x2070] ;  /* 0x0020700001197983 */ /* 0x001ee80000300800 */
[----:B------:R0:W-:Y:S01]  /*1da00*/  STL [R1+0x304], R23 ;  /* 0x0003041701007387 */ /* 0x0001e20000100800 */
[----:B------:R-:W-:-:S03]  /*1da10*/  SEL R11, R249, R11, !P6 ;  /* 0x0000000bf90b7207 */ /* 0x000fc60007000000 */
[----:B0-----:R-:W4:Y:S04]  /*1da20*/  LDL.LU R23, [R1+0x206c] ;  /* 0x00206c0001177983 */ /* 0x001f280000300800 */
[----:B------:R0:W-:Y:S01]  /*1da30*/  STL [R1+0x2fc], R21 ;  /* 0x0002fc1501007387 */ /* 0x0001e20000100800 */
[----:B------:R-:W-:-:S03]  /*1da40*/  SEL R10, R249, R10, !P6 ;  /* 0x0000000af90a7207 */ /* 0x000fc60007000000 */
        /* <DEDUP_REMOVED lines=49> */
[----:B------:R0:W-:Y:S04]  /*1dd60*/  STL [R1+0x274], R231 ;  /* 0x000274e701007387 */ /* 0x0001e80000100800 */
[----:B0-----:R-:W4:Y:S04]  /*1dd70*/  LDL.LU R231, [R1+0x2024] ;  /* 0x0020240001e77983 */ /* 0x001f280000300800 */
[----:B------:R0:W-:Y:S04]  /*1dd80*/  STL [R1+0x26c], R229 ;  /* 0x00026ce501007387 */ /* 0x0001e80000100800 */
        /* <DEDUP_REMOVED lines=8> */
[----:B0-----:R-:W4:Y:S01]  /*1de10*/  LDL.LU R252, [R1+0x2010] ;  /* 0x0020100001fc7983 */ /* 0x001f220000300800 */
[----:B------:R-:W-:-:S02]  /*1de20*/  SEL R2, R249, R2, !P6 ;  /* 0x00000002f9027207 */ /* 0x000fc40007000000 */
[----:B------:R-:W-:-:S03]  /*1de30*/  SEL R3, R249, R3, !P6 ;  /* 0x00000003f9037207 */ /* 0x000fc60007000000 */
[----:B------:R-:W-:Y:S04]  /*1de40*/  STL [R1+0x24c], R2 ;  /* 0x00024c0201007387 */ /* 0x000fe80000100800 */
[----:B------:R3:W-:Y:S01]  /*1de50*/  STL [R1+0x248], R3 ;  /* 0x0002480301007387 */ /* 0x0007e20000100800 */
[C---:B--2---:R-:W-:Y:S02]  /*1de60*/  SEL R0, R249.reuse, R0, !P6 ;  /* 0x00000000f9007207 */ /* 0x044fe40007000000 */
[C---:B---3--:R-:W-:Y:S02]  /*1de70*/  SEL R3, R249.reuse, R225, !P6 ;  /* 0x000000e1f9037207 */ /* 0x048fe40007000000 */
[C---:B----4-:R-:W-:Y:S02]  /*1de80*/  SEL R223, R249.reuse, R223, !P6 ;  /* 0x000000dff9df7207 */ /* 0x050fe40007000000 */
[----:B------:R-:W-:-:S05]  /*1de90*/  SEL R2, R249, R252, !P6 ;  /* 0x000000fcf9027207 */ /* 0x000fca0007000000 */
[----:B------:R0:W-:Y:S04]  /*1dea0*/  STL [R1+0x240], R2 ;  /* 0x0002400201007387 */ /* 0x0001e80000100800 */
        /* <DEDUP_REMOVED lines=18> */
[----:B------:R-:W-:Y:S01]  /*1dfd0*/  STL [R1+0x218], R223 ;  /* 0x000218df01007387 */ /* 0x000fe20000100800 */
[----:B--2---:R-:W-:-:S03]  /*1dfe0*/  SEL R2, R249, R245, !P6 ;  /* 0x000000f5f9027207 */ /* 0x004fc60007000000 */
        /* <DEDUP_REMOVED lines=175> */
[----:B------:R-:W4:Y:S01]  /*1eae0*/  LDL.LU R231, [R1+0x14c] ;  /* 0x00014c0001e77983 */ /* 0x000f220000300800 */
[----:B------:R-:W-:-:S02]  /*1eaf0*/  SEL R2, R249, R142, !P6 ;  /* 0x0000008ef9027207 */ /* 0x000fc40007000000 */
[C---:B------:R-:W-:Y:S01]  /*1eb00*/  SEL R3, R249.reuse, R144, !P6 ;  /* 0x00000090f9037207 */ /* 0x040fe20007000000 */
[----:B------:R-:W4:Y:S01]  /*1eb10*/  LDL.LU R229, [R1+0x144] ;  /* 0x0001440001e57983 */ /* 0x000f220000300800 */
[C---:B------:R-:W-:Y:S02]  /*1eb20*/  SEL R252, R249.reuse, R145, !P6 ;  /* 0x00000091f9fc7207 */ /* 0x040fe40007000000 */
[C---:B------:R-:W-:Y:S01]  /*1eb30*/  SEL R243, R249.reuse, R147, !P6 ;  /* 0x00000093f9f37207 */ /* 0x040fe20007000000 */
[----:B------:R-:W4:Y:S01]  /*1eb40*/  LDL.LU R227, [R1+0x140] ;  /* 0x0001400001e37983 */ /* 0x000f220000300800 */
[----:B------:R-:W-:-:S03]  /*1eb50*/  SEL R239, R249, R148, !P6 ;  /* 0x00000094f9ef7207 */ /* 0x000fc60007000000 */
[----:B------:R-:W4:Y:S01]  /*1eb60*/  LDL.LU R225, [R1+0x13c] ;  /* 0x00013c0001e17983 */ /* 0x000f220000300800 */
[----:B------:R-:W-:-:S03]  /*1eb70*/  SEL R149, R249, R149, !P6 ;  /* 0x00000095f9957207 */ /* 0x000fc60007000000 */
[----:B------:R-:W4:Y:S01]  /*1eb80*/  LDL.LU R223, [R1+0x138] ;  /* 0x0001380001df7983 */ /* 0x000f220000300800 */
[----:B------:R-:W-:-:S03]  /*1eb90*/  SEL R150, R249, R150, !P6 ;  /* 0x00000096f9967207 */ /* 0x000fc60007000000 */
[----:B------:R-:W-:Y:S01]  /*1eba0*/  STL [R1+0x1f9c], R2 ;  /* 0x001f9c0201007387 */ /* 0x000fe20000100800 */
        /* <DEDUP_REMOVED lines=27> */
[----:B------:R0:W-:Y:S01]  /*1ed60*/  STL [R1+0x1fd4], R164 ;  /* 0x001fd4a401007387 */ /* 0x0001e20000100800 */
        /* <DEDUP_REMOVED lines=15> */
[----:B------:R1:W-:Y:S04]  /*1ee60*/  STL [R1+0x1ff4], R179 ;  /* 0x001ff4b301007387 */ /* 0x0003e80000100800 */
[----:B------:R-:W-:Y:S04]  /*1ee70*/  STL [R1+0x1ff8], R181 ;  /* 0x001ff8b501007387 */ /* 0x000fe80000100800 */
[----:B------:R-:W-:Y:S04]  /*1ee80*/  STL [R1+0x1ffc], R183 ;  /* 0x001ffcb701007387 */ /* 0x000fe80000100800 */
[----:B------:R-:W-:Y:S04]  /*1ee90*/  STL [R1+0x2000], R185 ;  /* 0x002000b901007387 */ /* 0x000fe80000100800 */
[----:B------:R-:W-:Y:S04]  /*1eea0*/  STL [R1+0x2004], R187 ;  /* 0x002004bb01007387 */ /* 0x000fe80000100800 */
[----:B------:R-:W-:Y:S04]  /*1eeb0*/  STL [R1+0x2008], R189 ;  /* 0x002008bd01007387 */ /* 0x000fe80000100800 */
[----:B------:R-:W-:Y:S04]  /*1eec0*/  STL [R1+0x200c], R191 ;  /* 0x00200cbf01007387 */ /* 0x000fe80000100800 */
[----:B------:R-:W4:Y:S04]  /*1eed0*/  LDL.LU R126, [R1+0xc0] ;  /* 0x0000c000017e7983 */ /* 0x000f280000300800 */
[----:B------:R-:W4:Y:S04]  /*1eee0*/  LDL.LU R122, [R1+0xbc] ;  /* 0x0000bc00017a7983 */ /* 0x000f280000300800 */
[----:B------:R-:W4:Y:S01]  /*1eef0*/  LDL.LU R119, [R1+0xe4] ;  /* 0x0000e40001777983 */ /* 0x000f220000300800 */
[----:B--2---:R-:W-:-:S02]  /*1ef00*/  SEL R44, R249, R37, !P6 ;  /* 0x00000025f92c7207 */ /* 0x004fc40007000000 */
[C---:B---3--:R-:W-:Y:S02]  /*1ef10*/  SEL R46, R249.reuse, R35, !P6 ;  /* 0x00000023f92e7207 */ /* 0x048fe40007000000 */
[C---:B----4-:R-:W-:Y:S02]  /*1ef20*/  SEL R48, R249.reuse, R21, !P6 ;  /* 0x00000015f9307207 */ /* 0x050fe40007000000 */
[C---:B------:R-:W-:Y:S02]  /*1ef30*/  SEL R50, R249.reuse, R19, !P6 ;  /* 0x00000013f9327207 */ /* 0x040fe40007000000 */
[C---:B------:R-:W-:Y:S02]  /*1ef40*/  SEL R52, R249.reuse, R17, !P6 ;  /* 0x00000011f9347207 */ /* 0x040fe40007000000 */
[C---:B------:R-:W-:Y:S02]  /*1ef50*/  SEL R54, R249.reuse, R15, !P6 ;  /* 0x0000000ff9367207 */ /* 0x040fe40007000000 */
[----:B------:R-:W-:-:S02]  /*1ef60*/  SEL R70, R249, R237, !P6 ;  /* 0x000000edf9467207 */ /* 0x000fc40007000000 */
[----:B------:R-:W2:Y:S01]  /*1ef70*/  LDL.LU R237, [R1+0x244] ;  /* 0x0002440001ed7983 */ /* 0x000ea20000300800 */
[----:B------:R-:W-:-:S03]  /*1ef80*/  SEL R72, R249, R235, !P6 ;  /* 0x000000ebf9487207 */ /* 0x000fc60007000000 */
[----:B------:R-:W3:Y:S01]  /*1ef90*/  LDL.LU R235, [R1+0x250] ;  /* 0x0002500001eb7983 */ /* 0x000ee20000300800 */
[----:B------:R-:W-:-:S03]  /*1efa0*/  SEL R75, R249, R231, !P6 ;  /* 0x000000e7f94b7207 */ /* 0x000fc60007000000 */
[----:B------:R-:W4:Y:S04]  /*1efb0*/  LDL.LU R231, [R1+0x260] ;  /* 0x0002600001e77983 */ /* 0x000f280000300800 */
        /* <DEDUP_REMOVED lines=14> */
[----:B------:R-:W-:-:S03]  /*1f0a0*/  SEL R56, R249, R13, !P6 ;  /* 0x0000000df9387207 */ /* 0x000fc60007000000 */
        /* <DEDUP_REMOVED lines=10> */
[----:B------:R-:W4:Y:S04]  /*1f150*/  LDL.LU R8, [R1+0x300] ;  /* 0x0003000001087983 */ /* 0x000f280000300800 */
[----:B------:R-:W4:Y:S04]  /*1f160*/  LDL.LU R245, [R1+0x30c] ;  /* 0x00030c0001f57983 */ /* 0x000f280000300800 */
[----:B------:R-:W4:Y:S01]  /*1f170*/  LDL.LU R241, [R1+0x310] ;  /* 0x0003100001f17983 */ /* 0x000f220000300800 */
[----:B------:R-:W-:Y:S01]  /*1f180*/  @!P0 IMAD.MOV R246, RZ, RZ, -R246 ;  /* 0x000000fffff68224 */ /* 0x000fe200078e0af6 */
[----:B------:R-:W-:-:S02]  /*1f190*/  SEL R141, R249, R154, !P6 ;  /* 0x0000009af98d7207 */ /* 0x000fc40007000000 */
[C---:B------:R-:W-:Y:S02]  /*1f1a0*/  SEL R64, R249.reuse, R0, !P6 ;  /* 0x00000000f9407207 */ /* 0x040fe40007000000 */
[----:B------:R-:W1:Y:S01]  /*1f1b0*/  S2R R0, SR_TID.X ;  /* 0x0000000000007919 */ /* 0x000e620000002100 */
[C---:B------:R-:W-:Y:S02]  /*1f1c0*/  SEL R79, R249.reuse, R227, !P6 ;  /* 0x000000e3f94f7207 */ /* 0x040fe40007000000 */
[C---:B------:R-:W-:Y:S02]  /*1f1d0*/  SEL R227, R249.reuse, R137, !P6 ;  /* 0x00000089f9e37207 */ /* 0x040fe40007000000 */
[----:B------:R-:W-:Y:S02]  /*1f1e0*/  SEL R138, R249, R131, !P6 ;  /* 0x00000083f98a7207 */ /* 0x000fe40007000000 */
[C---:B------:R-:W-:Y:S02]  /*1f1f0*/  LEA R154, P0, R122.reuse, R126, 0x1 ;  /* 0x0000007e7a9a7211 */ /* 0x040fe400078008ff */
[----:B------:R-:W1:Y:S02]  /*1f200*/  LDC R126, c[0x0][0x23c] ;  /* 0x00008f00ff7e7b82 */ /* 0x000e640000000800 */
[----:B------:R-:W-:-:S06]  /*1f210*/  LEA.HI.X.SX32 R153, R122, R4, 0x1, P0 ;  /* 0x000000047a997211 */ /* 0x000fcc00000f0eff */
[----:B------:R-:W2:Y:S01]  /*1f220*/  LDC R4, c[0x0][0x240] ;  /* 0x00009000ff047b82 */ /* 0x000ea20000000800 */
[----:B------:R4:W-:Y:S04]  /*1f230*/  STL [R1+0x1f90], R154 ;  /* 0x001f909a01007387 */ /* 0x0009e80000100800 */
[----:B------:R4:W-:Y:S04]  /*1f240*/  STL [R1+0x1f94], R153 ;  /* 0x001f949901007387 */ /* 0x0009e80000100800 */
[----:B0-----:R-:W4:Y:S04]  /*1f250*/  LDL.LU R164, [R1+0x318] ;  /* 0x0003180001a47983 */ /* 0x001f280000300800 */
[----:B------:R-:W4:Y:S04]  /*1f260*/  LDL.LU R162, [R1+0x324] ;  /* 0x0003240001a27983 */ /* 0x000f280000300800 */
[----:B------:R-:W4:Y:S04]  /*1f270*/  LDL.LU R160, [R1+0x330] ;  /* 0x0003300001a07983 */ /* 0x000f280000300800 */
[----:B------:R-:W4:Y:S04]  /*1f280*/  LDL.LU R158, [R1+0x338] ;  /* 0x00033800019e7983 */ /* 0x000f280000300800 */
[----:B------:R-:W4:Y:S01]  /*1f290*/  LDL.LU R156, [R1+0x340] ;  /* 0x00034000019c7983 */ /* 0x000f220000300800 */
[----:B-1----:R-:W-:-:S05]  /*1f2a0*/  LOP3.LUT R0, R0, 0x7f, RZ, 0xc0, !PT ;  /* 0x0000007f00007812 */ /* 0x002fca00078ec0ff */
[----:B------:R-:W-:Y:S01]  /*1f2b0*/  IMAD R0, R0, R126, RZ ;  /* 0x0000007e00007224 */ /* 0x000fe200078e02ff */
[C---:B------:R-:W-:Y:S02]  /*1f2c0*/  SEL R73, R249.reuse, R233, !P6 ;  /* 0x000000e9f9497207 */ /* 0x040fe40007000000 */
[C---:B------:R-:W-:Y:S02]  /*1f2d0*/  SEL R136, R249.reuse, R120, !P6 ;  /* 0x00000078f9887207 */ /* 0x040fe40007000000 */
[C---:B------:R-:W-:Y:S02]  /*1f2e0*/  SEL R77, R249.reuse, R229, !P6 ;  /* 0x000000e5f94d7207 */ /* 0x040fe40007000000 */
[C---:B------:R-:W-:Y:S02]  /*1f2f0*/  SEL R233, R249.reuse, R192, !P6 ;  /* 0x000000c0f9e97207 */ /* 0x040fe40007000000 */
[----:B------:R-:W-:Y:S02]  /*1f300*/  LEA.HI.X.SX32 R0, R0, R119, 0x1, P1 ;  /* 0x0000007700007211 */ /* 0x000fe400008f0eff */
[----:B------:R-:W-:-:S02]  /*1f310*/  SEL R229, R249, R161, !P6 ;  /* 0x000000a1f9e57207 */ /* 0x000fc40007000000 */
[C---:B------:R-:W-:Y:S02]  /*1f320*/  SEL R81, R249.reuse, R225, !P6 ;  /* 0x000000e1f9517207 */ /* 0x040fe40007000000 */
[C---:B------:R-:W-:Y:S02]  /*1f330*/  SEL R225, R249.reuse, R114, !P6 ;  /* 0x00000072f9e17207 */ /* 0x040fe40007000000 */
[C---:B------:R-:W-:Y:S02]  /*1f340*/  SEL R135, R249.reuse, R108, !P6 ;  /* 0x0000006cf9877207 */ /* 0x040fe40007000000 */
[----:B------:R-:W-:Y:S01]  /*1f350*/  SEL R109, R249, R105, !P6 ;  /* 0x00000069f96d7207 */ /* 0x000fe20007000000 */
[-C--:B--2---:R-:W-:Y:S02]  /*1f360*/  IMAD R192, R118, R4.reuse, RZ ;  /* 0x0000000476c07224 */ /* 0x084fe400078e02ff */
[-C--:B---3--:R-:W-:Y:S02]  /*1f370*/  IMAD R161, R116, R4.reuse, RZ ;  /* 0x0000000474a17224 */ /* 0x088fe400078e02ff */
[----:B----4-:R-:W-:-:S02]  /*1f380*/  IMAD R137, R85, R4, RZ ;  /* 0x0000000455897224 */ /* 0x010fc400078e02ff */
[----:B------:R-:W2:Y:S04]  /*1f390*/  LDL.LU R85, [R1+0x348] ;  /* 0x0003480001557983 */ /* 0x000ea80000300800 */
[----:B------:R-:W3:Y:S04]  /*1f3a0*/  LDL.LU R155, [R1+0x350] ;  /* 0x00035000019b7983 */ /* 0x000ee80000300800 */
[----:B------:R-:W4:Y:S04]  /*1f3b0*/  LDL.LU R6, [R1+0x354] ;  /* 0x0003540001067983 */ /* 0x000f280000300800 */
[----:B------:R-:W2:Y:S04]  /*1f3c0*/  LDL.LU R152, [R1+0x35c] ;  /* 0x00035c0001987983 */ /* 0x000ea80000300800 */
[----:B------:R-:W2:Y:S04]  /*1f3d0*/  LDL.LU R150, [R1+0x364] ;  /* 0x0003640001967983 */ /* 0x000ea80000300800 */
[----:B------:R-:W2:Y:S04]  /*1f3e0*/  LDL.LU R149, [R1+0x36c] ;  /* 0x00036c0001957983 */ /* 0x000ea80000300800 */
[----:B------:R-:W2:Y:S01]  /*1f3f0*/  LDL.LU R239, [R1+0x378] ;  /* 0x0003780001ef7983 */ /* 0x000ea20000300800 */
[----:B------:R-:W-:-:S03]  /*1f400*/  IMAD R131, R42, R4, RZ ;  /* 0x000000042a837224 */ /* 0x000fc600078e02ff */
        /* <DEDUP_REMOVED lines=18> */
[----:B------:R-:W2:Y:S04]  /*1f530*/  LDL.LU R21, [R1+0x3cc] ;  /* 0x0003cc0001157983 */ /* 0x000ea80000300800 */
[----:B------:R-:W2:Y:S01]  /*1f540*/  LDL.LU R19, [R1+0x3d4] ;  /* 0x0003d40001137983 */ /* 0x000ea20000300800 */
[----:B------:R-:W-:-:S03]  /*1f550*/  IMAD R114, R13, R4, RZ ;  /* 0x000000040d727224 */ /* 0x000fc600078e02ff */
[----:B------:R-:W2:Y:S01]  /*1f560*/  LDL.LU R17, [R1+0x400] ;  /* 0x0004000001117983 */ /* 0x000ea20000300800 */
[----:B------:R-:W-:-:S03]  /*1f570*/  IMAD R144, R113, R4, RZ ;  /* 0x0000000471907224 */ /* 0x000fc600078e02ff */
[----:B------:R-:W2:Y:S01]  /*1f580*/  LDL.LU R15, [R1+0x404] ;  /* 0x00040400010f7983 */ /* 0x000ea20000300800 */
[-C--:B------:R-:W-:Y:S02]  /*1f590*/  IMAD R142, R112, R4.reuse, RZ ;  /* 0x00000004708e7224 */ /* 0x080fe400078e02ff */
[-C--:B------:R-:W-:Y:S01]  /*1f5a0*/  IMAD R113, R11, R4.reuse, RZ ;  /* 0x000000040b717224 */ /* 0x080fe200078e02ff */
[----:B------:R-:W2:Y:S01]  /*1f5b0*/  LDL.LU R13, [R1+0x408] ;  /* 0x00040800010d7983 */ /* 0x000ea20000300800 */
[-C--:B------:R-:W-:Y:S02]  /*1f5c0*/  IMAD R112, R10, R4.reuse, RZ ;  /* 0x000000040a707224 */ /* 0x080fe400078e02ff */
[-C--:B------:R-:W-:Y:S01]  /*1f5d0*/  IMAD R139, R110, R4.reuse, RZ ;  /* 0x000000046e8b7224 */ /* 0x080fe200078e02ff */
        /* <DEDUP_REMOVED lines=8> */
[C---:B------:R-:W-:Y:S02]  /*1f660*/  SEL R92, R249.reuse, R30, !P6 ;  /* 0x0000001ef95c7207 */ /* 0x040fe40007000000 */
[C---:B------:R-:W-:Y:S02]  /*1f670*/  SEL R147, R249.reuse, R26, !P6 ;  /* 0x0000001af9937207 */ /* 0x040fe40007000000 */
[C---:B------:R-:W-:Y:S02]  /*1f680*/  SEL R33, R249.reuse, R24, !P6 ;  /* 0x00000018f9217207 */ /* 0x040fe40007000000 */
[----:B------:R-:W-:-:S02]  /*1f690*/  SEL R93, R249, R38, !P6 ;  /* 0x00000026f95d7207 */ /* 0x000fc40007000000 */
[C---:B------:R-:W-:Y:S02]  /*1f6a0*/  SEL R90, R249.reuse, R22, !P6 ;  /* 0x00000016f95a7207 */ /* 0x040fe40007000000 */
[C---:B------:R-:W-:Y:S02]  /*1f6b0*/  SEL R31, R249.reuse, R20, !P6 ;  /* 0x00000014f91f7207 */ /* 0x040fe40007000000 */
[C---:B------:R-:W-:Y:S02]  /*1f6c0*/  SEL R124, R249.reuse, R18, !P6 ;  /* 0x00000012f97c7207 */ /* 0x040fe40007000000 */
[C---:B------:R-:W-:Y:S02]  /*1f6d0*/  SEL R125, R249.reuse, R34, !P6 ;  /* 0x00000022f97d7207 */ /* 0x040fe40007000000 */
[C---:B------:R-:W-:Y:S02]  /*1f6e0*/  SEL R121, R249.reuse, R102, !P6 ;  /* 0x00000066f9797207 */ /* 0x040fe40007000000 */
[----:B------:R-:W-:-:S02]  /*1f6f0*/  SEL R107, R249, R98, !P6 ;  /* 0x00000062f96b7207 */ /* 0x000fc40007000000 */
[C---:B------:R-:W-:Y:S01]  /*1f700*/  SEL R133, R249.reuse, R94, !P6 ;  /* 0x0000005ef9857207 */ /* 0x040fe20007000000 */
[-C--:B------:R-:W-:Y:S02]  /*1f710*/  IMAD R102, R164, R4.reuse, RZ ;  /* 0x00000004a4667224 */ /* 0x080fe400078e02ff */
[-C--:B------:R-:W-:Y:S01]  /*1f720*/  IMAD R98, R162, R4.reuse, RZ ;  /* 0x00000004a2627224 */ /* 0x080fe200078e02ff */
[C---:B------:R-:W-:Y:S01]  /*1f730*/  SEL R83, R249.reuse, R223, !P6 ;  /* 0x000000dff9537207 */ /* 0x040fe20007000000 */
[----:B------:R-:W-:Y:S01]  /*1f740*/  IMAD R94, R160, R4, RZ ;  /* 0x00000004a05e7224 */ /* 0x000fe200078e02ff */
[C---:B------:R-:W-:Y:S02]  /*1f750*/  SEL R106, R249.reuse, R91, !P6 ;  /* 0x0000005bf96a7207 */ /* 0x040fe40007000000 */
[C---:B------:R-:W-:Y:S01]  /*1f760*/  SEL R223, R249.reuse, R88, !P6 ;  /* 0x00000058f9df7207 */ /* 0x040fe20007000000 */
[----:B------:R-:W-:Y:S01]  /*1f770*/  IMAD R91, R158, R4, RZ ;  /* 0x000000049e5b7224 */ /* 0x000fe200078e02ff */
[----:B------:R-:W-:-:S02]  /*1f780*/  SEL R104, R249, R84, !P6 ;  /* 0x00000054f9687207 */ /* 0x000fc40007000000 */
[C---:B------:R-:W-:Y:S01]  /*1f790*/  SEL R132, R249.reuse, R80, !P6 ;  /* 0x00000050f9847207 */ /* 0x040fe20007000000 */
[----:B------:R-:W-:Y:S01]  /*1f7a0*/  IMAD R88, R156, R4, RZ ;  /* 0x000000049c587224 */ /* 0x000fe200078e02ff */
[C---:B------:R-:W-:Y:S02]  /*1f7b0*/  SEL R103, R249.reuse, R76, !P6 ;  /* 0x0000004cf9677207 */ /* 0x040fe40007000000 */
[C---:B------:R-:W-:Y:S02]  /*1f7c0*/  SEL R101, R249.reuse, R69, !P6 ;  /* 0x00000045f9657207 */ /* 0x040fe40007000000 */
[C---:B------:R-:W-:Y:S02]  /*1f7d0*/  SEL R129, R249.reuse, R65, !P6 ;  /* 0x00000041f9817207 */ /* 0x040fe40007000000 */
[C---:B------:R-:W-:Y:S02]  /*1f7e0*/  SEL R99, R249.reuse, R61, !P6 ;  /* 0x0000003df9637207 */ /* 0x040fe40007000000 */
[----:B------:R-:W-:-:S02]  /*1f7f0*/  SEL R148, R249, R57, !P6 ;  /* 0x00000039f9947207 */ /* 0x000fc40007000000 */
[C---:B------:R-:W-:Y:S02]  /*1f800*/  SEL R97, R249.reuse, R53, !P6 ;  /* 0x00000035f9617207 */ /* 0x040fe40007000000 */
[C---:B------:R-:W-:Y:S02]  /*1f810*/  SEL R127, R249.reuse, R49, !P6 ;  /* 0x00000031f97f7207 */ /* 0x040fe40007000000 */
[----:B------:R-:W-:Y:S01]  /*1f820*/  SEL R95, R249, R45, !P6 ;  /* 0x0000002df95f7207 */ /* 0x000fe20007000000 */
[-C--:B---3--:R-:W-:Y:S02]  /*1f830*/  IMAD R84, R155, R4.reuse, RZ ;  /* 0x000000049b547224 */ /* 0x088fe400078e02ff */
[-C--:B----4-:R-:W-:Y:S02]  /*1f840*/  IMAD R80, R6, R4.reuse, RZ ;  /* 0x0000000406507224 */ /* 0x090fe400078e02ff */
[-C--:B--2---:R-:W-:Y:S02]  /*1f850*/  IMAD R76, R152, R4.reuse, RZ ;  /* 0x00000004984c7224 */ /* 0x084fe400078e02ff */
[----:B------:R-:W-:-:S02]  /*1f860*/  IMAD R69, R150, R4, RZ ;  /* 0x0000000496457224 */ /* 0x000fc400078e02ff */
[-C--:B------:R-:W-:Y:S02]  /*1f870*/  IMAD R65, R149, R4.reuse, RZ ;  /* 0x0000000495417224 */ /* 0x080fe400078e02ff */
[-C--:B------:R-:W-:Y:S02]  /*1f880*/  IMAD R38, R37, R4.reuse, RZ ;  /* 0x0000000425267224 */ /* 0x080fe400078e02ff */
[-C--:B------:R-:W-:Y:S02]  /*1f890*/  IMAD R37, R35, R4.reuse, RZ ;  /* 0x0000000423257224 */ /* 0x080fe400078e02ff */
[-C--:B------:R-:W-:Y:S02]  /*1f8a0*/  IMAD R35, R21, R4.reuse, RZ ;  /* 0x0000000415237224 */ /* 0x080fe400078e02ff */
[-C--:B------:R-:W-:Y:S02]  /*1f8b0*/  IMAD R30, R17, R4.reuse, RZ ;  /* 0x00000004111e7224 */ /* 0x080fe400078e02ff */
[----:B------:R-:W2:Y:S01]  /*1f8c0*/  LDL.LU R17, [R1+0x42c] ;  /* 0x00042c0001117983 */ /* 0x000ea20000300800 */
[----:B------:R-:W-:-:S03]  /*1f8d0*/  IMAD R26, R15, R4, RZ ;  /* 0x000000040f1a7224 */ /* 0x000fc600078e02ff */
[----:B------:R-:W3:Y:S01]  /*1f8e0*/  LDL.LU R179, [R1+0x434] ;  /* 0x0004340001b37983 */ /* 0x000ee20000300800 */
[----:B------:R-:W-:-:S03]  /*1f8f0*/  IMAD R24, R13, R4, RZ ;  /* 0x000000040d187224 */ /* 0x000fc600078e02ff */
[----:B------:R-:W4:Y:S01]  /*1f900*/  LDL.LU R15, [R1+0x614] ;  /* 0x00061400010f7983 */ /* 0x000f220000300800 */
[----:B------:R-:W-:-:S03]  /*1f910*/  IMAD R22, R11, R4, RZ ;  /* 0x000000040b167224 */ /* 0x000fc600078e02ff */
[----:B------:R-:W2:Y:S01]  /*1f920*/  LDL.LU R177, [R1+0x610] ;  /* 0x0006100001b17983 */ /* 0x000ea20000300800 */
[----:B------:R-:W-:-:S03]  /*1f930*/  IMAD R21, R10, R4, RZ ;  /* 0x000000040a157224 */ /* 0x000fc600078e02ff */
[----:B------:R-:W4:Y:S04]  /*1f940*/  LDL.LU R13, [R1+0x60c] ;  /* 0x00060c00010d7983 */ /* 0x000f280000300800 */
[----:B------:R-:W4:Y:S01]  /*1f950*/  LDL.LU R176, [R1+0x608] ;  /* 0x0006080001b07983 */ /* 0x000f220000300800 */
[----:B------:R-:W-:-:S03]  /*1f960*/  IMAD R20, R8, R4, RZ ;  /* 0x0000000408147224 */ /* 0x000fc600078e02ff */
[----:B------:R-:W4:Y:S04]  /*1f970*/  LDL.LU R11, [R1+0x5fc] ;  /* 0x0005fc00010b7983 */ /* 0x000f280000300800 */
[----:B------:R-:W4:Y:S01]  /*1f980*/  LDL.LU R10, [R1+0x5f8] ;  /* 0x0005f800010a7983 */ /* 0x000f220000300800 */
[----:B------:R-:W-:-:S03]  /*1f990*/  IMAD R34, R19, R4, RZ ;  /* 0x0000000413227224 */ /* 0x000fc600078e02ff */
[----:B------:R-:W4:Y:S01]  /*1f9a0*/  LDL.LU R174, [R1+0x5f4] ;  /* 0x0005f40001ae7983 */ /* 0x000f220000300800 */
[----:B------:R-:W-:-:S03]  /*1f9b0*/  IMAD R18, R241, R4, RZ ;  /* 0x00000004f1127224 */ /* 0x000fc600078e02ff */
[----:B------:R-:W4:Y:S01]  /*1f9c0*/  LDL.LU R8, [R1+0x5f0] ;  /* 0x0005f00001087983 */ /* 0x000f220000300800 */
[----:B------:R-:W-:-:S03]  /*1f9d0*/  IMAD R19, R245, R4, RZ ;  /* 0x00000004f5137224 */ /* 0x000fc600078e02ff */
[----:B------:R-:W4:Y:S04]  /*1f9e0*/  LDL.LU R172, [R1+0x5ec] ;  /* 0x0005ec0001ac7983 */ /* 0x000f280000300800 */
[----:B------:R-:W4:Y:S04]  /*1f9f0*/  LDL.LU R170, [R1+0x5e8] ;  /* 0x0005e80001aa7983 */ /* 0x000f280000300800 */
[----:B------:R-:W4:Y:S04]  /*1fa00*/  LDL.LU R241, [R1+0x5e4] ;  /* 0x0005e40001f17983 */ /* 0x000f280000300800 */
[----:B------:R-:W4:Y:S04]  /*1fa10*/  LDL.LU R245, [R1+0x5e0] ;  /* 0x0005e00001f57983 */ /* 0x000f280000300800 */
[----:B------:R-:W4:Y:S04]  /*1fa20*/  LDL.LU R168, [R1+0x5dc] ;  /* 0x0005dc0001a87983 */ /* 0x000f280000300800 */
[----:B------:R-:W2:Y:S04]  /*1fa30*/  LDL.LU R166, [R1+0x5d8] ;  /* 0x0005d80001a67983 */ /* 0x000ea80000300800 */
        /* <DEDUP_REMOVED lines=9> */
[----:B------:R-:W-:-:S03]  /*1fad0*/  IMAD R61, R239, R4, RZ ;  /* 0x00000004ef3d7224 */ /* 0x000fc600078e02ff */
[----:B------:R-:W4:Y:S01]  /*1fae0*/  LDL.LU R149, [R1+0x5b0] ;  /* 0x0005b00001957983 */ /* 0x000f220000300800 */
[-C--:B------:R-:W-:Y:S02]  /*1faf0*/  IMAD R57, R243, R4.reuse, RZ ;  /* 0x00000004f3397224 */ /* 0x080fe400078e02ff */
[-C--:B------:R-:W-:Y:S01]  /*1fb00*/  IMAD R53, R252, R4.reuse, RZ ;  /* 0x00000004fc357224 */ /* 0x080fe200078e02ff */
[----:B------:R-:W4:Y:S01]  /*1fb10*/  LDL.LU R239, [R1+0x5ac] ;  /* 0x0005ac0001ef7983 */ /* 0x000f220000300800 */
[----:B------:R-:W-:-:S03]  /*1fb20*/  IMAD R49, R3, R4, RZ ;  /* 0x0000000403317224 */ /* 0x000fc600078e02ff */
[----:B------:R-:W4:Y:S04]  /*1fb30*/  LDL.LU R243, [R1+0x5a8] ;  /* 0x0005a80001f37983 */ /* 0x000f280000300800 */
[----:B------:R-:W4:Y:S04]  /*1fb40*/  LDL.LU R252, [R1+0x5a4] ;  /* 0x0005a40001fc7983 */ /* 0x000f280000300800 */
[----:B------:R-:W4:Y:S01]  /*1fb50*/  LDL.LU R3, [R1+0x5a0] ;  /* 0x0005a00001037983 */ /* 0x000f220000300800 */
[----:B------:R-:W-:-:S03]  /*1fb60*/  IMAD R45, R2, R4, RZ ;  /* 0x00000004022d7224 */ /* 0x000fc600078e02ff */
[----:B------:R-:W4:Y:S01]  /*1fb70*/  LDL.LU R2, [R1+0x59c] ;  /* 0x00059c0001027983 */ /* 0x000f220000300800 */
[C---:B------:R-:W-:Y:S02]  /*1fb80*/  SEL R29, R249.reuse, R16, !P6 ;  /* 0x00000010f91d7207 */ /* 0x040fe40007000000 */
[C---:B------:R-:W-:Y:S02]  /*1fb90*/  SEL R89, R249.reuse, R14, !P6 ;  /* 0x0000000ef9597207 */ /* 0x040fe40007000000 */
[C---:B------:R-:W-:Y:S01]  /*1fba0*/  SEL R27, R249.reuse, R12, !P6 ;  /* 0x0000000cf91b7207 */ /* 0x040fe20007000000 */
[----:B------:R-:W-:Y:S01]  /*1fbb0*/  @!P2 IMAD.MOV R250, RZ, RZ, -R250 ;  /* 0x000000fffffaa224 */ /* 0x000fe200078e0afa */
[C---:B------:R-:W-:Y:S01]  /*1fbc0*/  SEL R25, R249.reuse, R9, !P6 ;  /* 0x00000009f9197207 */ /* 0x040fe20007000000 */
[----:B------:R-:W-:Y:S01]  /*1fbd0*/  @!P3 IMAD.MOV R251, RZ, RZ, -R251 ;  /* 0x000000fffffbb224 */ /* 0x000fe200078e0afb */
[----:B------:R-:W-:Y:S01]  /*1fbe0*/  SEL R87, R249, R7, !P6 ;  /* 0x00000007f9577207 */ /* 0x000fe20007000000 */
[----:B------:R-:W-:-:S02]  /*1fbf0*/  @!P5 IMAD.MOV R248, RZ, RZ, -R248 ;  /* 0x000000fffff8d224 */ /* 0x000fc400078e0af8 */
[----:B------:R-:W-:Y:S01]  /*1fc00*/  @!P4 IMAD.MOV R247, RZ, RZ, -R247 ;  /* 0x000000fffff7c224 */ /* 0x000fe200078e0af7 */
[C---:B------:R-:W-:Y:S02]  /*1fc10*/  SEL R23, R249.reuse, R5, !P6 ;  /* 0x00000005f9177207 */ /* 0x040fe40007000000 */
[C---:B------:R-:W-:Y:S02]  /*1fc20*/  SEL R193, R249.reuse, R193, !P6 ;  /* 0x000000c1f9c17207 */ /* 0x040fe40007000000 */
        /* <DEDUP_REMOVED lines=80> */
[-C--:B--2---:R-:W-:Y:S02]  /*20130*/  IMAD R154, R166, R4.reuse, RZ ;  /* 0x00000004a69a7224 */ /* 0x084fe400078e02ff */
[----:B----4-:R-:W-:-:S03]  /*20140*/  IMAD R164, R164, R4, RZ ;  /* 0x00000004a4a47224 */ /* 0x010fc600078e02ff */
[----:B------:R0:W-:Y:S01]  /*20150*/  STL [R1], R154 ;  /* 0x0000009a01007387 */ /* 0x0001e20000100800 */
[----:B------:R-:W-:-:S03]  /*20160*/  IMAD R153, R162, R4, RZ ;  /* 0x00000004a2997224 */ /* 0x000fc600078e02ff */
[----:B------:R-:W-:Y:S01]  /*20170*/  STL [R1+0x4], R164 ;  /* 0x000004a401007387 */ /* 0x000fe20000100800 */
[----:B0-----:R-:W-:-:S03]  /*20180*/  IMAD R154, R160, R4, RZ ;  /* 0x00000004a09a7224 */ /* 0x001fc600078e02ff */
[----:B------:R0:W-:Y:S01]  /*20190*/  STL [R1+0x8], R153 ;  /* 0x0000089901007387 */ /* 0x0001e20000100800 */
[----:B------:R-:W-:-:S03]  /*201a0*/  IMAD R158, R158, R4, RZ ;  /* 0x000000049e9e7224 */ /* 0x000fc600078e02ff */
[----:B------:R1:W-:Y:S01]  /*201b0*/  STL [R1+0x10], R154 ;  /* 0x0000109a01007387 */ /* 0x0003e20000100800 */
[-C--:B0-----:R-:W-:Y:S02]  /*201c0*/  IMAD R153, R156, R4.reuse, RZ ;  /* 0x000000049c997224 */ /* 0x081fe400078e02ff */
[-C--:B------:R-:W-:Y:S02]  /*201d0*/  IMAD R6, R6, R4.reuse, RZ ;  /* 0x0000000406067224 */ /* 0x080fe400078e02ff */
[-C--:B-1----:R-:W-:Y:S01]  /*201e0*/  IMAD R154, R155, R4.reuse, RZ ;  /* 0x000000049b9a7224 */ /* 0x082fe200078e02ff */
[----:B------:R-:W-:Y:S04]  /*201f0*/  STL [R1+0x18], R158 ;  /* 0x0000189e01007387 */ /* 0x000fe80000100800 */
[----:B------:R0:W-:Y:S04]  /*20200*/  STL [R1+0x24], R153 ;  /* 0x0000249901007387 */ /* 0x0001e80000100800 */
[----:B------:R-:W-:Y:S04]  /*20210*/  STL [R1+0x28], R154 ;  /* 0x0000289a01007387 */ /* 0x000fe80000100800 */
[----:B------:R1:W-:Y:S01]  /*20220*/  STL [R1+0x2c], R6 ;  /* 0x00002c0601007387 */ /* 0x0003e20000100800 */
[----:B0-----:R-:W-:-:S02]  /*20230*/  IMAD R153, R152, R4, RZ ;  /* 0x0000000498997224 */ /* 0x001fc400078e02ff */
[-C--:B------:R-:W-:Y:S02]  /*20240*/  IMAD R152, R150, R4.reuse, RZ ;  /* 0x0000000496987224 */ /* 0x080fe400078e02ff */
[-C--:B------:R-:W-:Y:S01]  /*20250*/  IMAD R150, R239, R4.reuse, RZ ;  /* 0x00000004ef967224 */ /* 0x080fe200078e02ff */
[----:B------:R-:W-:Y:S01]  /*20260*/  STL [R1+0x34], R153 ;  /* 0x0000349901007387 */ /* 0x000fe20000100800 */
[----:B-1----:R-:W-:-:S03]  /*20270*/  IMAD R6, R149, R4, RZ ;  /* 0x0000000495067224 */ /* 0x002fc600078e02ff */
[----:B------:R-:W-:Y:S01]  /*20280*/  STL [R1+0x38], R152 ;  /* 0x0000389801007387 */ /* 0x000fe20000100800 */
[----:B------:R-:W-:-:S03]  /*20290*/  IMAD R149, R243, R4, RZ ;  /* 0x00000004f3957224 */ /* 0x000fc600078e02ff */
[----:B------:R0:W-:Y:S01]  /*202a0*/  STL [R1+0x40], R6 ;  /* 0x0000400601007387 */ /* 0x0001e20000100800 */
[----:B------:R-:W-:-:S03]  /*202b0*/  IMAD R3, R3, R4, RZ ;  /* 0x0000000403037224 */ /* 0x000fc600078e02ff */
[----:B------:R-:W-:Y:S01]  /*202c0*/  STL [R1+0x50], R150 ;  /* 0x0000509601007387 */ /* 0x000fe20000100800 */
[----:B0-----:R-:W-:-:S03]  /*202d0*/  IMAD R6, R252, R4, RZ ;  /* 0x00000004fc067224 */ /* 0x001fc600078e02ff */
[----:B------:R-:W-:Y:S01]  /*202e0*/  STL [R1+0x58], R149 ;  /* 0x0000589501007387 */ /* 0x000fe20000100800 */
[----:B------:R-:W-:-:S03]  /*202f0*/  IMAD R2, R2, R4, RZ ;  /* 0x0000000402027224 */ /* 0x000fc600078e02ff */
[----:B------:R0:W-:Y:S04]  /*20300*/  STL [R1+0x60], R6 ;  /* 0x0000600601007387 */ /* 0x0001e80000100800 */
[----:B------:R-:W2:Y:S04]  /*20310*/  LDL.LU R153, [R1+0x598] ;  /* 0x0005980001997983 */ /* 0x000ea80000300800 */
[----:B------:R1:W-:Y:S04]  /*20320*/  STL [R1+0x6c], R3 ;  /* 0x00006c0301007387 */ /* 0x0003e80000100800 */
[----:B------:R-:W3:Y:S04]  /*20330*/  LDL.LU R154, [R1+0x594] ;  /* 0x00059400019a7983 */ /* 0x000ee80000300800 */
[----:B------:R4:W-:Y:S04]  /*20340*/  STL [R1+0x7c], R2 ;  /* 0x00007c0201007387 */ /* 0x0009e80000100800 */
[----:B------:R-:W3:Y:S04]  /*20350*/  LDL.LU R191, [R1+0x590] ;  /* 0x0005900001bf7983 */ /* 0x000ee80000300800 */
[----:B------:R-:W3:Y:S04]  /*20360*/  LDL.LU R189, [R1+0x58c] ;  /* 0x00058c0001bd7983 */ /* 0x000ee80000300800 */
[----:B------:R-:W3:Y:S04]  /*20370*/  LDL.LU R187, [R1+0x588] ;  /* 0x0005880001bb7983 */ /* 0x000ee80000300800 */
[----:B------:R-:W3:Y:S04]  /*20380*/  LDL.LU R185, [R1+0x584] ;  /* 0x0005840001b97983 */ /* 0x000ee80000300800 */
[----:B------:R-:W3:Y:S01]  /*20390*/  LDL.LU R183, [R1+0x580] ;  /* 0x0005800001b77983 */ /* 0x000ee20000300800 */
[----:B------:R-:W-:-:S03]  /*203a0*/  IMAD R14, R177, R4, RZ ;  /* 0x00000004b10e7224 */ /* 0x000fc600078e02ff */
[----:B------:R-:W3:Y:S04]  /*203b0*/  LDL.LU R181, [R1+0x57c] ;  /* 0x00057c0001b57983 */ /* 0x000ee80000300800 */
[----:B------:R-:W3:Y:S01]  /*203c0*/  LDL.LU R179, [R1+0x578] ;  /* 0x0005780001b37983 */ /* 0x000ee20000300800 */
[----:B------:R-:W-:-:S03]  /*203d0*/  IMAD R12, R176, R4, RZ ;  /* 0x00000004b00c7224 */ /* 0x000fc600078e02ff */
[----:B------:R-:W3:Y:S01]  /*203e0*/  LDL.LU R177, [R1+0x574] ;  /* 0x0005740001b17983 */ /* 0x000ee20000300800 */
[-C--:B------:R-:W-:Y:S02]  /*203f0*/  IMAD R9, R174, R4.reuse, RZ ;  /* 0x00000004ae097224 */ /* 0x080fe400078e02ff */
[----:B------:R-:W-:Y:S01]  /*20400*/  IMAD R7, R172, R4, RZ ;  /* 0x00000004ac077224 */ /* 0x000fe200078e02ff */
[----:B------:R-:W3:Y:S04]  /*20410*/  LDL.LU R176, [R1+0x570] ;  /* 0x0005700001b07983 */ /* 0x000ee80000300800 */
[----:B------:R-:W3:Y:S01]  /*20420*/  LDL.LU R174, [R1+0x56c] ;  /* 0x00056c0001ae7983 */ /* 0x000ee20000300800 */
[----:B------:R-:W-:-:S03]  /*20430*/  SEL R184, R249, R184, !P6 ;  /* 0x000000b8f9b87207 */ /* 0x000fc60007000000 */
[----:B------:R-:W3:Y:S01]  /*20440*/  LDL.LU R172, [R1+0x568] ;  /* 0x0005680001ac7983 */ /* 0x000ee20000300800 */
[C---:B------:R-:W-:Y:S01]  /*20450*/  SEL R200, R249.reuse, R200, !P6 ;  /* 0x000000c8f9c87207 */ /* 0x040fe20007000000 */
[----:B------:R-:W-:Y:S01]  /*20460*/  IMAD R5, R170, R4, RZ ;  /* 0x00000004aa057224 */ /* 0x000fe200078e02ff */
[C---:B------:R-:W-:Y:S01]  /*20470*/  SEL R215, R249.reuse, R215, !P6 ;  /* 0x000000d7f9d77207 */ /* 0x040fe20007000000 */
[----:B------:R-:W3:Y:S01]  /*20480*/  LDL.LU R170, [R1+0x564] ;  /* 0x0005640001aa7983 */ /* 0x000ee20000300800 */
[C---:B------:R-:W-:Y:S02]  /*20490*/  SEL R238, R249.reuse, R238, !P6 ;  /* 0x000000eef9ee7207 */ /* 0x040fe40007000000 */
[C---:B------:R-:W-:Y:S02]  /*204a0*/  SEL R250, R249.reuse, R250, !P6 ;  /* 0x000000faf9fa7207 */ /* 0x040fe40007000000 */
[C---:B------:R-:W-:Y:S02]  /*204b0*/  SEL R251, R249.reuse, R251, !P6 ;  /* 0x000000fbf9fb7207 */ /* 0x040fe40007000000 */
[----:B------:R-:W-:-:S02]  /*204c0*/  SEL R248, R249, R248, !P6 ;  /* 0x000000f8f9f87207 */ /* 0x000fc40007000000 */
[C---:B------:R-:W-:Y:S02]  /*204d0*/  SEL R246, R249.reuse, R246, !P6 ;  /* 0x000000f6f9f67207 */ /* 0x040fe40007000000 */
[----:B------:R-:W-:Y:S01]  /*204e0*/  SEL R247, R249, R247, !P6 ;  /* 0x000000f7f9f77207 */ /* 0x000fe20007000000 */
[-C--:B------:R-:W-:Y:S02]  /*204f0*/  IMAD R249, R168, R4.reuse, RZ ;  /* 0x00000004a8f97224 */ /* 0x080fe400078e02ff */
[----:B------:R-:W3:Y:S04]  /*20500*/  LDL.LU R168, [R1+0x560] ;  /* 0x0005600001a87983 */ /* 0x000ee80000300800 */
[----:B------:R-:W3:Y:S04]  /*20510*/  LDL.LU R166, [R1+0x55c] ;  /* 0x00055c0001a67983 */ /* 0x000ee80000300800 */
[----:B------:R-:W3:Y:S04]  /*20520*/  LDL.LU R164, [R1+0x558] ;  /* 0x0005580001a47983 */ /* 0x000ee80000300800 */
[----:B------:R-:W3:Y:S04]  /*20530*/  LDL.LU R162, [R1+0x554] ;  /* 0x0005540001a27983 */ /* 0x000ee80000300800 */
[----:B------:R-:W3:Y:S04]  /*20540*/  LDL.LU R160, [R1+0x550] ;  /* 0x0005500001a07983 */ /* 0x000ee80000300800 */
[----:B------:R-:W3:Y:S04]  /*20550*/  LDL.LU R158, [R1+0x54c] ;  /* 0x00054c00019e7983 */ /* 0x000ee80000300800 */
[----:B------:R-:W3:Y:S04]  /*20560*/  LDL.LU R156, [R1+0x548] ;  /* 0x00054800019c7983 */ /* 0x000ee80000300800 */
[----:B------:R-:W3:Y:S04]  /*20570*/  LDL.LU R155, [R1+0x544] ;  /* 0x00054400019b7983 */ /* 0x000ee80000300800 */
[----:B0-----:R-:W3:Y:S04]  /*20580*/  LDL.LU R6, [R1+0x540] ;  /* 0x0005400001067983 */ /* 0x001ee80000300800 */
[----:B------:R-:W3:Y:S04]  /*20590*/  LDL.LU R152, [R1+0x53c] ;  /* 0x00053c0001987983 */ /* 0x000ee80000300800 */
[----:B------:R-:W3:Y:S04]  /*205a0*/  LDL.LU R150, [R1+0x538] ;  /* 0x0005380001967983 */ /* 0x000ee80000300800 */
[----:B------:R-:W3:Y:S04]  /*205b0*/  LDL.LU R149, [R1+0x534] ;  /* 0x0005340001957983 */ /* 0x000ee80000300800 */
[----:B------:R-:W3:Y:S04]  /*205c0*/  LDL.LU R239, [R1+0x530] ;  /* 0x0005300001ef7983 */ /* 0x000ee80000300800 */
[----:B------:R-:W3:Y:S04]  /*205d0*/  LDL.LU R243, [R1+0x52c] ;  /* 0x00052c0001f37983 */ /* 0x000ee80000300800 */
[----:B------:R-:W3:Y:S04]  /*205e0*/  LDL.LU R252, [R1+0x528] ;  /* 0x0005280001fc7983 */ /* 0x000ee80000300800 */
[----:B-1----:R-:W3:Y:S04]  /*205f0*/  LDL.LU R3, [R1+0x524] ;  /* 0x0005240001037983 */ /* 0x002ee80000300800 */
[----:B----4-:R-:W4:Y:S01]  /*20600*/  LDL.LU R2, [R1+0x520] ;  /* 0x0005200001027983 */ /* 0x010f220000300800 */
[----:B--2---:R-:W-:-:S02]  /*20610*/  IMAD R153, R153, R4, RZ ;  /* 0x0000000499997224 */ /* 0x004fc400078e02ff */
[----:B---3--:R-:W-:-:S03]  /*20620*/  IMAD R154, R154, R4, RZ ;  /* 0x000000049a9a7224 */ /* 0x008fc600078e02ff */
[----:B------:R0:W-:Y:S04]  /*20630*/  STL [R1+0x88], R153 ;  /* 0x0000889901007387 */ /* 0x0001e80000100800 */
[----:B------:R1:W-:Y:S01]  /*20640*/  STL [R1+0x94], R154 ;  /* 0x0000949a01007387 */ /* 0x0003e20000100800 */
[-C--:B0-----:R-:W-:Y:S02]  /*20650*/  IMAD R153, R191, R4.reuse, RZ ;  /* 0x00000004bf997224 */ /* 0x081fe400078e02ff */
[----:B-1----:R-:W-:-:S03]  /*20660*/  IMAD R154, R189, R4, RZ ;  /* 0x00000004bd9a7224 */ /* 0x002fc600078e02ff */
[----:B------:R0:W-:Y:S01]  /*20670*/  STL [R1+0xa0], R153 ;  /* 0x0000a09901007387 */ /* 0x0001e20000100800 */
[----:B------:R-:W-:-:S03]  /*20680*/  IMAD R187, R187, R4, RZ ;  /* 0x00000004bbbb7224 */ /* 0x000fc600078e02ff */
[----:B------:R1:W-:Y:S01]  /*20690*/  STL [R1+0xb0], R154 ;  /* 0x0000b09a01007387 */ /* 0x0003e20000100800 */
[----:B0-----:R-:W-:-:S03]  /*206a0*/  IMAD R153, R185, R4, RZ ;  /* 0x00000004b9997224 */ /* 0x001fc600078e02ff */
[----:B------:R-:W-:Y:S01]  /*206b0*/  STL [R1+0xb8], R187 ;  /* 0x0000b8bb01007387 */ /* 0x000fe20000100800 */
        /* <DEDUP_REMOVED lines=28> */
[-C--:B------:R-:W-:Y:S02]  /*20880*/  IMAD R6, R6, R4.reuse, RZ ;  /* 0x0000000406067224 */ /* 0x080fe400078e02ff */
[-C--:B0-----:R-:W-:Y:S01]  /*20890*/  IMAD R153, R156, R4.reuse, RZ ;  /* 0x000000049c997224 */ /* 0x081fe200078e02ff */
[----:B------:R-:W-:Y:S01]  /*208a0*/  STL [R1+0x14c], R158 ;  /* 0x00014c9e01007387 */ /* 0x000fe20000100800 */
[----:B-1----:R-:W-:-:S03]  /*208b0*/  IMAD R154, R155, R4, RZ ;  /* 0x000000049b9a7224 */ /* 0x002fc600078e02ff */
[----:B------:R0:W-:Y:S04]  /*208c0*/  STL [R1+0x150], R153 ;  /* 0x0001509901007387 */ /* 0x0001e80000100800 */
[----:B------:R-:W-:Y:S04]  /*208d0*/  STL [R1+0x154], R154 ;  /* 0x0001549a01007387 */ /* 0x000fe80000100800 */
[----:B------:R1:W-:Y:S01]  /*208e0*/  STL [R1+0x158], R6 ;  /* 0x0001580601007387 */ /* 0x0003e20000100800 */
[-C--:B0-----:R-:W-:Y:S02]  /*208f0*/  IMAD R153, R152, R4.reuse, RZ ;  /* 0x0000000498997224 */ /* 0x081fe400078e02ff */
[----:B------:R-:W-:-:S02]  /*20900*/  IMAD R152, R150, R4, RZ ;  /* 0x0000000496987224 */ /* 0x000fc400078e02ff */
        /* <DEDUP_REMOVED lines=10> */
[----:B----4-:R-:W-:-:S03]  /*209b0*/  IMAD R2, R2, R4, RZ ;  /* 0x0000000402027224 */ /* 0x010fc600078e02ff */
        /* <DEDUP_REMOVED lines=66> */
[----:B------:R1:W-:Y:S01]  /*20de0*/  STL [R1+0x2ac], R154 ;  /* 0x0002ac9a01007387 */ /* 0x0003e20000100800 */
[-C--:B------:R-:W-:Y:S02]  /*20df0*/  IMAD R158, R158, R4.reuse, RZ ;  /* 0x000000049e9e7224 */ /* 0x080fe400078e02ff */
[-C--:B0-----:R-:W-:Y:S01]  /*20e00*/  IMAD R153, R162, R4.reuse, RZ ;  /* 0x00000004a2997224 */ /* 0x081fe200078e02ff */
        /* <DEDUP_REMOVED lines=484> */
[-C--:B------:R-:W-:Y:S02]  /*22c50*/  IMAD R3, R3, R4.reuse, RZ ;  /* 0x0000000403037224 */ /* 0x080fe400078e02ff */
[-C--:B----4-:R-:W-:Y:S01]  /*22c60*/  IMAD R2, R2, R4.reuse, RZ ;  /* 0x0000000402027224 */ /* 0x090fe200078e02ff */
[----:B------:R-:W-:Y:S01]  /*22c70*/  STL [R1+0xfc], R150 ;  /* 0x0000fc9601007387 */ /* 0x000fe20000100800 */
[----:B0-----:R-:W-:-:S03]  /*22c80*/  IMAD R6, R252, R4, RZ ;  /* 0x00000004fc067224 */ /* 0x001fc600078e02ff */
[----:B------:R-:W-:Y:S04]  /*22c90*/  STL [R1+0xf4], R149 ;  /* 0x0000f49501007387 */ /* 0x000fe80000100800 */
        /* <DEDUP_REMOVED lines=31> */
[----:B----4-:R-:W4:Y:S04]  /*22e90*/  LDL.LU R2, [R1+0x30] ;  /* 0x0000300001027983 */ /* 0x010f280000300800 */
[----:B------:R-:W4:Y:S04]  /*22ea0*/  LDL.LU R153, [R1+0x20] ;  /* 0x0000200001997983 */ /* 0x000f280000300800 */
[----:B------:R-:W4:Y:S01]  /*22eb0*/  LDL.LU R154, [R1+0x1c] ;  /* 0x00001c00019a7983 */ /* 0x000f220000300800 */
[----:B--2---:R-:W-:-:S05]  /*22ec0*/  IMAD R191, R191, R4, RZ ;  /* 0x00000004bfbf7224 */ /* 0x004fca00078e02ff */
[----:B------:R0:W-:Y:S01]  /*22ed0*/  STL [R1+0xe0], R191 ;  /* 0x0000e0bf01007387 */ /* 0x0001e20000100800 */
[----:B---3--:R-:W-:-:S03]  /*22ee0*/  IMAD R189, R189, R4, RZ ;  /* 0x00000004bdbd7224 */ /* 0x008fc600078e02ff */
[----:B0-----:R-:W2:Y:S01]  /*22ef0*/  LDL.LU R191, [R1+0x200c] ;  /* 0x00200c0001bf7983 */ /* 0x001ea20000300800 */
[----:B------:R-:W-:-:S03]  /*22f00*/  IMAD R187, R187, R4, RZ ;  /* 0x00000004bbbb7224 */ /* 0x000fc600078e02ff */
[----:B------:R0:W-:Y:S01]  /*22f10*/  STL [R1+0xdc], R189 ;  /* 0x0000dcbd01007387 */ /* 0x0001e20000100800 */
[-C--:B------:R-:W-:Y:S02]  /*22f20*/  IMAD R185, R185, R4.reuse, RZ ;  /* 0x00000004b9b97224 */ /* 0x080fe400078e02ff */
[-C--:B------:R-:W-:Y:S01]  /*22f30*/  IMAD R183, R183, R4.reuse, RZ ;  /* 0x00000004b7b77224 */ /* 0x080fe200078e02ff */
[----:B0-----:R-:W3:Y:S01]  /*22f40*/  LDL.LU R189, [R1+0x2008] ;  /* 0x0020080001bd7983 */ /* 0x001ee20000300800 */
[----:B------:R-:W-:-:S03]  /*22f50*/  IMAD R181, R181, R4, RZ ;  /* 0x00000004b5b57224 */ /* 0x000fc600078e02ff */
[----:B------:R0:W-:Y:S01]  /*22f60*/  STL [R1+0xd8], R187 ;  /* 0x0000d8bb01007387 */ /* 0x0001e20000100800 */
[-C--:B------:R-:W-:Y:S02]  /*22f70*/  IMAD R179, R179, R4.reuse, RZ ;  /* 0x00000004b3b37224 */ /* 0x080fe400078e02ff */
[-C--:B------:R-:W-:Y:S01]  /*22f80*/  IMAD R177, R177, R4.reuse, RZ ;  /* 0x00000004b1b17224 */ /* 0x080fe200078e02ff */
[----:B0-----:R-:W2:Y:S04]  /*22f90*/  LDL.LU R187, [R1+0x2004] ;  /* 0x0020040001bb7983 */ /* 0x001ea80000300800 */
[----:B------:R0:W-:Y:S01]  /*22fa0*/  STL [R1+0xd4], R185 ;  /* 0x0000d4b901007387 */ /* 0x0001e20000100800 */
[-C--:B------:R-:W-:Y:S02]  /*22fb0*/  IMAD R176, R176, R4.reuse, RZ ;  /* 0x00000004b0b07224 */ /* 0x080fe400078e02ff */
[-C--:B------:R-:W-:Y:S01]  /*22fc0*/  IMAD R174, R174, R4.reuse, RZ ;  /* 0x00000004aeae7224 */ /* 0x080fe200078e02ff */
[----:B0-----:R-:W3:Y:S04]  /*22fd0*/  LDL.LU R185, [R1+0x2000] ;  /* 0x0020000001b97983 */ /* 0x001ee80000300800 */
[----:B------:R0:W-:Y:S01]  /*22fe0*/  STL [R1+0xd0], R183 ;  /* 0x0000d0b701007387 */ /* 0x0001e20000100800 */
[----:B------:R-:W-:-:S03]  /*22ff0*/  IMAD R172, R172, R4, RZ ;  /* 0x00000004acac7224 */ /* 0x000fc600078e02ff */
[----:B0-----:R-:W2:Y:S04]  /*23000*/  LDL.LU R183, [R1+0x1ffc] ;  /* 0x001ffc0001b77983 */ /* 0x001ea80000300800 */
[----:B------:R0:W-:Y:S01]  /*23010*/  STL [R1+0xcc], R181 ;  /* 0x0000ccb501007387 */ /* 0x0001e20000100800 */
[----:B------:R-:W-:-:S03]  /*23020*/  IMAD R170, R170, R4, RZ ;  /* 0x00000004aaaa7224 */ /* 0x000fc600078e02ff */
        /* <DEDUP_REMOVED lines=50> */
[----:B----4-:R-:W-:-:S03]  /*23350*/  IMAD R2, R2, R4, RZ ;  /* 0x0000000402027224 */ /* 0x010fc600078e02ff */
[----:B0-----:R-:W4:Y:S04]  /*23360*/  LDL.LU R150, [R1+0x1fb4] ;  /* 0x001fb40001967983 */ /* 0x001f280000300800 */
[----:B------:R0:W-:Y:S04]  /*23370*/  STL [R1+0x54], R149 ;  /* 0x0000549501007387 */ /* 0x0001e80000100800 */
[----:B0-----:R-:W2:Y:S04]  /*23380*/  LDL.LU R149, [R1+0x1fb0] ;  /* 0x001fb00001957983 */ /* 0x001ea80000300800 */
[----:B------:R0:W-:Y:S04]  /*23390*/  STL [R1+0x4c], R239 ;  /* 0x00004cef01007387 */ /* 0x0001e80000100800 */
[----:B0-----:R-:W3:Y:S04]  /*233a0*/  LDL.LU R239, [R1+0x1fac] ;  /* 0x001fac0001ef7983 */ /* 0x001ee80000300800 */
[----:B------:R0:W-:Y:S04]  /*233b0*/  STL [R1+0x48], R243 ;  /* 0x000048f301007387 */ /* 0x0001e80000100800 */
[----:B0-----:R-:W4:Y:S04]  /*233c0*/  LDL.LU R243, [R1+0x1fa8] ;  /* 0x001fa80001f37983 */ /* 0x001f280000300800 */
[----:B------:R0:W-:Y:S04]  /*233d0*/  STL [R1+0x44], R252 ;  /* 0x000044fc01007387 */ /* 0x0001e80000100800 */
[----:B0-----:R-:W2:Y:S04]  /*233e0*/  LDL.LU R252, [R1+0x1fa4] ;  /* 0x001fa40001fc7983 */ /* 0x001ea80000300800 */
[----:B------:R0:W-:Y:S04]  /*233f0*/  STL [R1+0x3c], R3 ;  /* 0x00003c0301007387 */ /* 0x0001e80000100800 */
[----:B0-----:R-:W3:Y:S04]  /*23400*/  LDL.LU R3, [R1+0x1fa0] ;  /* 0x001fa00001037983 */ /* 0x001ee80000300800 */
[----:B------:R0:W-:Y:S04]  /*23410*/  STL [R1+0x30], R2 ;  /* 0x0000300201007387 */ /* 0x0001e80000100800 */
[----:B0-----:R-:W4:Y:S01]  /*23420*/  LDL.LU R2, [R1+0x1f9c] ;  /* 0x001f9c0001027983 */ /* 0x001f220000300800 */
[----:B------:R-:W-:-:S05]  /*23430*/  IMAD R153, R153, R4, RZ ;  /* 0x0000000499997224 */ /* 0x000fca00078e02ff */
[----:B------:R0:W-:Y:S02]  /*23440*/  STL [R1+0x20], R153 ;  /* 0x0000209901007387 */ /* 0x0001e40000100800 */
[-C--:B0-----:R-:W-:Y:S02]  /*23450*/  IMAD R153, R154, R4.reuse, RZ ;  /* 0x000000049a997224 */ /* 0x081fe400078e02ff */
[-C--:B----4-:R-:W-:Y:S02]  /*23460*/  IMAD R154, R2, R4.reuse, RZ ;  /* 0x00000004029a7224 */ /* 0x090fe400078e02ff */
[----:B------:R-:W4:Y:S01]  /*23470*/  LDL.LU R2, [R1+0x1f98] ;  /* 0x001f980001027983 */ /* 0x000f220000300800 */
[-C--:B------:R-:W-:Y:S02]  /*23480*/  IMAD R237, R237, R4.reuse, RZ ;  /* 0x00000004eded7224 */ /* 0x080fe400078e02ff */
[-C--:B------:R-:W-:Y:S02]  /*23490*/  IMAD R235, R235, R4.reuse, RZ ;  /* 0x00000004ebeb7224 */ /* 0x080fe400078e02ff */
[----:B------:R-:W-:-:S02]  /*234a0*/  IMAD R231, R231, R4, RZ ;  /* 0x00000004e7e77224 */ /* 0x000fc400078e02ff */
[-C--:B------:R-:W-:Y:S02]  /*234b0*/  IMAD R85, R85, R4.reuse, RZ ;  /* 0x0000000455557224 */ /* 0x080fe400078e02ff */
[-C--:B------:R-:W-:Y:S02]  /*234c0*/  IMAD R42, R42, R4.reuse, RZ ;  /* 0x000000042a2a7224 */ /* 0x080fe400078e02ff */
[-C--:B------:R-:W-:Y:S02]  /*234d0*/  IMAD R41, R41, R4.reuse, RZ ;  /* 0x0000000429297224 */ /* 0x080fe400078e02ff */
        /* <DEDUP_REMOVED lines=9> */
[-C--:B---3--:R-:W-:Y:S02]  /*23570*/  IMAD R3, R3, R4.reuse, RZ ;  /* 0x0000000403037224 */ /* 0x088fe400078e02ff */
[-C--:B--2---:R-:W-:Y:S02]  /*23580*/  IMAD R252, R252, R4.reuse, RZ ;  /* 0x00000004fcfc7224 */ /* 0x084fe400078e02ff */
        /* <DEDUP_REMOVED lines=173> */
[----:B------:R-:W-:Y:S01]  /*24060*/  IMAD R251, R251, R4, RZ ;  /* 0x00000004fbfb7224 */ /* 0x000fe200078e02ff */
[----:B----4-:R-:W-:-:S05]  /*24070*/  LEA R4, P6, R237, R2, 0x1 ;  /* 0x00000002ed047211 */ /* 0x010fca00078c08ff */
[----:B------:R0:W-:Y:S02]  /*24080*/  STL [R1+0xb68], R4 ;  /* 0x000b680401007387 */ /* 0x0001e40000100800 */
[----:B0-----:R-:W-:-:S05]  /*24090*/  LEA R4, P5, R235, R2, 0x1 ;  /* 0x00000002eb047211 */ /* 0x001fca00078a08ff */
        /* <DEDUP_REMOVED lines=10> */
[----:B------:R0:W-:Y:S01]  /*24140*/  STL [R1+0xb98], R4 ;  /* 0x000b980401007387 */ /* 0x0001e20000100800 */
[-C--:B------:R-:W-:Y:S02]  /*24150*/  LEA.HI.X.SX32 R235, R235, R0.reuse, 0x1, P5 ;  /* 0x00000000ebeb7211 */ /* 0x080fe400028f0eff */
[----:B0-----:R-:W-:Y:S02]  /*24160*/  LEA.HI.X.SX32 R4, R237, R0, 0x1, P6 ;  /* 0x00000000ed047211 */ /* 0x001fe400030f0eff */
[----:B------:R-:W-:-:S03]  /*24170*/  LEA R237, P6, R142, R2, 0x1 ;  /* 0x000000028eed7211 */ /* 0x000fc600078c08ff */
[----:B------:R0:W-:Y:S01]  /*24180*/  STL [R1+0xb64], R4 ;  /* 0x000b640401007387 */ /* 0x0001e20000100800 */
[----:B------:R-:W-:-:S03]  /*24190*/  LEA.HI.X.SX32 R231, R231, R0, 0x1, P4 ;  /* 0x00000000e7e77211 */ /* 0x000fc600020f0eff */
[----:B------:R-:W-:Y:S01]  /*241a0*/  STL [R1+0xba0], R237 ;  /* 0x000ba0ed01007387 */ /* 0x000fe20000100800 */
[----:B0-----:R-:W-:-:S03]  /*241b0*/  LEA R4, P5, R139, R2, 0x1 ;  /* 0x000000028b047211 */ /* 0x001fc600078a08ff */
[----:B------:R0:W-:Y:S04]  /*241c0*/  STL [R1+0xb6c], R235 ;  /* 0x000b6ceb01007387 */ /* 0x0001e80000100800 */
[----:B------:R1:W-:Y:S01]  /*241d0*/  STL [R1+0xba8], R4 ;  /* 0x000ba80401007387 */ /* 0x0003e20000100800 */
[----:B0-----:R-:W-:-:S03]  /*241e0*/  LEA R235, P4, R137, R2, 0x1 ;  /* 0x0000000289eb7211 */ /* 0x001fc600078808ff */
[----:B------:R0:W-:Y:S01]  /*241f0*/  STL [R1+0xb74], R231 ;  /* 0x000b74e701007387 */ /* 0x0001e20000100800 */
[----:B-1----:R-:W-:-:S03]  /*24200*/  LEA.HI.X.SX32 R4, R192, R0, 0x1, P3 ;  /* 0x00000000c0047211 */ /* 0x002fc600018f0eff */
[----:B------:R-:W-:Y:S01]  /*24210*/  STL [R1+0xbb0], R235 ;  /* 0x000bb0eb01007387 */ /* 0x000fe20000100800 */
[----:B------:R-:W-:-:S03]  /*24220*/  LEA.HI.X.SX32 R192, R161, R0, 0x1, P2 ;  /* 0x00000000a1c07211 */ /* 0x000fc600010f0eff */
[----:B------:R1:W-:Y:S01]  /*24230*/  STL [R1+0xb7c], R4 ;  /* 0x000b7c0401007387 */ /* 0x0003e20000100800 */
[----:B0-----:R-:W-:Y:S02]  /*24240*/  LEA R231, P3, R131, R2, 0x1 ;  /* 0x0000000283e77211 */ /* 0x001fe400078608ff */
[----:B------:R-:W-:-:S03]  /*24250*/  LEA.HI.X.SX32 R161, R145, R0, 0x1, P1 ;  /* 0x0000000091a17211 */ /* 0x000fc600008f0eff */
[----:B------:R-:W-:Y:S01]  /*24260*/  STL [R1+0xbb8], R231 ;  /* 0x000bb8e701007387 */ /* 0x000fe20000100800 */
[----:B-1----:R-:W-:-:S03]  /*24270*/  LEA R4, P2, R130, R2, 0x1 ;  /* 0x0000000282047211 */ /* 0x002fc600078408ff */
[----:B------:R-:W-:Y:S01]  /*24280*/  STL [R1+0xb84], R192 ;  /* 0x000b84c001007387 */ /* 0x000fe20000100800 */
[----:B------:R-:W-:-:S03]  /*24290*/  LEA R145, P1, R126, R2, 0x1 ;  /* 0x000000027e917211 */ /* 0x000fc600078208ff */
[----:B------:R0:W-:Y:S01]  /*242a0*/  STL [R1+0xbc0], R4 ;  /* 0x000bc00401007387 */ /* 0x0001e20000100800 */
[----:B------:R-:W-:-:S03]  /*242b0*/  LEA.HI.X.SX32 R142, R142, R0, 0x1, P6 ;  /* 0x000000008e8e7211 */ /* 0x000fc600030f0eff */
[----:B------:R-:W-:Y:S01]  /*242c0*/  STL [R1+0xb8c], R161 ;  /* 0x000b8ca101007387 */ /* 0x000fe20000100800 */
[----:B0-----:R-:W-:-:S03]  /*242d0*/  LEA.HI.X.SX32 R4, R144, R0, 0x1, P0 ;  /* 0x0000000090047211 */ /* 0x001fc600000f0eff */
[----:B------:R-:W-:Y:S01]  /*242e0*/  STL [R1+0xbc8], R145 ;  /* 0x000bc89101007387 */ /* 0x000fe20000100800 */
        /* <DEDUP_REMOVED lines=187> */
[----:B------:R0:W-:Y:S04]  /*24ea0*/  STL [R1+0xd40], R4 ;  /* 0x000d400401007387 */ /* 0x0001e80000100800 */
[----:B------:R-:W-:Y:S04]  /*24eb0*/  STL [R1+0xd0c], R21 ;  /* 0x000d0c1501007387 */ /* 0x000fe80000100800 */
[----:B------:R-:W2:Y:S01]  /*24ec0*/  LDL.LU R120, [R1] ;  /* 0x0000000001787983 */ /* 0x000ea20000300800 */
[----:B0-----:R-:W-:-:S03]  /*24ed0*/  LEA.HI.X.SX32 R4, R19, R0, 0x1, P1 ;  /* 0x0000000013047211 */ /* 0x001fc600008f0eff */
[----:B------:R0:W-:Y:S01]  /*24ee0*/  STL [R1+0xd48], R20 ;  /* 0x000d481401007387 */ /* 0x0001e20000100800 */
[----:B------:R-:W-:-:S03]  /*24ef0*/  LEA.HI.X.SX32 R19, R18, R0, 0x1, P0 ;  /* 0x0000000012137211 */ /* 0x000fc600000f0eff */
[----:B------:R1:W-:Y:S01]  /*24f00*/  STL [R1+0xd14], R4 ;  /* 0x000d140401007387 */ /* 0x0003e20000100800 */
[----:B0-----:R-:W-:-:S03]  /*24f10*/  LEA R20, P1, R12, R2, 0x1 ;  /* 0x000000020c147211 */ /* 0x001fc600078208ff */
[----:B-1----:R-:W3:Y:S01]  /*24f20*/  LDL.LU R4, [R1+0x4] ;  /* 0x0000040001047983 */ /* 0x002ee20000300800 */
[----:B------:R-:W-:-:S03]  /*24f30*/  LEA R18, P0, R11, R2, 0x1 ;  /* 0x000000020b127211 */ /* 0x000fc600078008ff */
[----:B------:R-:W-:Y:S01]  /*24f40*/  STL [R1+0xd50], R20 ;  /* 0x000d501401007387 */ /* 0x000fe20000100800 */
[----:B------:R-:W-:-:S03]  /*24f50*/  LEA.HI.X.SX32 R17, R17, R0, 0x1, P6 ;  /* 0x0000000011117211 */ /* 0x000fc600030f0eff */
[----:B------:R-:W-:Y:S04]  /*24f60*/  STL [R1+0xd1c], R19 ;  /* 0x000d1c1301007387 */ /* 0x000fe80000100800 */
[----:B------:R-:W4:Y:S04]  /*24f70*/  LDL.LU R122, [R1+0x8] ;  /* 0x00000800017a7983 */ /* 0x000f280000300800 */
[----:B------:R0:W-:Y:S04]  /*24f80*/  STL [R1+0xd58], R18 ;  /* 0x000d581201007387 */ /* 0x0001e80000100800 */
[----:B------:R1:W-:Y:S04]  /*24f90*/  STL [R1+0xd24], R17 ;  /* 0x000d241101007387 */ /* 0x0003e80000100800 */
[----:B------:R-:W4:Y:S01]  /*24fa0*/  LDL.LU R126, [R1+0x10] ;  /* 0x00001000017e7983 */ /* 0x000f220000300800 */
[----:B0-----:R-:W-:-:S02]  /*24fb0*/  LEA R18, P6, R10, R2, 0x1 ;  /* 0x000000020a127211 */ /* 0x001fc400078c08ff */
[----:B-1----:R-:W-:-:S03]  /*24fc0*/  LEA.HI.X.SX32 R17, R16, R0, 0x1, P5 ;  /* 0x0000000010117211 */ /* 0x002fc600028f0eff */
[----:B------:R-:W-:Y:S01]  /*24fd0*/  STL [R1+0xd60], R18 ;  /* 0x000d601201007387 */ /* 0x000fe20000100800 */
[----:B------:R-:W-:Y:S02]  /*24fe0*/  LEA R16, P5, R9, R2, 0x1 ;  /* 0x0000000209107211 */ /* 0x000fe400078a08ff */
[----:B------:R-:W-:Y:S01]  /*24ff0*/  LEA.HI.X.SX32 R15, R15, R0, 0x1, P4 ;  /* 0x000000000f0f7211 */ /* 0x000fe200020f0eff */
        /* <DEDUP_REMOVED lines=8> */
[----:B------:R-:W-:-:S03]  /*25080*/  LEA R14, P3, R7, R2, 0x1 ;  /* 0x00000002070e7211 */ /* 0x000fc600078608ff */
[----:B------:R-:W-:Y:S01]  /*25090*/  STL [R1+0xd3c], R15 ;  /* 0x000d3c0f01007387 */ /* 0x000fe20000100800 */
[----:B------:R-:W-:-:S03]  /*250a0*/  LEA.HI.X.SX32 R13, R13, R0, 0x1, P2 ;  /* 0x000000000d0d7211 */ /* 0x000fc600010f0eff */
[----:B------:R-:W4:Y:S04]  /*250b0*/  LDL.LU R137, [R1+0x28] ;  /* 0x0000280001897983 */ /* 0x000f280000300800 */
[----:B------:R0:W-:Y:S04]  /*250c0*/  STL [R1+0xd78], R14 ;  /* 0x000d780e01007387 */ /* 0x0001e80000100800 */
[----:B------:R1:W-:Y:S04]  /*250d0*/  STL [R1+0xd44], R13 ;  /* 0x000d440d01007387 */ /* 0x0003e80000100800 */
[----:B------:R-:W4:Y:S01]  /*250e0*/  LDL.LU R139, [R1+0x2c] ;  /* 0x00002c00018b7983 */ /* 0x000f220000300800 */
[----:B0-----:R-:W-:-:S02]  /*250f0*/  LEA R14, P2, R5, R2, 0x1 ;  /* 0x00000002050e7211 */ /* 0x001fc400078408ff */
[----:B-1----:R-:W-:-:S03]  /*25100*/  LEA.HI.X.SX32 R13, R12, R0, 0x1, P1 ;  /* 0x000000000c0d7211 */ /* 0x002fc600008f0eff */
[----:B------:R-:W-:Y:S04]  /*25110*/  STL [R1+0xd80], R14 ;  /* 0x000d800e01007387 */ /* 0x000fe80000100800 */
[----:B------:R0:W-:Y:S04]  /*25120*/  STL [R1+0xd4c], R13 ;  /* 0x000d4c0d01007387 */ /* 0x0001e80000100800 */
[----:B------:R-:W4:Y:S01]  /*25130*/  LDL.LU R142, [R1+0x34] ;  /* 0x00003400018e7983 */ /* 0x000f220000300800 */
[----:B------:R-:W-:Y:S02]  /*25140*/  LEA R12, P1, R241, R2, 0x1 ;  /* 0x00000002f10c7211 */ /* 0x000fe400078208ff */
[----:B------:R-:W-:-:S03]  /*25150*/  LEA.HI.X.SX32 R11, R11, R0, 0x1, P0 ;  /* 0x000000000b0b7211 */ /* 0x000fc600000f0eff */
[----:B------:R1:W-:Y:S01]  /*25160*/  STL [R1+0xd88], R12 ;  /* 0x000d880c01007387 */ /* 0x0003e20000100800 */
[----:B------:R-:W-:Y:S01]  /*25170*/  LEA.HI.X.SX32 R9, R9, R0, 0x1, P5 ;  /* 0x0000000009097211 */ /* 0x000fe200028f0eff */
[----:B0-----:R-:W0:Y:S02]  /*25180*/  LDC R13, c[0x0][0x238] ;  /* 0x00008e00ff0d7b82 */ /* 0x001e240000000800 */
[----:B------:R1:W-:Y:S04]  /*25190*/  STL [R1+0xd54], R11 ;  /* 0x000d540b01007387 */ /* 0x0003e80000100800 */
[----:B------:R-:W4:Y:S01]  /*251a0*/  LDL.LU R144, [R1+0x38] ;  /* 0x0000380001907983 */ /* 0x000f220000300800 */
[----:B-1----:R-:W-:Y:S02]  /*251b0*/  LEA R12, P0, R245, R2, 0x1 ;  /* 0x00000002f50c7211 */ /* 0x002fe400078008ff */
[----:B------:R-:W-:-:S03]  /*251c0*/  LEA.HI.X.SX32 R11, R10, R0, 0x1, P6 ;  /* 0x000000000a0b7211 */ /* 0x000fc600030f0eff */
[----:B------:R-:W-:Y:S01]  /*251d0*/  STL [R1+0xd90], R12 ;  /* 0x000d900c01007387 */ /* 0x000fe20000100800 */
[----:B------:R-:W-:-:S03]  /*251e0*/  LEA R10, P6, R249, R2, 0x1 ;  /* 0x00000002f90a7211 */ /* 0x000fc600078c08ff */
[----:B------:R-:W-:Y:S04]  /*251f0*/  STL [R1+0xd5c], R11 ;  /* 0x000d5c0b01007387 */ /* 0x000fe80000100800 */
[----:B------:R-:W4:Y:S04]  /*25200*/  LDL.LU R145, [R1+0x40] ;  /* 0x0000400001917983 */ /* 0x000f280000300800 */
[----:B------:R-:W-:Y:S04]  /*25210*/  STL [R1+0xd98], R10 ;  /* 0x000d980a01007387 */ /* 0x000fe80000100800 */
[----:B------:R1:W-:Y:S04]  /*25220*/  STL [R1+0xd64], R9 ;  /* 0x000d640901007387 */ /* 0x0003e80000100800 */
[----:B------:R-:W4:Y:S01]  /*25230*/  LDL.LU R161, [R1+0x50] ;  /* 0x0000500001a17983 */ /* 0x000f220000300800 */
[----:B-1----:R-:W-:-:S02]  /*25240*/  LEA.HI.X.SX32 R9, R8, R0, 0x1, P4 ;  /* 0x0000000008097211 */ /* 0x002fc400020f0eff */
[----:B------:R-:W-:Y:S02]  /*25250*/  LEA.HI.X.SX32 R7, R7, R0, 0x1, P3 ;  /* 0x0000000007077211 */ /* 0x000fe400018f0eff */
[----:B--2---:R-:W-:-:S05]  /*25260*/  LEA R10, P5, R120, R2, 0x1 ;  /* 0x00000002780a7211 */ /* 0x004fca00078a08ff */
[----:B------:R-:W-:Y:S04]  /*25270*/  STL [R1+0xda0], R10 ;  /* 0x000da00a01007387 */ /* 0x000fe80000100800 */
[----:B------:R-:W-:Y:S04]  /*25280*/  STL [R1+0xd6c], R9 ;  /* 0x000d6c0901007387 */ /* 0x000fe80000100800 */
[----:B------:R-:W2:Y:S01]  /*25290*/  LDL.LU R192, [R1+0x58] ;  /* 0x0000580001c07983 */ /* 0x000ea20000300800 */
[----:B---3--:R-:W-:-:S05]  /*252a0*/  LEA R8, P4, R4, R2, 0x1 ;  /* 0x0000000204087211 */ /* 0x008fca00078808ff */
[----:B------:R4:W-:Y:S04]  /*252b0*/  STL [R1+0xda8], R8 ;  /* 0x000da80801007387 */ /* 0x0009e80000100800 */
[----:B------:R1:W-:Y:S04]  /*252c0*/  STL [R1+0xd74], R7 ;  /* 0x000d740701007387 */ /* 0x0003e80000100800 */
[----:B------:R-:W3:Y:S01]  /*252d0*/  LDL.LU R231, [R1+0x60] ;  /* 0x0000600001e77983 */ /* 0x000ee20000300800 */
[----:B----4-:R-:W-:Y:S02]  /*252e0*/  LEA R8, P3, R122, R2, 0x1 ;  /* 0x000000027a087211 */ /* 0x010fe400078608ff */
[----:B-1----:R-:W-:-:S03]  /*252f0*/  LEA.HI.X.SX32 R7, R5, R0, 0x1, P2 ;  /* 0x0000000005077211 */ /* 0x002fc600010f0eff */
[----:B------:R-:W-:Y:S04]  /*25300*/  STL [R1+0xdb0], R8 ;  /* 0x000db00801007387 */ /* 0x000fe80000100800 */
[----:B------:R1:W-:Y:S01]  /*25310*/  STL [R1+0xd7c], R7 ;  /* 0x000d7c0701007387 */ /* 0x0003e20000100800 */
[----:B------:R-:W-:-:S03]  /*25320*/  LEA R5, P2, R126, R2, 0x1 ;  /* 0x000000027e057211 */ /* 0x000fc600078408ff */
[----:B------:R-:W4:Y:S01]  /*25330*/  LDL.LU R235, [R1+0x6c] ;  /* 0x00006c0001eb7983 */ /* 0x000f220000300800 */
[----:B-1----:R-:W-:-:S03]  /*25340*/  LEA.HI.X.SX32 R7, R241, R0, 0x1, P1 ;  /* 0x00000000f1077211 */ /* 0x002fc600008f0eff */
[----:B------:R1:W-:Y:S04]  /*25350*/  STL [R1+0xdb8], R5 ;  /* 0x000db80501007387 */ /* 0x0003e80000100800 */
[----:B------:R0:W-:Y:S04]  /*25360*/  STL [R1+0xd84], R7 ;  /* 0x000d840701007387 */ /* 0x0001e80000100800 */
[----:B------:R-:W4:Y:S01]  /*25370*/  LDL.LU R119, [R1+0x7c] ;  /* 0x00007c0001777983 */ /* 0x000f220000300800 */
[----:B-1----:R-:W-:Y:S02]  /*25380*/  LEA R5, P1, R130, R2, 0x1 ;  /* 0x0000000282057211 */ /* 0x002fe400078208ff */
[----:B0-----:R-:W-:-:S03]  /*25390*/  LEA.HI.X.SX32 R7, R245, R0, 0x1, P0 ;  /* 0x00000000f5077211 */ /* 0x001fc600000f0eff */
[----:B------:R0:W-:Y:S04]  /*253a0*/  STL [R1+0xdc0], R5 ;  /* 0x000dc00501007387 */ /* 0x0001e80000100800 */
[----:B------:R1:W-:Y:S04]  /*253b0*/  STL [R1+0xd8c], R7 ;  /* 0x000d8c0701007387 */ /* 0x0003e80000100800 */
[----:B------:R-:W4:Y:S01]  /*253c0*/  LDL.LU R237, [R1+0x88] ;  /* 0x0000880001ed7983 */ /* 0x000f220000300800 */
[----:B0-----:R-:W-:Y:S02]  /*253d0*/  LEA R5, P0, R131, R2, 0x1 ;  /* 0x0000000283057211 */ /* 0x001fe400078008ff */
[----:B-1----:R-:W-:-:S03]  /*253e0*/  LEA.HI.X.SX32 R7, R249, R0, 0x1, P6 ;  /* 0x00000000f9077211 */ /* 0x002fc600030f0eff */
[----:B------:R0:W-:Y:S04]  /*253f0*/  STL [R1+0xdc8], R5 ;  /* 0x000dc80501007387 */ /* 0x0001e80000100800 */
[----:B------:R1:W-:Y:S01]  /*25400*/  STL [R1+0xd94], R7 ;  /* 0x000d940701007387 */ /* 0x0003e20000100800 */
[----:B0-----:R-:W-:Y:S02]  /*25410*/  LEA R5, P6, R137, R2, 0x1 ;  /* 0x0000000289057211 */ /* 0x001fe400078c08ff */
[----:B-1----:R-:W-:Y:S02]  /*25420*/  LEA.HI.X.SX32 R7, R120, R0, 0x1, P5 ;  /* 0x0000000078077211 */ /* 0x002fe400028f0eff */
[----:B------:R-:W4:Y:S04]  /*25430*/  LDL.LU R120, [R1+0x94] ;  /* 0x0000940001787983 */ /* 0x000f280000300800 */
[----:B------:R0:W-:Y:S04]  /*25440*/  STL [R1+0xdd0], R5 ;  /* 0x000dd00501007387 */ /* 0x0001e80000100800 */
[----:B------:R1:W-:Y:S01]  /*25450*/  STL [R1+0xd9c], R7 ;  /* 0x000d9c0701007387 */ /* 0x0003e20000100800 */
[----:B0-----:R-:W-:-:S02]  /*25460*/  LEA R5, P5, R139, R2, 0x1 ;  /* 0x000000028b057211 */ /* 0x001fc400078a08ff */
[----:B-1----:R-:W-:Y:S02]  /*25470*/  LEA.HI.X.SX32 R7, R4, R0, 0x1, P4 ;  /* 0x0000000004077211 */ /* 0x002fe400020f0eff */
[----:B------:R-:W4:Y:S04]  /*25480*/  LDL.LU R4, [R1+0xa0] ;  /* 0x0000a00001047983 */ /* 0x000f280000300800 */
[----:B------:R0:W-:Y:S04]  /*25490*/  STL [R1+0xdd8], R5 ;  /* 0x000dd80501007387 */ /* 0x0001e80000100800 */
[----:B------:R1:W-:Y:S01]  /*254a0*/  STL [R1+0xda4], R7 ;  /* 0x000da40701007387 */ /* 0x0003e20000100800 */
[----:B0-----:R-:W-:-:S02]  /*254b0*/  LEA R5, P4, R142, R2, 0x1 ;  /* 0x000000028e057211 */ /* 0x001fc400078808ff */
[-C--:B-1----:R-:W-:Y:S02]  /*254c0*/  LEA.HI.X.SX32 R7, R122, R0.reuse, 0x1, P3 ;  /* 0x000000007a077211 */ /* 0x082fe400018f0eff */
[----:B------:R-:W4:Y:S04]  /*254d0*/  LDL.LU R122, [R1+0xb0] ;  /* 0x0000b000017a7983 */ /* 0x000f280000300800 */
[----:B------:R-:W-:Y:S04]  /*254e0*/  STL [R1+0xde0], R5 ;  /* 0x000de00501007387 */ /* 0x000fe80000100800 */
[----:B------:R0:W-:Y:S02]  /*254f0*/  STL [R1+0xdac], R7 ;  /* 0x000dac0701007387 */ /* 0x0001e40000100800 */
[----:B0-----:R-:W-:-:S02]  /*25500*/  LEA.HI.X.SX32 R7, R126, R0, 0x1, P2 ;  /* 0x000000007e077211 */ /* 0x001fc400010f0eff */
[----:B------:R-:W4:Y:S01]  /*25510*/  LDL.LU R126, [R1+0xb8] ;  /* 0x0000b800017e7983 */ /* 0x000f220000300800 */
[----:B------:R-:W-:-:S05]  /*25520*/  LEA R5, P3, R144, R2, 0x1 ;  /* 0x0000000290057211 */ /* 0x000fca00078608ff */
        /* <DEDUP_REMOVED lines=14> */
[----:B--2---:R-:W-:-:S05]  /*25610*/  LEA R5, P0, R192, R2, 0x1 ;  /* 0x00000002c0057211 */ /* 0x004fca00078008ff */
[----:B------:R3:W-:Y:S04]  /*25620*/  STL [R1+0xe00], R5 ;  /* 0x000e000501007387 */ /* 0x0007e80000100800 */
[----:B------:R0:W-:Y:S01]  /*25630*/  STL [R1+0xdcc], R7 ;  /* 0x000dcc0701007387 */ /* 0x0001e20000100800 */
[----:B---3--:R-:W-:Y:S02]  /*25640*/  LEA R5, P6, R231, R2, 0x1 ;  /* 0x00000002e7057211 */ /* 0x008fe400078c08ff */
[----:B0-----:R-:W-:Y:S02]  /*25650*/  LEA.HI.X.SX32 R7, R139, R0, 0x1, P5 ;  /* 0x000000008b077211 */ /* 0x001fe400028f0eff */
[----:B------:R-:W2:Y:S04]  /*25660*/  LDL.LU R139, [R1+0xe4] ;  /* 0x0000e400018b7983 */ /* 0x000ea80000300800 */
[----:B------:R4:W-:Y:S04]  /*25670*/  STL [R1+0xe08], R5 ;  /* 0x000e080501007387 */ /* 0x0009e80000100800 */
[----:B------:R0:W-:Y:S01]  /*25680*/  STL [R1+0xdd4], R7 ;  /* 0x000dd40701007387 */ /* 0x0001e20000100800 */
[----:B----4-:R-:W-:-:S02]  /*25690*/  LEA R5, P5, R235, R2, 0x1 ;  /* 0x00000002eb057211 */ /* 0x010fc400078a08ff */
[----:B0-----:R-:W-:Y:S02]  /*256a0*/  LEA.HI.X.SX32 R7, R142, R0, 0x1, P4 ;  /* 0x000000008e077211 */ /* 0x001fe400020f0eff */
[----:B------:R-:W3:Y:S04]  /*256b0*/  LDL.LU R142, [R1+0xf8] ;  /* 0x0000f800018e7983 */ /* 0x000ee80000300800 */
        /* <DEDUP_REMOVED lines=50> */
[----:B------:R-:W-:Y:S04]  /*259e0*/  STL [R1+0xe60], R5 ;  /* 0x000e600501007387 */ /* 0x000fe80000100800 */
[----:B------:R0:W-:Y:S02]  /*259f0*/  STL [R1+0xe2c], R7 ;  /* 0x000e2c0701007387 */ /* 0x0001e40000100800 */
[----:B0-----:R-:W-:Y:S02]  /*25a00*/  LEA.HI.X.SX32 R7, R122, R0, 0x1, P0 ;  /* 0x000000007a077211 */ /* 0x001fe400000f0eff */
[-C--:B---3--:R-:W-:Y:S01]  /*25a10*/  LEA R5, P1, R142, R2.reuse, 0x1 ;  /* 0x000000028e057211 */ /* 0x088fe200078208ff */
        /* <DEDUP_REMOVED lines=59> */
[----:B------:R-:W2:Y:S01]  /*25dd0*/  LDL.LU R235, [R1+0x180] ;  /* 0x0001800001eb7983 */ /* 0x000ea20000300800 */
[----:B---3--:R-:W-:-:S05]  /*25de0*/  LEA R5, P3, R126, R2, 0x1 ;  /* 0x000000027e057211 */ /* 0x008fca00078608ff */
[----:B------:R-:W-:Y:S04]  /*25df0*/  STL [R1+0xec8], R5 ;  /* 0x000ec80501007387 */ /* 0x000fe80000100800 */
[----:B------:R0:W-:Y:S02]  /*25e00*/  STL [R1+0xe94], R7 ;  /* 0x000e940701007387 */ /* 0x0001e40000100800 */
[----:B0-----:R-:W-:Y:S02]  /*25e10*/  LEA.HI.X.SX32 R7, R119, R0, 0x1, P1 ;  /* 0x0000000077077211 */ /* 0x001fe400008f0eff */
[----:B----4-:R-:W-:Y:S01]  /*25e20*/  LEA R5, P2, R130, R2, 0x1 ;  /* 0x0000000282057211 */ /* 0x010fe200078408ff */
[----:B------:R-:W3:Y:S04]  /*25e30*/  LDL.LU R119, [R1+0x18c] ;  /* 0x00018c0001777983 */ /* 0x000ee80000300800 */
[----:B------:R-:W-:Y:S04]  /*25e40*/  STL [R1+0xed0], R5 ;  /* 0x000ed00501007387 */ /* 0x000fe80000100800 */
[----:B------:R0:W-:Y:S02]  /*25e50*/  STL [R1+0xe9c], R7 ;  /* 0x000e9c0701007387 */ /* 0x0001e40000100800 */
[----:B0-----:R-:W-:-:S02]  /*25e60*/  LEA.HI.X.SX32 R7, R237, R0, 0x1, P0 ;  /* 0x00000000ed077211 */ /* 0x001fc400000f0eff */
[-C--:B------:R-:W-:Y:S01]  /*25e70*/  LEA R5, P1, R131, R2.reuse, 0x1 ;  /* 0x0000000283057211 */ /* 0x080fe200078208ff */
        /* <DEDUP_REMOVED lines=59> */
[----:B------:R-:W-:Y:S01]  /*26230*/  LEA R5, P3, R120, R2, 0x1 ;  /* 0x0000000278057211 */ /* 0x000fe200078608ff */
[----:B------:R-:W4:Y:S04]  /*26240*/  LDL.LU R161, [R1+0x2ac] ;  /* 0x0002ac0001a17983 */ /* 0x000f280000300800 */
        /* <DEDUP_REMOVED lines=63> */
[----:B------:R-:W4:Y:S01]  /*26640*/  LDL.LU R139, [R1+0x310] ;  /* 0x00031000018b7983 */ /* 0x000f220000300800 */
[----:B------:R-:W-:-:S05]  /*26650*/  LEA R5, P4, R231, R2, 0x1 ;  /* 0x00000002e7057211 */ /* 0x000fca00078808ff */
[----:B------:R-:W-:Y:S04]  /*26660*/  STL [R1+0x13b8], R5 ;  /* 0x0013b80501007387 */ /* 0x000fe80000100800 */
[----:B------:R0:W-:Y:S02]  /*26670*/  STL [R1+0x1384], R7 ;  /* 0x0013840701007387 */ /* 0x0001e40000100800 */
[----:B0-----:R-:W-:Y:S02]  /*26680*/  LEA.HI.X.SX32 R7, R142, R0, 0x1, P2 ;  /* 0x000000008e077211 */ /* 0x001fe400010f0eff */
        /* <DEDUP_REMOVED lines=195> */
[----:B------:R-:W-:Y:S01]  /*272c0*/  LEA R5, P6, R122, R2, 0x1 ;  /* 0x000000027a057211 */ /* 0x000fe200078c08ff */
        /* <DEDUP_REMOVED lines=432> */
[----:B------:R0:W-:Y:S04]  /*28dd0*/  STL [R1+0x1774], R7 ;  /* 0x0017740701007387 */ /* 0x0001e80000100800 */
[----:B------:R-:W4:Y:S01]  /*28de0*/  LDL.LU R118, [R1+0x1c8] ;  /* 0x0001c80001767983 */ /* 0x000f220000300800 */
[----:B0-----:R-:W-:Y:S02]  /*28df0*/  LEA.HI.X.SX32 R7, R119, R0, 0x1, P2 ;  /* 0x0000000077077211 */ /* 0x001fe400010f0eff */
[----:B------:R-:W-:-:S05]  /*28e00*/  LEA R5, P3, R130, R2, 0x1 ;  /* 0x0000000282057211 */ /* 0x000fca00078608ff */
[----:B------:R-:W-:Y:S04]  /*28e10*/  STL [R1+0x17b0], R5 ;  /* 0x0017b00501007387 */ /* 0x000fe80000100800 */
[----:B------:R0:W-:Y:S02]  /*28e20*/  STL [R1+0x177c], R7 ;  /* 0x00177c0701007387 */ /* 0x0001e40000100800 */
[----:B0-----:R-:W-:Y:S02]  /*28e30*/  LEA.HI.X.SX32 R7, R237, R0, 0x1, P1 ;  /* 0x00000000ed077211 */ /* 0x001fe400008f0eff */
[----:B------:R-:W4:Y:S01]  /*28e40*/  LDL.LU R237, [R1+0x1c4] ;  /* 0x0001c40001ed7983 */ /* 0x000f220000300800 */
[----:B--2---:R-:W-:-:S05]  /*28e50*/  LEA R5, P2, R131, R2, 0x1 ;  /* 0x0000000283057211 */ /* 0x004fca00078408ff */
[----:B------:R-:W-:Y:S04]  /*28e60*/  STL [R1+0x17b8], R5 ;  /* 0x0017b80501007387 */ /* 0x000fe80000100800 */
[----:B------:R0:W-:Y:S04]  /*28e70*/  STL [R1+0x1784], R7 ;  /* 0x0017840701007387 */ /* 0x0001e80000100800 */
[----:B------:R-:W2:Y:S01]  /*28e80*/  LDL.LU R119, [R1+0x1c0] ;  /* 0x0001c00001777983 */ /* 0x000ea20000300800 */
[----:B0-----:R-:W-:Y:S02]  /*28e90*/  LEA.HI.X.SX32 R7, R120, R0, 0x1, P0 ;  /* 0x0000000078077211 */ /* 0x001fe400000f0eff */
[----:B---3--:R-:W-:-:S05]  /*28ea0*/  LEA R5, P1, R137, R2, 0x1 ;  /* 0x0000000289057211 */ /* 0x008fca00078208ff */
[----:B------:R-:W-:Y:S04]  /*28eb0*/  STL [R1+0x17c0], R5 ;  /* 0x0017c00501007387 */ /* 0x000fe80000100800 */
[----:B------:R0:W-:Y:S02]  /*28ec0*/  STL [R1+0x178c], R7 ;  /* 0x00178c0701007387 */ /* 0x0001e40000100800 */
[----:B0-----:R-:W-:Y:S02]  /*28ed0*/  LEA.HI.X.SX32 R7, R4, R0, 0x1, P6 ;  /* 0x0000000004077211 */ /* 0x001fe400030f0eff */
[----:B----4-:R-:W-:Y:S01]  /*28ee0*/  LEA R5, P0, R139, R2, 0x1 ;  /* 0x000000028b057211 */ /* 0x010fe200078008ff */
[----:B------:R-:W3:Y:S04]  /*28ef0*/  LDL.LU R4, [R1+0x1bc] ;  /* 0x0001bc0001047983 */ /* 0x000ee80000300800 */
[----:B------:R-:W-:Y:S04]  /*28f00*/  STL [R1+0x17c8], R5 ;  /* 0x0017c80501007387 */ /* 0x000fe80000100800 */
[----:B------:R0:W-:Y:S04]  /*28f10*/  STL [R1+0x1794], R7 ;  /* 0x0017940701007387 */ /* 0x0001e80000100800 */
[----:B------:R-:W4:Y:S01]  /*28f20*/  LDL.LU R120, [R1+0x1b8] ;  /* 0x0001b80001787983 */ /* 0x000f220000300800 */
[----:B0-----:R-:W-:-:S02]  /*28f30*/  LEA.HI.X.SX32 R7, R122, R0, 0x1, P5 ;  /* 0x000000007a077211 */ /* 0x001fc400028f0eff */
[----:B------:R-:W-:-:S05]  /*28f40*/  LEA R5, P6, R142, R2, 0x1 ;  /* 0x000000028e057211 */ /* 0x000fca00078c08ff */
[----:B------:R-:W-:Y:S04]  /*28f50*/  STL [R1+0x17d0], R5 ;  /* 0x0017d00501007387 */ /* 0x000fe80000100800 */
[----:B------:R0:W-:Y:S04]  /*28f60*/  STL [R1+0x179c], R7 ;  /* 0x00179c0701007387 */ /* 0x0001e80000100800 */
[----:B------:R-:W4:Y:S01]  /*28f70*/  LDL.LU R122, [R1+0x1b4] ;  /* 0x0001b400017a7983 */ /* 0x000f220000300800 */
[----:B0-----:R-:W-:Y:S02]  /*28f80*/  LEA.HI.X.SX32 R7, R126, R0, 0x1, P4 ;  /* 0x000000007e077211 */ /* 0x001fe400020f0eff */
        /* <DEDUP_REMOVED lines=26> */
[----:B------:R0:W-:Y:S04]  /*29130*/  STL [R1+0x1800], R5 ;  /* 0x0018000501007387 */ /* 0x0001e80000100800 */
[----:B------:R1:W-:Y:S04]  /*29140*/  STL [R1+0x17cc], R7 ;  /* 0x0017cc0701007387 */ /* 0x0003e80000100800 */
[----:B------:R-:W4:Y:S01]  /*29150*/  LDL.LU R142, [R1+0x19c] ;  /* 0x00019c00018e7983 */ /* 0x000f220000300800 */
[----:B0-----:R-:W-:Y:S02]  /*29160*/  LEA R5, P6, R118, R2, 0x1 ;  /* 0x0000000276057211 */ /* 0x001fe400078c08ff */
[----:B-1----:R-:W-:-:S03]  /*29170*/  LEA.HI.X.SX32 R7, R144, R0, 0x1, P5 ;  /* 0x0000000090077211 */ /* 0x002fc600028f0eff */
        /* <DEDUP_REMOVED lines=8> */
[-C--:B0-----:R-:W-:Y:S02]  /*29200*/  LEA.HI.X.SX32 R7, R161, R0.reuse, 0x1, P3 ;  /* 0x00000000a1077211 */ /* 0x081fe400018f0eff */
[----:B------:R-:W-:-:S02]  /*29210*/  LEA.HI.X.SX32 R8, R118, R0, 0x1, P6 ;  /* 0x0000000076087211 */ /* 0x000fc400030f0eff */
[----:B--2---:R-:W-:-:S05]  /*29220*/  LEA R5, P4, R119, R2, 0x1 ;  /* 0x0000000277057211 */ /* 0x004fca00078808ff */
[----:B------:R-:W-:Y:S04]  /*29230*/  STL [R1+0x1818], R5 ;  /* 0x0018180501007387 */ /* 0x000fe80000100800 */
[----:B------:R-:W2:Y:S04]  /*29240*/  LDL.LU R161, [R1+0x188] ;  /* 0x0001880001a17983 */ /* 0x000ea80000300800 */
[----:B------:R0:W-:Y:S02]  /*29250*/  STL [R1+0x17e4], R7 ;  /* 0x0017e40701007387 */ /* 0x0001e40000100800 */
[----:B0-----:R-:W-:-:S02]  /*29260*/  LEA.HI.X.SX32 R7, R192, R0, 0x1, P2 ;  /* 0x00000000c0077211 */ /* 0x001fc400010f0eff */
[----:B---3--:R-:W-:-:S05]  /*29270*/  LEA R5, P3, R4, R2, 0x1 ;  /* 0x0000000204057211 */ /* 0x008fca00078608ff */
[----:B------:R4:W-:Y:S04]  /*29280*/  STL [R1+0x1820], R5 ;  /* 0x0018200501007387 */ /* 0x0009e80000100800 */
[----:B------:R-:W3:Y:S01]  /*29290*/  LDL.LU R192, [R1+0x184] ;  /* 0x0001840001c07983 */ /* 0x000ee20000300800 */
[----:B----4-:R-:W-:-:S03]  /*292a0*/  LEA R5, P2, R120, R2, 0x1 ;  /* 0x0000000278057211 */ /* 0x010fc600078408ff */
[----:B------:R0:W-:Y:S04]  /*292b0*/  STL [R1+0x17ec], R7 ;  /* 0x0017ec0701007387 */ /* 0x0001e80000100800 */
[----:B------:R1:W-:Y:S01]  /*292c0*/  STL [R1+0x1828], R5 ;  /* 0x0018280501007387 */ /* 0x0003e20000100800 */
[----:B0-----:R-:W-:-:S03]  /*292d0*/  LEA.HI.X.SX32 R7, R231, R0, 0x1, P1 ;  /* 0x00000000e7077211 */ /* 0x001fc600008f0eff */
[----:B------:R-:W4:Y:S01]  /*292e0*/  LDL.LU R231, [R1+0x134] ;  /* 0x0001340001e77983 */ /* 0x000f220000300800 */
[----:B-1----:R-:W-:-:S03]  /*292f0*/  LEA R5, P1, R122, R2, 0x1 ;  /* 0x000000027a057211 */ /* 0x002fc600078208ff */
[----:B------:R0:W-:Y:S04]  /*29300*/  STL [R1+0x17f4], R7 ;  /* 0x0017f40701007387 */ /* 0x0001e80000100800 */
[----:B------:R1:W-:Y:S01]  /*29310*/  STL [R1+0x1830], R5 ;  /* 0x0018300501007387 */ /* 0x0003e20000100800 */
[----:B0-----:R-:W-:-:S03]  /*29320*/  LEA.HI.X.SX32 R7, R235, R0, 0x1, P0 ;  /* 0x00000000eb077211 */ /* 0x001fc600000f0eff */
[----:B------:R-:W4:Y:S04]  /*29330*/  LDL.LU R235, [R1+0x130] ;  /* 0x0001300001eb7983 */ /* 0x000f280000300800 */
[----:B------:R-:W-:Y:S01]  /*29340*/  STL [R1+0x17fc], R7 ;  /* 0x0017fc0701007387 */ /* 0x000fe20000100800 */
[----:B-1----:R-:W-:-:S05]  /*29350*/  LEA R5, P0, R126, R2, 0x1 ;  /* 0x000000027e057211 */ /* 0x002fca00078008ff */
[----:B------:R0:W-:Y:S04]  /*29360*/  STL [R1+0x1838], R5 ;  /* 0x0018380501007387 */ /* 0x0001e80000100800 */
[----:B------:R-:W-:Y:S01]  /*29370*/  STL [R1+0x1804], R8 ;  /* 0x0018040801007387 */ /* 0x000fe20000100800 */
[----:B0-----:R-:W-:-:S03]  /*29380*/  LEA.HI.X.SX32 R5, R237, R0, 0x1, P5 ;  /* 0x00000000ed057211 */ /* 0x001fc600028f0eff */
        /* <DEDUP_REMOVED lines=23> */
[----:B------:R-:W-:Y:S01]  /*29500*/  STL [R1+0x182c], R5 ;  /* 0x00182c0501007387 */ /* 0x000fe20000100800 */
[----:B------:R-:W-:Y:S02]  /*29510*/  LEA R8, P1, R144, R2, 0x1 ;  /* 0x0000000290087211 */ /* 0x000fe400078208ff */
[----:B0-----:R-:W-:-:S03]  /*29520*/  LEA.HI.X.SX32 R7, R126, R0, 0x1, P0 ;  /* 0x000000007e077211 */ /* 0x001fc600000f0eff */
[----:B------:R-:W-:Y:S04]  /*29530*/  STL [R1+0x1868], R8 ;  /* 0x0018680801007387 */ /* 0x000fe80000100800 */
[----:B------:R-:W4:Y:S04]  /*29540*/  LDL.LU R120, [R1+0x10c] ;  /* 0x00010c0001787983 */ /* 0x000f280000300800 */
[----:B------:R0:W-:Y:S02]  /*29550*/  STL [R1+0x1834], R7 ;  /* 0x0018340701007387 */ /* 0x0001e40000100800 */
[----:B0-----:R-:W-:-:S02]  /*29560*/  LEA.HI.X.SX32 R7, R130, R0, 0x1, P6 ;  /* 0x0000000082077211 */ /* 0x001fc400030f0eff */
[----:B------:R-:W-:-:S05]  /*29570*/  LEA R5, P0, R145, R2, 0x1 ;  /* 0x0000000291057211 */ /* 0x000fca00078008ff */
[----:B------:R-:W-:Y:S04]  /*29580*/  STL [R1+0x1870], R5 ;  /* 0x0018700501007387 */ /* 0x000fe80000100800 */
[----:B------:R-:W4:Y:S04]  /*29590*/  LDL.LU R122, [R1+0x104] ;  /* 0x00010400017a7983 */ /* 0x000f280000300800 */
[----:B------:R0:W-:Y:S02]  /*295a0*/  STL [R1+0x183c], R7 ;  /* 0x00183c0701007387 */ /* 0x0001e40000100800 */
[----:B0-----:R-:W-:-:S02]  /*295b0*/  LEA.HI.X.SX32 R7, R131, R0, 0x1, P5 ;  /* 0x0000000083077211 */ /* 0x001fc400028f0eff */
[----:B--2---:R-:W-:-:S05]  /*295c0*/  LEA R5, P6, R161, R2, 0x1 ;  /* 0x00000002a1057211 */ /* 0x004fca00078c08ff */
[----:B------:R-:W-:Y:S04]  /*295d0*/  STL [R1+0x1878], R5 ;  /* 0x0018780501007387 */ /* 0x000fe80000100800 */
[----:B------:R-:W2:Y:S04]  /*295e0*/  LDL.LU R126, [R1+0x100] ;  /* 0x00010000017e7983 */ /* 0x000ea80000300800 */
[----:B------:R0:W-:Y:S02]  /*295f0*/  STL [R1+0x1844], R7 ;  /* 0x0018440701007387 */ /* 0x0001e40000100800 */
[----:B0-----:R-:W-:-:S02]  /*29600*/  LEA.HI.X.SX32 R7, R137, R0, 0x1, P4 ;  /* 0x0000000089077211 */ /* 0x001fc400020f0eff */
[----:B---3--:R-:W-:-:S05]  /*29610*/  LEA R5, P5, R192, R2, 0x1 ;  /* 0x00000002c0057211 */ /* 0x008fca00078a08ff */
[----:B------:R4:W-:Y:S04]  /*29620*/  STL [R1+0x1880], R5 ;  /* 0x0018800501007387 */ /* 0x0009e80000100800 */
[----:B------:R-:W3:Y:S04]  /*29630*/  LDL.LU R130, [R1+0xfc] ;  /* 0x0000fc0001827983 */ /* 0x000ee80000300800 */
[----:B------:R0:W-:Y:S01]  /*29640*/  STL [R1+0x184c], R7 ;  /* 0x00184c0701007387 */ /* 0x0001e20000100800 */
[----:B----4-:R-:W-:Y:S02]  /*29650*/  LEA R5, P4, R231, R2, 0x1 ;  /* 0x00000002e7057211 */ /* 0x010fe400078808ff */
[----:B0-----:R-:W-:-:S03]  /*29660*/  LEA.HI.X.SX32 R7, R139, R0, 0x1, P3 ;  /* 0x000000008b077211 */ /* 0x001fc600018f0eff */
[----:B------:R0:W-:Y:S04]  /*29670*/  STL [R1+0x1888], R5 ;  /* 0x0018880501007387 */ /* 0x0001e80000100800 */
[----:B------:R-:W4:Y:S04]  /*29680*/  LDL.LU R131, [R1+0xf4] ;  /* 0x0000f40001837983 */ /* 0x000f280000300800 */
[----:B------:R1:W-:Y:S01]  /*29690*/  STL [R1+0x1854], R7 ;  /* 0x0018540701007387 */ /* 0x0003e20000100800 */
[----:B0-----:R-:W-:Y:S02]  /*296a0*/  LEA R5, P3, R235, R2, 0x1 ;  /* 0x00000002eb057211 */ /* 0x001fe400078608ff */
[----:B-1----:R-:W-:-:S03]  /*296b0*/  LEA.HI.X.SX32 R7, R142, R0, 0x1, P2 ;  /* 0x000000008e077211 */ /* 0x002fc600010f0eff */
[----:B------:R-:W-:Y:S04]  /*296c0*/  STL [R1+0x1890], R5 ;  /* 0x0018900501007387 */ /* 0x000fe80000100800 */
[----:B------:R-:W4:Y:S04]  /*296d0*/  LDL.LU R137, [R1+0xf0] ;  /* 0x0000f00001897983 */ /* 0x000f280000300800 */
[----:B------:R0:W-:Y:S04]  /*296e0*/  STL [R1+0x185c], R7 ;  /* 0x00185c0701007387 */ /* 0x0001e80000100800 */
[----:B------:R-:W4:Y:S01]  /*296f0*/  LDL.LU R139, [R1+0xec] ;  /* 0x0000ec00018b7983 */ /* 0x000f220000300800 */
[----:B0-----:R-:W-:-:S02]  /*29700*/  LEA.HI.X.SX32 R7, R144, R0, 0x1, P1 ;  /* 0x0000000090077211 */ /* 0x001fc400008f0eff */
        /* <DEDUP_REMOVED lines=11> */
[----:B------:R0:W-:Y:S04]  /*297c0*/  STL [R1+0x18a8], R5 ;  /* 0x0018a80501007387 */ /* 0x0001e80000100800 */
[----:B------:R-:W4:Y:S04]  /*297d0*/  LDL.LU R145, [R1+0xdc] ;  /* 0x0000dc0001917983 */ /* 0x000f280000300800 */
[----:B------:R1:W-:Y:S01]  /*297e0*/  STL [R1+0x1874], R7 ;  /* 0x0018740701007387 */ /* 0x0003e20000100800 */
[----:B0-----:R-:W-:-:S05]  /*297f0*/  LEA R5, P6, R118, R2, 0x1 ;  /* 0x0000000276057211 */ /* 0x001fca00078c08ff */
[----:B------:R0:W-:Y:S01]  /*29800*/  STL [R1+0x18b0], R5 ;  /* 0x0018b00501007387 */ /* 0x0001e20000100800 */
[----:B-1----:R-:W-:-:S03]  /*29810*/  LEA.HI.X.SX32 R7, R192, R0, 0x1, P5 ;  /* 0x00000000c0077211 */ /* 0x002fc600028f0eff */
[----:B------:R-:W4:Y:S04]  /*29820*/  LDL.LU R161, [R1+0xd8] ;  /* 0x0000d80001a17983 */ /* 0x000f280000300800 */
[----:B------:R1:W-:Y:S01]  /*29830*/  STL [R1+0x187c], R7 ;  /* 0x00187c0701007387 */ /* 0x0003e20000100800 */
[----:B0-----:R-:W-:-:S05]  /*29840*/  LEA R5, P5, R119, R2, 0x1 ;  /* 0x0000000277057211 */ /* 0x001fca00078a08ff */
[----:B------:R-:W-:Y:S04]  /*29850*/  STL [R1+0x18b8], R5 ;  /* 0x0018b80501007387 */ /* 0x000fe80000100800 */
[----:B------:R-:W4:Y:S01]  /*29860*/  LDL.LU R192, [R1+0xd4] ;  /* 0x0000d40001c07983 */ /* 0x000f220000300800 */
[----:B-1----:R-:W-:-:S05]  /*29870*/  LEA.HI.X.SX32 R7, R231, R0, 0x1, P4 ;  /* 0x00000000e7077211 */ /* 0x002fca00020f0eff */
        /* <DEDUP_REMOVED lines=9> */
[----:B------:R-:W-:-:S05]  /*29910*/  LEA R5, P3, R122, R2, 0x1 ;  /* 0x000000027a057211 */ /* 0x000fca00078608ff */
[----:B------:R2:W-:Y:S04]  /*29920*/  STL [R1+0x18c8], R5 ;  /* 0x0018c80501007387 */ /* 0x0005e80000100800 */
[----:B------:R-:W-:Y:S04]  /*29930*/  STL [R1+0x1894], R7 ;  /* 0x0018940701007387 */ /* 0x000fe80000100800 */
[----:B------:R-:W4:Y:S01]  /*29940*/  LDL.LU R237, [R1+0xc8] ;  /* 0x0000c80001ed7983 */ /* 0x000f220000300800 */
[----:B--2---:R-:W-:-:S05]  /*29950*/  LEA R5, P2, R126, R2, 0x1 ;  /* 0x000000027e057211 */ /* 0x004fca00078408ff */
[----:B------:R0:W-:Y:S04]  /*29960*/  STL [R1+0x18d0], R5 ;  /* 0x0018d00501007387 */ /* 0x0001e80000100800 */
[----:B------:R4:W-:Y:S01]  /*29970*/  STL [R1+0x189c], R8 ;  /* 0x00189c0801007387 */ /* 0x0009e20000100800 */
[----:B0-----:R-:W-:-:S03]  /*29980*/  LEA.HI.X.SX32 R5, R4, R0, 0x1, P0 ;  /* 0x0000000004057211 */ /* 0x001fc600000f0eff */
[----:B------:R-:W2:Y:S01]  /*29990*/  LDL.LU R4, [R1+0xb4] ;  /* 0x0000b40001047983 */ /* 0x000ea20000300800 */
[----:B---3--:R-:W-:-:S05]  /*299a0*/  LEA R7, P1, R130, R2, 0x1 ;  /* 0x0000000282077211 */ /* 0x008fca00078208ff */
[----:B------:R0:W-:Y:S04]  /*299b0*/  STL [R1+0x18d8], R7 ;  /* 0x0018d80701007387 */ /* 0x0001e80000100800 */
[----:B------:R-:W-:Y:S01]  /*299c0*/  STL [R1+0x18a4], R5 ;  /* 0x0018a40501007387 */ /* 0x000fe20000100800 */
[----:B----4-:R-:W-:Y:S02]  /*299d0*/  LEA R8, P0, R131, R2, 0x1 ;  /* 0x0000000283087211 */ /* 0x010fe400078008ff */
[----:B0-----:R-:W-:-:S03]  /*299e0*/  LEA.HI.X.SX32 R7, R118, R0, 0x1, P6 ;  /* 0x0000000076077211 */ /* 0x001fc600030f0eff */
[----:B------:R0:W-:Y:S04]  /*299f0*/  STL [R1+0x18e0], R8 ;  /* 0x0018e00801007387 */ /* 0x0001e80000100800 */
[----:B------:R-:W3:Y:S01]  /*29a00*/  LDL.LU R113, [R1+0xac] ;  /* 0x0000ac0001717983 */ /* 0x000ee20000300800 */
[----:B0-----:R-:W-:Y:S02]  /*29a10*/  LEA.HI.X.SX32 R8, R119, R0, 0x1, P5 ;  /* 0x0000000077087211 */ /* 0x001fe400028f0eff */
[-C--:B------:R-:W-:Y:S01]  /*29a20*/  LEA R5, P6, R137, R2.reuse, 0x1 ;  /* 0x0000000289057211 */ /* 0x080fe200078c08ff */
[----:B------:R0:W-:Y:S04]  /*29a30*/  STL [R1+0x18ac], R7 ;  /* 0x0018ac0701007387 */ /* 0x0001e80000100800 */
[----:B------:R1:W-:Y:S04]  /*29a40*/  STL [R1+0x18e8], R5 ;  /* 0x0018e80501007387 */ /* 0x0003e80000100800 */
[----:B------:R4:W-:Y:S01]  /*29a50*/  STL [R1+0x18b4], R8 ;  /* 0x0018b40801007387 */ /* 0x0009e20000100800 */
[----:B0-----:R-:W-:-:S03]  /*29a60*/  LEA R7, P5, R139, R2, 0x1 ;  /* 0x000000028b077211 */ /* 0x001fc600078a08ff */
[----:B------:R-:W3:Y:S01]  /*29a70*/  LDL.LU R114, [R1+0xa8] ;  /* 0x0000a80001727983 */ /* 0x000ee20000300800 */
[----:B-1----:R-:W-:-:S03]  /*29a80*/  LEA.HI.X.SX32 R5, R120, R0, 0x1, P4 ;  /* 0x0000000078057211 */ /* 0x002fc600020f0eff */
[----:B------:R0:W-:Y:S04]  /*29a90*/  STL [R1+0x18f0], R7 ;  /* 0x0018f00701007387 */ /* 0x0001e80000100800 */
[----:B------:R-:W-:Y:S01]  /*29aa0*/  STL [R1+0x18bc], R5 ;  /* 0x0018bc0501007387 */ /* 0x000fe20000100800 */
[----:B----4-:R-:W-:Y:S02]  /*29ab0*/  LEA R8, P4, R142, R2, 0x1 ;  /* 0x000000028e087211 */ /* 0x010fe400078808ff */
[----:B0-----:R-:W-:-:S03]  /*29ac0*/  LEA.HI.X.SX32 R7, R122, R0, 0x1, P3 ;  /* 0x000000007a077211 */ /* 0x001fc600018f0eff */
[----:B------:R0:W-:Y:S04]  /*29ad0*/  STL [R1+0x18f8], R8 ;  /* 0x0018f80801007387 */ /* 0x0001e80000100800 */
[----:B------:R-:W4:Y:S01]  /*29ae0*/  LDL.LU R115, [R1+0xa4] ;  /* 0x0000a40001737983 */ /* 0x000f220000300800 */
[----:B0-----:R-:W-:Y:S02]  /*29af0*/  LEA.HI.X.SX32 R8, R126, R0, 0x1, P2 ;  /* 0x000000007e087211 */ /* 0x001fe400010f0eff */
[----:B------:R-:W-:Y:S01]  /*29b00*/  LEA R5, P3, R144, R2, 0x1 ;  /* 0x0000000290057211 */ /* 0x000fe200078608ff */
[----:B------:R-:W-:Y:S04]  /*29b10*/  STL [R1+0x18c4], R7 ;  /* 0x0018c40701007387 */ /* 0x000fe80000100800 */
[----:B------:R0:W-:Y:S04]  /*29b20*/  STL [R1+0x1900], R5 ;  /* 0x0019000501007387 */ /* 0x0001e80000100800 */
[----:B------:R1:W-:Y:S04]  /*29b30*/  STL [R1+0x18cc], R8 ;  /* 0x0018cc0801007387 */ /* 0x0003e80000100800 */
[----:B------:R-:W4:Y:S01]  /*29b40*/  LDL.LU R116, [R1+0x9c] ;  /* 0x00009c0001747983 */ /* 0x000f220000300800 */
[----:B0-----:R-:W-:-:S02]  /*29b50*/  LEA.HI.X.SX32 R5, R130, R0, 0x1, P1 ;  /* 0x0000000082057211 */ /* 0x001fc400008f0eff */
[----:B------:R-:W-:-:S05]  /*29b60*/  LEA R7, P2, R145, R2, 0x1 ;  /* 0x0000000291077211 */ /* 0x000fca00078408ff */
[----:B------:R0:W-:Y:S04]  /*29b70*/  STL [R1+0x1908], R7 ;  /* 0x0019080701007387 */ /* 0x0001e80000100800 */
[----:B------:R-:W-:Y:S01]  /*29b80*/  STL [R1+0x18d4], R5 ;  /* 0x0018d40501007387 */ /* 0x000fe20000100800 */
[----:B-1----:R-:W-:Y:S02]  /*29b90*/  LEA R8, P1, R161, R2, 0x1 ;  /* 0x00000002a1087211 */ /* 0x002fe400078208ff */
[----:B0-----:R-:W-:-:S03]  /*29ba0*/  LEA.HI.X.SX32 R7, R131, R0, 0x1, P0 ;  /* 0x0000000083077211 */ /* 0x001fc600000f0eff */
[----:B------:R0:W-:Y:S04]  /*29bb0*/  STL [R1+0x1910], R8 ;  /* 0x0019100801007387 */ /* 0x0001e80000100800 */
[----:B------:R-:W4:Y:S01]  /*29bc0*/  LDL.LU R118, [R1+0x98] ;  /* 0x0000980001767983 */ /* 0x000f220000300800 */
[----:B0-----:R-:W-:-:S03]  /*29bd0*/  LEA.HI.X.SX32 R8, R137, R0, 0x1, P6 ;  /* 0x0000000089087211 */ /* 0x001fc600030f0eff */
[----:B------:R0:W-:Y:S01]  /*29be0*/  STL [R1+0x18dc], R7 ;  /* 0x0018dc0701007387 */ /* 0x0001e20000100800 */
[----:B------:R-:W-:-:S05]  /*29bf0*/  LEA R5, P0, R192, R2, 0x1 ;  /* 0x00000002c0057211 */ /* 0x000fca00078008ff */
[----:B------:R1:W-:Y:S04]  /*29c00*/  STL [R1+0x1918], R5 ;  /* 0x0019180501007387 */ /* 0x0003e80000100800 */
[----:B------:R-:W-:Y:S04]  /*29c10*/  STL [R1+0x18e4], R8 ;  /* 0x0018e40801007387 */ /* 0x000fe80000100800 */
[----:B------:R-:W4:Y:S01]  /*29c20*/  LDL.LU R119, [R1+0x90] ;  /* 0x0000900001777983 */ /* 0x000f220000300800 */
[----:B0-----:R-:W-:Y:S02]  /*29c30*/  LEA R7, P6, R231, R2, 0x1 ;  /* 0x00000002e7077211 */ /* 0x001fe400078c08ff */
[----:B-1----:R-:W-:-:S03]  /*29c40*/  LEA.HI.X.SX32 R5, R139, R0, 0x1, P5 ;  /* 0x000000008b057211 */ /* 0x002fc600028f0eff */
[----:B------:R0:W-:Y:S04]  /*29c50*/  STL [R1+0x1920], R7 ;  /* 0x0019200701007387 */ /* 0x0001e80000100800 */
[----:B------:R-:W-:Y:S01]  /*29c60*/  STL [R1+0x18ec], R5 ;  /* 0x0018ec0501007387 */ /* 0x000fe20000100800 */
[----:B0-----:R-:W-:Y:S02]  /*29c70*/  LEA.HI.X.SX32 R7, R142, R0, 0x1, P4 ;  /* 0x000000008e077211 */ /* 0x001fe400020f0eff */
[----:B------:R-:W-:-:S05]  /*29c80*/  LEA R8, P5, R235, R2, 0x1 ;  /* 0x00000002eb087211 */ /* 0x000fca00078a08ff */
[----:B------:R-:W-:Y:S04]  /*29c90*/  STL [R1+0x1928], R8 ;  /* 0x0019280801007387 */ /* 0x000fe80000100800 */
[----:B------:R-:W4:Y:S04]  /*29ca0*/  LDL.LU R120, [R1+0x8c] ;  /* 0x00008c0001787983 */ /* 0x000f280000300800 */
[----:B------:R0:W-:Y:S02]  /*29cb0*/  STL [R1+0x18f4], R7 ;  /* 0x0018f40701007387 */ /* 0x0001e40000100800 */
[----:B0-----:R-:W-:-:S02]  /*29cc0*/  LEA.HI.X.SX32 R7, R144, R0, 0x1, P3 ;  /* 0x0000000090077211 */ /* 0x001fc400018f0eff */
[----:B------:R-:W-:-:S05]  /*29cd0*/  LEA R5, P4, R237, R2, 0x1 ;  /* 0x00000002ed057211 */ /* 0x000fca00078808ff */
[----:B------:R-:W-:Y:S04]  /*29ce0*/  STL [R1+0x1930], R5 ;  /* 0x0019300501007387 */ /* 0x000fe80000100800 */
[----:B------:R-:W4:Y:S04]  /*29cf0*/  LDL.LU R122, [R1+0x84] ;  /* 0x00008400017a7983 */ /* 0x000f280000300800 */
[----:B------:R0:W-:Y:S04]  /*29d00*/  STL [R1+0x18fc], R7 ;  /* 0x0018fc0701007387 */ /* 0x0001e80000100800 */
[----:B------:R-:W4:Y:S01]  /*29d10*/  LDL.LU R126, [R1+0x80] ;  /* 0x00008000017e7983 */ /* 0x000f220000300800 */
[----:B0-----:R-:W-:-:S02]  /*29d20*/  LEA.HI.X.SX32 R7, R145, R0, 0x1, P2 ;  /* 0x0000000091077211 */ /* 0x001fc400010f0eff */
[----:B--2---:R-:W-:-:S05]  /*29d30*/  LEA R5, P3, R4, R2, 0x1 ;  /* 0x0000000204057211 */ /* 0x004fca00078608ff */
[----:B------:R-:W-:Y:S04]  /*29d40*/  STL [R1+0x1938], R5 ;  /* 0x0019380501007387 */ /* 0x000fe80000100800 */
[----:B------:R-:W2:Y:S04]  /*29d50*/  LDL.LU R130, [R1+0x78] ;  /* 0x0000780001827983 */ /* 0x000ea80000300800 */
[----:B------:R0:W-:Y:S04]  /*29d60*/  STL [R1+0x1904], R7 ;  /* 0x0019040701007387 */ /* 0x0001e80000100800 */
[----:B------:R-:W2:Y:S01]  /*29d70*/  LDL.LU R131, [R1+0x74] ;  /* 0x0000740001837983 */ /* 0x000ea20000300800 */
[----:B0-----:R-:W-:-:S02]  /*29d80*/  LEA.HI.X.SX32 R7, R161, R0, 0x1, P1 ;  /* 0x00000000a1077211 */ /* 0x001fc400008f0eff */
[----:B---3--:R-:W-:-:S05]  /*29d90*/  LEA R5, P2, R113, R2, 0x1 ;  /* 0x0000000271057211 */ /* 0x008fca00078408ff */
[----:B------:R0:W-:Y:S04]  /*29da0*/  STL [R1+0x1940], R5 ;  /* 0x0019400501007387 */ /* 0x0001e80000100800 */
[----:B------:R-:W3:Y:S04]  /*29db0*/  LDL.LU R137, [R1+0x70] ;  /* 0x0000700001897983 */ /* 0x000ee80000300800 */
[----:B------:R1:W-:Y:S04]  /*29dc0*/  STL [R1+0x190c], R7 ;  /* 0x00190c0701007387 */ /* 0x0003e80000100800 */
[----:B------:R-:W3:Y:S01]  /*29dd0*/  LDL.LU R139, [R1+0x68] ;  /* 0x00006800018b7983 */ /* 0x000ee20000300800 */
[----:B0-----:R-:W-:-:S02]  /*29de0*/  LEA R5, P1, R114, R2, 0x1 ;  /* 0x0000000272057211 */ /* 0x001fc400078208ff */
[----:B-1----:R-:W-:-:S03]  /*29df0*/  LEA.HI.X.SX32 R7, R192, R0, 0x1, P0 ;  /* 0x00000000c0077211 */ /* 0x002fc600000f0eff */
[----:B------:R4:W-:Y:S04]  /*29e00*/  STL [R1+0x1948], R5 ;  /* 0x0019480501007387 */ /* 0x0009e80000100800 */
[----:B------:R-:W3:Y:S04]  /*29e10*/  LDL.LU R142, [R1+0x64] ;  /* 0x00006400018e7983 */ /* 0x000ee80000300800 */
[----:B------:R0:W-:Y:S04]  /*29e20*/  STL [R1+0x1914], R7 ;  /* 0x0019140701007387 */ /* 0x0001e80000100800 */
[----:B------:R-:W3:Y:S01]  /*29e30*/  LDL.LU R144, [R1+0x5c] ;  /* 0x00005c0001907983 */ /* 0x000ee20000300800 */
[----:B----4-:R-:W-:-:S02]  /*29e40*/  LEA R5, P0, R115, R2, 0x1 ;  /* 0x0000000273057211 */ /* 0x010fc400078008ff */
[----:B0-----:R-:W-:-:S03]  /*29e50*/  LEA.HI.X.SX32 R7, R231, R0, 0x1, P6 ;  /* 0x00000000e7077211 */ /* 0x001fc600030f0eff */
[----:B------:R0:W-:Y:S04]  /*29e60*/  STL [R1+0x1950], R5 ;  /* 0x0019500501007387 */ /* 0x0001e80000100800 */
[----:B------:R-:W4:Y:S04]  /*29e70*/  LDL.LU R145, [R1+0x54] ;  /* 0x0000540001917983 */ /* 0x000f280000300800 */
[----:B------:R1:W-:Y:S04]  /*29e80*/  STL [R1+0x191c], R7 ;  /* 0x00191c0701007387 */ /* 0x0003e80000100800 */
[----:B------:R-:W4:Y:S01]  /*29e90*/  LDL.LU R161, [R1+0x4c] ;  /* 0x00004c0001a17983 */ /* 0x000f220000300800 */
[----:B0-----:R-:W-:-:S02]  /*29ea0*/  LEA R5, P6, R116, R2, 0x1 ;  /* 0x0000000274057211 */ /* 0x001fc400078c08ff */
        /* <DEDUP_REMOVED lines=15> */
[----:B------:R0:W-:Y:S02]  /*29fa0*/  STL [R1+0x1934], R7 ;  /* 0x0019340701007387 */ /* 0x0001e40000100800 */
[----:B0-----:R-:W-:-:S02]  /*29fb0*/  LEA.HI.X.SX32 R7, R113, R0, 0x1, P2 ;  /* 0x0000000071077211 */ /* 0x001fc400010f0eff */
[----:B------:R-:W-:-:S05]  /*29fc0*/  LEA R5, P3, R120, R2, 0x1 ;  /* 0x0000000278057211 */ /* 0x000fca00078608ff */
[----:B------:R0:W-:Y:S04]  /*29fd0*/  STL [R1+0x1970], R5 ;  /* 0x0019700501007387 */ /* 0x0001e80000100800 */
[----:B------:R1:W-:Y:S01]  /*29fe0*/  STL [R1+0x193c], R7 ;  /* 0x00193c0701007387 */ /* 0x0003e20000100800 */
[----:B0-----:R-:W-:Y:S02]  /*29ff0*/  LEA.HI.X.SX32 R5, R114, R0, 0x1, P1 ;  /* 0x0000000072057211 */ /* 0x001fe400008f0eff */
[----:B------:R-:W-:-:S05]  /*2a000*/  LEA R8, P2, R122, R2, 0x1 ;  /* 0x000000027a087211 */ /* 0x000fca00078408ff */
[----:B------:R0:W-:Y:S01]  /*2a010*/  STL [R1+0x1978], R8 ;  /* 0x0019780801007387 */ /* 0x0001e20000100800 */
[----:B-1----:R-:W-:-:S03]  /*2a020*/  LEA R7, P1, R126, R2, 0x1 ;  /* 0x000000027e077211 */ /* 0x002fc600078208ff */
[----:B------:R-:W-:Y:S04]  /*2a030*/  STL [R1+0x1944], R5 ;  /* 0x0019440501007387 */ /* 0x000fe80000100800 */
[----:B------:R1:W-:Y:S01]  /*2a040*/  STL [R1+0x1980], R7 ;  /* 0x0019800701007387 */ /* 0x0003e20000100800 */
[----:B0-----:R-:W-:-:S05]  /*2a050*/  LEA.HI.X.SX32 R8, R115, R0, 0x1, P0 ;  /* 0x0000000073087211 */ /* 0x001fca00000f0eff */
[----:B------:R0:W-:Y:S01]  /*2a060*/  STL [R1+0x194c], R8 ;  /* 0x00194c0801007387 */ /* 0x0001e20000100800 */
[----:B-1----:R-:W-:Y:S02]  /*2a070*/  LEA.HI.X.SX32 R7, R116, R0, 0x1, P6 ;  /* 0x0000000074077211 */ /* 0x002fe400030f0eff */
[----:B--2---:R-:W-:-:S05]  /*2a080*/  LEA R5, P0, R130, R2, 0x1 ;  /* 0x0000000282057211 */ /* 0x004fca00078008ff */
[----:B------:R1:W-:Y:S01]  /*2a090*/  STL [R1+0x1988], R5 ;  /* 0x0019880501007387 */ /* 0x0003e20000100800 */
[----:B0-----:R-:W-:-:S03]  /*2a0a0*/  LEA R8, P6, R131, R2, 0x1 ;  /* 0x0000000283087211 */ /* 0x001fc600078c08ff */
[----:B------:R-:W-:Y:S01]  /*2a0b0*/  STL [R1+0x1954], R7 ;  /* 0x0019540701007387 */ /* 0x000fe20000100800 */
[----:B-1----:R-:W-:-:S03]  /*2a0c0*/  LEA.HI.X.SX32 R5, R118, R0, 0x1, P5 ;  /* 0x0000000076057211 */ /* 0x002fc600028f0eff */
[----:B------:R0:W-:Y:S04]  /*2a0d0*/  STL [R1+0x1990], R8 ;  /* 0x0019900801007387 */ /* 0x0001e80000100800 */
[----:B------:R1:W-:Y:S01]  /*2a0e0*/  STL [R1+0x195c], R5 ;  /* 0x00195c0501007387 */ /* 0x0003e20000100800 */
[----:B0-----:R-:W-:Y:S02]  /*2a0f0*/  LEA.HI.X.SX32 R8, R119, R0, 0x1, P4 ;  /* 0x0000000077087211 */ /* 0x001fe400020f0eff */
[----:B---3--:R-:W-:-:S05]  /*2a100*/  LEA R7, P5, R137, R2, 0x1 ;  /* 0x0000000289077211 */ /* 0x008fca00078a08ff */
[----:B------:R0:W-:Y:S01]  /*2a110*/  STL [R1+0x1998], R7 ;  /* 0x0019980701007387 */ /* 0x0001e20000100800 */
[----:B-1----:R-:W-:-:S03]  /*2a120*/  LEA R5, P4, R139, R2, 0x1 ;  /* 0x000000028b057211 */ /* 0x002fc600078808ff */
[----:B------:R1:W-:Y:S01]  /*2a130*/  STL [R1+0x1964], R8 ;  /* 0x0019640801007387 */ /* 0x0003e20000100800 */
[----:B0-----:R-:W-:-:S03]  /*2a140*/  LEA.HI.X.SX32 R7, R120, R0, 0x1, P3 ;  /* 0x0000000078077211 */ /* 0x001fc600018f0eff */
[----:B------:R0:W-:Y:S04]  /*2a150*/  STL [R1+0x19a0], R5 ;  /* 0x0019a00501007387 */ /* 0x0001e80000100800 */
[----:B------:R2:W-:Y:S01]  /*2a160*/  STL [R1+0x196c], R7 ;  /* 0x00196c0701007387 */ /* 0x0005e20000100800 */
[----:B-1----:R-:W-:Y:S02]  /*2a170*/  LEA R8, P3, R142, R2, 0x1 ;  /* 0x000000028e087211 */ /* 0x002fe400078608ff */
[----:B0-----:R-:W-:-:S03]  /*2a180*/  LEA.HI.X.SX32 R5, R122, R0, 0x1, P2 ;  /* 0x000000007a057211 */ /* 0x001fc600010f0eff */
[----:B------:R0:W-:Y:S01]  /*2a190*/  STL [R1+0x19a8], R8 ;  /* 0x0019a80801007387 */ /* 0x0001e20000100800 */
[----:B--2---:R-:W-:-:S03]  /*2a1a0*/  LEA R7, P2, R144, R2, 0x1 ;  /* 0x0000000290077211 */ /* 0x004fc600078408ff */
[----:B------:R-:W-:Y:S04]  /*2a1b0*/  STL [R1+0x1974], R5 ;  /* 0x0019740501007387 */ /* 0x000fe80000100800 */
[----:B------:R1:W-:Y:S01]  /*2a1c0*/  STL [R1+0x19b0], R7 ;  /* 0x0019b00701007387 */ /* 0x0003e20000100800 */
[----:B0-----:R-:W-:-:S05]  /*2a1d0*/  LEA.HI.X.SX32 R8, R126, R0, 0x1, P1 ;  /* 0x000000007e087211 */ /* 0x001fca00008f0eff */
[----:B------:R0:W-:Y:S01]  /*2a1e0*/  STL [R1+0x197c], R8 ;  /* 0x00197c0801007387 */ /* 0x0001e20000100800 */
[----:B-1----:R-:W-:Y:S02]  /*2a1f0*/  LEA.HI.X.SX32 R7, R130, R0, 0x1, P0 ;  /* 0x0000000082077211 */ /* 0x002fe400000f0eff */
[----:B----4-:R-:W-:-:S05]  /*2a200*/  LEA R5, P1, R145, R2, 0x1 ;  /* 0x0000000291057211 */ /* 0x010fca00078208ff */
[----:B------:R1:W-:Y:S01]  /*2a210*/  STL [R1+0x19b8], R5 ;  /* 0x0019b80501007387 */ /* 0x0003e20000100800 */
[----:B0-----:R-:W-:-:S03]  /*2a220*/  LEA R8, P0, R161, R2, 0x1 ;  /* 0x00000002a1087211 */ /* 0x001fc600078008ff */
[----:B------:R0:W-:Y:S01]  /*2a230*/  STL [R1+0x1984], R7 ;  /* 0x0019840701007387 */ /* 0x0001e20000100800 */
[----:B-1----:R-:W-:-:S03]  /*2a240*/  LEA.HI.X.SX32 R5, R131, R0, 0x1, P6 ;  /* 0x0000000083057211 */ /* 0x002fc600030f0eff */
[----:B------:R1:W-:Y:S01]  /*2a250*/  STL [R1+0x19c0], R8 ;  /* 0x0019c00801007387 */ /* 0x0003e20000100800 */
[----:B0-----:R-:W-:-:S03]  /*2a260*/  LEA R7, P6, R192, R2, 0x1 ;  /* 0x00000002c0077211 */ /* 0x001fc600078c08ff */
[----:B------:R0:W-:Y:S01]  /*2a270*/  STL [R1+0x198c], R5 ;  /* 0x00198c0501007387 */ /* 0x0001e20000100800 */
[----:B-1----:R-:W-:-:S03]  /*2a280*/  LEA.HI.X.SX32 R8, R137, R0, 0x1, P5 ;  /* 0x0000000089087211 */ /* 0x002fc600028f0eff */
[----:B------:R1:W-:Y:S01]  /*2a290*/  STL [R1+0x19c8], R7 ;  /* 0x0019c80701007387 */ /* 0x0003e20000100800 */
[----:B0-----:R-:W-:-:S03]  /*2a2a0*/  LEA R5, P5, R231, R2, 0x1 ;  /* 0x00000002e7057211 */ /* 0x001fc600078a08ff */
[----:B------:R-:W-:Y:S01]  /*2a2b0*/  STL [R1+0x1994], R8 ;  /* 0x0019940801007387 */ /* 0x000fe20000100800 */
[----:B-1----:R-:W-:-:S03]  /*2a2c0*/  LEA.HI.X.SX32 R7, R139, R0, 0x1, P4 ;  /* 0x000000008b077211 */ /* 0x002fc600020f0eff */
        /* <DEDUP_REMOVED lines=11> */
[-C--:B------:R-:W-:Y:S02]  /*2a380*/  LEA R5, P2, R4, R2.reuse, 0x1 ;  /* 0x0000000204057211 */ /* 0x080fe400078408ff */
[----:B0-----:R-:W-:-:S03]  /*2a390*/  LEA R8, P1, R153, R2, 0x1 ;  /* 0x0000000299087211 */ /* 0x001fc600078208ff */
[----:B------:R0:W-:Y:S04]  /*2a3a0*/  STL [R1+0x19e8], R5 ;  /* 0x0019e80501007387 */ /* 0x0001e80000100800 */
[----:B------:R1:W-:Y:S01]  /*2a3b0*/  STL [R1+0x19b4], R7 ;  /* 0x0019b40701007387 */ /* 0x0003e20000100800 */
[----:B0-----:R-:W-:-:S03]  /*2a3c0*/  LEA.HI.X.SX32 R5, R161, R0, 0x1, P0 ;  /* 0x00000000a1057211 */ /* 0x001fc600000f0eff */
[----:B------:R0:W-:Y:S01]  /*2a3d0*/  STL [R1+0x19f0], R8 ;  /* 0x0019f00801007387 */ /* 0x0001e20000100800 */
[----:B-1----:R-:W-:-:S03]  /*2a3e0*/  LEA R7, P0, R154, R2, 0x1 ;  /* 0x000000029a077211 */ /* 0x002fc600078008ff */
[----:B------:R1:W-:Y:S04]  /*2a3f0*/  STL [R1+0x19bc], R5 ;  /* 0x0019bc0501007387 */ /* 0x0003e80000100800 */
[----:B------:R2:W-:Y:S01]  /*2a400*/  STL [R1+0x19f8], R7 ;  /* 0x0019f80701007387 */ /* 0x0005e20000100800 */
[----:B0-----:R-:W-:Y:S02]  /*2a410*/  LEA.HI.X.SX32 R8, R192, R0, 0x1, P6 ;  /* 0x00000000c0087211 */ /* 0x001fe400030f0eff */
[----:B-1----:R-:W-:-:S03]  /*2a420*/  LEA R5, P6, R3, R2, 0x1 ;  /* 0x0000000203057211 */ /* 0x002fc600078c08ff */
[----:B------:R0:W-:Y:S01]  /*2a430*/  STL [R1+0x19c4], R8 ;  /* 0x0019c40801007387 */ /* 0x0001e20000100800 */
[----:B--2---:R-:W-:-:S03]  /*2a440*/  LEA.HI.X.SX32 R7, R231, R0, 0x1, P5 ;  /* 0x00000000e7077211 */ /* 0x004fc600028f0eff */
[----:B------:R1:W-:Y:S04]  /*2a450*/  STL [R1+0x1a00], R5 ;  /* 0x001a000501007387 */ /* 0x0003e80000100800 */
[----:B------:R2:W-:Y:S01]  /*2a460*/  STL [R1+0x19cc], R7 ;  /* 0x0019cc0701007387 */ /* 0x0005e20000100800 */
[----:B0-----:R-:W-:Y:S02]  /*2a470*/  LEA R8, P5, R252, R2, 0x1 ;  /* 0x00000002fc087211 */ /* 0x001fe400078a08ff */
[----:B-1----:R-:W-:-:S03]  /*2a480*/  LEA.HI.X.SX32 R5, R235, R0, 0x1, P4 ;  /* 0x00000000eb057211 */ /* 0x002fc600020f0eff */
[----:B------:R0:W-:Y:S01]  /*2a490*/  STL [R1+0x1a08], R8 ;  /* 0x001a080801007387 */ /* 0x0001e20000100800 */
[----:B--2---:R-:W-:-:S03]  /*2a4a0*/  LEA R7, P4, R243, R2, 0x1 ;  /* 0x00000002f3077211 */ /* 0x004fc600078808ff */
[----:B------:R1:W-:Y:S04]  /*2a4b0*/  STL [R1+0x19d4], R5 ;  /* 0x0019d40501007387 */ /* 0x0003e80000100800 */
[----:B------:R2:W-:Y:S01]  /*2a4c0*/  STL [R1+0x1a10], R7 ;  /* 0x001a100701007387 */ /* 0x0005e20000100800 */
[----:B0-----:R-:W-:Y:S02]  /*2a4d0*/  LEA.HI.X.SX32 R8, R237, R0, 0x1, P3 ;  /* 0x00000000ed087211 */ /* 0x001fe400018f0eff */
[----:B------:R-:W0:Y:S01]  /*2a4e0*/  LDC R237, c[0x0][0x230] ;  /* 0x00008c00ffed7b82 */ /* 0x000e220000000800 */
[----:B-1----:R-:W-:Y:S02]  /*2a4f0*/  LEA R5, P3, R239, R2, 0x1 ;  /* 0x00000002ef057211 */ /* 0x002fe400078608ff */
[----:B------:R-:W-:Y:S01]  /*2a500*/  STL [R1+0x19dc], R8 ;  /* 0x0019dc0801007387 */ /* 0x000fe20000100800 */
[----:B--2---:R-:W-:-:S02]  /*2a510*/  LEA.HI.X.SX32 R7, R4, R0, 0x1, P2 ;  /* 0x0000000004077211 */ /* 0x004fc400010f0eff */
[----:B------:R-:W-:Y:S01]  /*2a520*/  LEA R4, P2, R149, R2, 0x1 ;  /* 0x0000000295047211 */ /* 0x000fe200078408ff */
[----:B------:R1:W-:Y:S04]  /*2a530*/  STL [R1+0x1a18], R5 ;  /* 0x001a180501007387 */ /* 0x0003e80000100800 */
[----:B------:R2:W-:Y:S01]  /*2a540*/  STL [R1+0x19e4], R7 ;  /* 0x0019e40701007387 */ /* 0x0005e20000100800 */
[----:B-1----:R-:W-:-:S03]  /*2a550*/  LEA.HI.X.SX32 R5, R153, R0, 0x1, P1 ;  /* 0x0000000099057211 */ /* 0x002fc600008f0eff */
[----:B------:R-:W3:Y:S04]  /*2a560*/  LDL.LU R153, [R1+0x1f94] ;  /* 0x001f940001997983 */ /* 0x000ee80000300800 */
[----:B------:R1:W-:Y:S01]  /*2a570*/  STL [R1+0x1a20], R4 ;  /* 0x001a200401007387 */ /* 0x0003e20000100800 */
[----:B--2---:R-:W-:-:S03]  /*2a580*/  LEA.HI.X.SX32 R7, R154, R0, 0x1, P0 ;  /* 0x000000009a077211 */ /* 0x004fc600000f0eff */
[----:B------:R2:W-:Y:S04]  /*2a590*/  STL [R1+0x19ec], R5 ;  /* 0x0019ec0501007387 */ /* 0x0005e80000100800 */
[----:B------:R-:W4:Y:S01]  /*2a5a0*/  LDL.LU R154, [R1+0x1f90] ;  /* 0x001f9000019a7983 */ /* 0x000f220000300800 */
[-C--:B-1----:R-:W-:Y:S02]  /*2a5b0*/  LEA R4, P1, R150, R2.reuse, 0x1 ;  /* 0x0000000296047211 */ /* 0x082fe400078208ff */
[----:B--2---:R-:W-:-:S03]  /*2a5c0*/  LEA R5, P0, R152, R2, 0x1 ;  /* 0x0000000298057211 */ /* 0x004fc600078008ff */
[----:B------:R1:W-:Y:S04]  /*2a5d0*/  STL [R1+0x1a28], R4 ;  /* 0x001a280401007387 */ /* 0x0003e80000100800 */
[----:B------:R2:W-:Y:S01]  /*2a5e0*/  STL [R1+0x19f4], R7 ;  /* 0x0019f40701007387 */ /* 0x0005e20000100800 */
[----:B-1----:R-:W-:-:S03]  /*2a5f0*/  LEA.HI.X.SX32 R4, R3, R0, 0x1, P6 ;  /* 0x0000000003047211 */ /* 0x002fc600030f0eff */
[----:B------:R1:W5:Y:S01]  /*2a600*/  LDL.LU R3, [R1+0x1f8c] ;  /* 0x001f8c0001037983 */ /* 0x0003620000300800 */
[----:B--2---:R-:W-:-:S03]  /*2a610*/  LEA R7, P6, R6, R2, 0x1 ;  /* 0x0000000206077211 */ /* 0x004fc600078c08ff */
[----:B------:R2:W-:Y:S04]  /*2a620*/  STL [R1+0x1a30], R5 ;  /* 0x001a300501007387 */ /* 0x0005e80000100800 */
[----:B------:R0:W-:Y:S01]  /*2a630*/  STL [R1+0x19fc], R4 ;  /* 0x0019fc0401007387 */ /* 0x0001e20000100800 */
[----:B--2---:R-:W-:-:S03]  /*2a640*/  LEA.HI.X.SX32 R5, R252, R0, 0x1, P5 ;  /* 0x00000000fc057211 */ /* 0x004fc600028f0eff */
[----:B------:R2:W-:Y:S01]  /*2a650*/  STL [R1+0x1a38], R7 ;  /* 0x001a380701007387 */ /* 0x0005e20000100800 */
[----:B0-----:R-:W-:-:S03]  /*2a660*/  LEA R4, P5, R155, R2, 0x1 ;  /* 0x000000029b047211 */ /* 0x001fc600078a08ff */
[----:B------:R0:W-:Y:S04]  /*2a670*/  STL [R1+0x1a04], R5 ;  /* 0x001a040501007387 */ /* 0x0001e80000100800 */
[----:B------:R1:W-:Y:S01]  /*2a680*/  STL [R1+0x1a40], R4 ;  /* 0x001a400401007387 */ /* 0x0003e20000100800 */
[----:B--2---:R-:W-:Y:S02]  /*2a690*/  LEA.HI.X.SX32 R7, R243, R0, 0x1, P4 ;  /* 0x00000000f3077211 */ /* 0x004fe400020f0eff */
[----:B0-----:R-:W-:-:S03]  /*2a6a0*/  LEA R5, P4, R156, R2, 0x1 ;  /* 0x000000029c057211 */ /* 0x001fc600078808ff */
[----:B------:R0:W-:Y:S01]  /*2a6b0*/  STL [R1+0x1a0c], R7 ;  /* 0x001a0c0701007387 */ /* 0x0001e20000100800 */
[----:B-1----:R-:W-:-:S03]  /*2a6c0*/  LEA.HI.X.SX32 R4, R239, R0, 0x1, P3 ;  /* 0x00000000ef047211 */ /* 0x002fc600018f0eff */
        /* <DEDUP_REMOVED lines=16> */
[----:B------:R-:W-:Y:S01]  /*2a7d0*/  STL [R1+0x1a68], R7 ;  /* 0x001a680701007387 */ /* 0x000fe20000100800 */
[----:B--2---:R-:W-:-:S03]  /*2a7e0*/  LEA R4, P6, R166, R2, 0x1 ;  /* 0x00000002a6047211 */ /* 0x004fc600078c08ff */
[----:B------:R0:W-:Y:S01]  /*2a7f0*/  STL [R1+0x1a34], R5 ;  /* 0x001a340501007387 */ /* 0x0001e20000100800 */
[----:B------:R-:W-:-:S03]  /*2a800*/  LEA.HI.X.SX32 R6, R155, R0, 0x1, P5 ;  /* 0x000000009b067211 */ /* 0x000fc600028f0eff */
[----:B------:R1:W-:Y:S01]  /*2a810*/  STL [R1+0x1a70], R4 ;  /* 0x001a700401007387 */ /* 0x0003e20000100800 */
        /* <DEDUP_REMOVED lines=637> */
[----:B------:R-:W-:Y:S01]  /*2cff0*/  STL [R1+0x1f34], R6 ;  /* 0x001f340601007387 */ /* 0x000fe20000100800 */
[----:B--2---:R-:W-:Y:S02]  /*2d000*/  LEA.HI.X.SX32 R4, R227, R0, 0x1, P6 ;  /* 0x00000000e3047211 */ /* 0x004fe400030f0eff */
[----:B------:R-:W-:Y:S01]  /*2d010*/  LEA R2, P6, R247, R2, 0x1 ;  /* 0x00000002f7027211 */ /* 0x000fe200078c08ff */
[----:B------:R0:W-:Y:S04]  /*2d020*/  STL [R1+0x1f54], R5 ;  /* 0x001f540501007387 */ /* 0x0001e80000100800 */
[----:B------:R1:W-:Y:S04]  /*2d030*/  STL [R1+0x1f3c], R4 ;  /* 0x001f3c0401007387 */ /* 0x0003e80000100800 */
[----:B------:R2:W-:Y:S01]  /*2d040*/  STL [R1+0x1350], R2 ;  /* 0x0013500201007387 */ /* 0x0005e20000100800 */
[----:B0-----:R-:W-:-:S02]  /*2d050*/  LEA.HI.X.SX32 R5, R229, R0, 0x1, P5 ;  /* 0x00000000e5057211 */ /* 0x001fc400028f0eff */
[----:B-1----:R-:W-:-:S03]  /*2d060*/  LEA.HI.X.SX32 R4, R233, R0, 0x1, P4 ;  /* 0x00000000e9047211 */ /* 0x002fc600020f0eff */
[----:B------:R0:W-:Y:S01]  /*2d070*/  STL [R1+0xf40], R5 ;  /* 0x000f400501007387 */ /* 0x0001e20000100800 */
[----:B--2---:R-:W-:-:S03]  /*2d080*/  LEA.HI.X.SX32 R2, R250, R0, 0x1, P3 ;  /* 0x00000000fa027211 */ /* 0x004fc600018f0eff */
[----:B------:R1:W-:Y:S04]  /*2d090*/  STL [R1+0x1340], R4 ;  /* 0x0013400401007387 */ /* 0x0003e80000100800 */
[----:B------:R2:W-:Y:S01]  /*2d0a0*/  STL [R1+0x1344], R2 ;  /* 0x0013440201007387 */ /* 0x0005e20000100800 */
[-C--:B0-----:R-:W-:Y:S02]  /*2d0b0*/  LEA.HI.X.SX32 R5, R248, R0.reuse, 0x1, P2 ;  /* 0x00000000f8057211 */ /* 0x081fe400010f0eff */
[----:B-1----:R-:W-:-:S03]  /*2d0c0*/  LEA.HI.X.SX32 R4, R251, R0, 0x1, P1 ;  /* 0x00000000fb047211 */ /* 0x002fc600008f0eff */
[----:B------:R-:W-:Y:S01]  /*2d0d0*/  STL [R1+0x1354], R5 ;  /* 0x0013540501007387 */ /* 0x000fe20000100800 */
[-C--:B--2---:R-:W-:Y:S02]  /*2d0e0*/  LEA.HI.X.SX32 R2, R246, R0.reuse, 0x1, P0 ;  /* 0x00000000f6027211 */ /* 0x084fe400000f0eff */
[----:B------:R-:W-:Y:S01]  /*2d0f0*/  LEA.HI.X.SX32 R0, R247, R0, 0x1, P6 ;  /* 0x00000000f7007211 */ /* 0x000fe200030f0eff */
[----:B------:R0:W-:Y:S04]  /*2d100*/  STL [R1+0x1348], R4 ;  /* 0x0013480401007387 */ /* 0x0001e80000100800 */
[----:B------:R-:W-:Y:S04]  /*2d110*/  STL [R1+0x134c], R2 ;  /* 0x00134c0201007387 */ /* 0x000fe80000100800 */
[----:B------:R-:W-:Y:S01]  /*2d120*/  STL [R1+0xf44], R0 ;  /* 0x000f440001007387 */ /* 0x000fe20000100800 */
[----:B0-----:R-:W0:Y:S03]  /*2d130*/  LDC R4, c[0x0][0x23c] ;  /* 0x00008f00ff047b82 */ /* 0x001e260000000800 */
[----:B------:R-:W-:Y:S04]  /*2d140*/  STL [R1+0xae0], RZ ;  /* 0x000ae0ff01007387 */ /* 0x000fe80000100800 */
        /* <DEDUP_REMOVED lines=256> */
[----:B------:R-:W-:Y:S04]  /*2e150*/  STL [R1], RZ ;  /* 0x000000ff01007387 */ /* 0x000fe80000100800 */
        /* <DEDUP_REMOVED lines=66> */
[----:B------:R-:W-:Y:S01]  /*2e580*/  STL [R1+0x10c], RZ ;  /* 0x00010cff01007387 */ /* 0x000fe20000100800 */
[----:B------:R-:W-:-:S03]  /*2e590*/  VIADD R237, R237, 0x7f ;  /* 0x0000007feded7836 */ /* 0x000fc60000000000 */
[----:B------:R-:W-:Y:S04]  /*2e5a0*/  STL [R1+0x110], RZ ;  /* 0x000110ff01007387 */ /* 0x000fe80000100800 */
[----:B------:R-:W-:Y:S04]  /*2e5b0*/  STL [R1+0x114], RZ ;  /* 0x000114ff01007387 */ /* 0x000fe80000100800 */
[----:B------:R-:W-:Y:S04]  /*2e5c0*/  STL [R1+0x118], RZ ;  /* 0x000118ff01007387 */ /* 0x000fe80000100800 */
[----:B------:R-:W-:Y:S01]  /*2e5d0*/  STL [R1+0x11c], RZ ;  /* 0x00011cff01007387 */ /* 0x000fe20000100800 */
[----:B0-----:R-:W-:-:S03]  /*2e5e0*/  IMAD.SHL.U32 R12, R4, 0x80, RZ ;  /* 0x00000080040c7824 */ /* 0x001fc600078e00ff */
[----:B------:R-:W-:Y:S01]  /*2e5f0*/  STL [R1+0x120], RZ ;  /* 0x000120ff01007387 */ /* 0x000fe20000100800 */
[----:B------:R-:W-:-:S03]  /*2e600*/  SHF.R.S32.HI R4, RZ, 0x1f, R237 ;  /* 0x0000001fff047819 */ /* 0x000fc600000114ed */
[----:B------:R-:W-:Y:S04]  /*2e610*/  STL [R1+0x124], RZ ;  /* 0x000124ff01007387 */ /* 0x000fe80000100800 */
[----:B------:R-:W-:Y:S04]  /*2e620*/  STL [R1+0x128], RZ ;  /* 0x000128ff01007387 */ /* 0x000fe80000100800 */
[----:B------:R-:W-:Y:S04]  /*2e630*/  STL [R1+0x12c], RZ ;  /* 0x00012cff01007387 */ /* 0x000fe80000100800 */
[----:B------:R-:W-:Y:S01]  /*2e640*/  STL [R1+0x130], RZ ;  /* 0x000130ff01007387 */ /* 0x000fe20000100800 */
[----:B------:R-:W-:-:S03]  /*2e650*/  LEA.HI R4, R4, R237, RZ, 0x7 ;  /* 0x000000ed04047211 */ /* 0x000fc600078f38ff */
[----:B------:R-:W-:Y:S04]  /*2e660*/  STL [R1+0x134], RZ ;  /* 0x000134ff01007387 */ /* 0x000fe80000100800 */
[----:B------:R-:W-:Y:S04]  /*2e670*/  STL [R1+0x138], RZ ;  /* 0x000138ff01007387 */ /* 0x000fe80000100800 */
[----:B------:R-:W-:Y:S04]  /*2e680*/  STL [R1+0x13c], RZ ;  /* 0x00013cff01007387 */ /* 0x000fe80000100800 */
[----:B------:R-:W-:Y:S01]  /*2e690*/  STL [R1+0x140], RZ ;  /* 0x000140ff01007387 */ /* 0x000fe20000100800 */
[----:B------:R-:W-:-:S03]  /*2e6a0*/  SHF.R.S32.HI R4, RZ, 0x7, R4 ;  /* 0x00000007ff047819 */ /* 0x000fc60000011404 */
        /* <DEDUP_REMOVED lines=10> */
[----:B------:R-:W0:Y:S03]  /*2e750*/  S2R R4, SR_TID.X ;  /* 0x0000000000047919 */ /* 0x000e260000002100 */
        /* <DEDUP_REMOVED lines=28> */
[----:B0-----:R-:W-:-:S03]  /*2e920*/  IMAD.SHL.U32 R237, R4, 0x2, RZ ;  /* 0x0000000204ed7824 */ /* 0x001fc600078e00ff */
[----:B------:R-:W-:Y:S04]  /*2e930*/  STL [R1+0x1dc], RZ ;  /* 0x0001dcff01007387 */ /* 0x000fe80000100800 */
[----:B------:R-:W-:Y:S04]  /*2e940*/  STL [R1+0x1e0], RZ ;  /* 0x0001e0ff01007387 */ /* 0x000fe80000100800 */
[----:B------:R-:W-:Y:S04]  /*2e950*/  STL [R1+0x1e4], RZ ;  /* 0x0001e4ff01007387 */ /* 0x000fe80000100800 */
[----:B------:R-:W-:Y:S04]  /*2e960*/  STL [R1+0x1e8], RZ ;  /* 0x0001e8ff01007387 */ /* 0x000fe80000100800 */
[----:B------:R-:W-:Y:S01]  /*2e970*/  STL [R1+0x1ec], RZ ;  /* 0x0001ecff01007387 */ /* 0x000fe20000100800 */
[----:B------:R-:W-:-:S03]  /*2e980*/  LOP3.LUT R21, R237, 0x7e, RZ, 0xc0, !PT ;  /* 0x0000007eed157812 */ /* 0x000fc600078ec0ff */
[----:B------:R-:W-:Y:S04]  /*2e990*/  STL [R1+0x1f0], RZ ;  /* 0x0001f0ff01007387 */ /* 0x000fe80000100800 */
[----:B------:R-:W-:Y:S04]  /*2e9a0*/  STL [R1+0x1f4], RZ ;  /* 0x0001f4ff01007387 */ /* 0x000fe80000100800 */
[----:B------:R-:W-:Y:S04]  /*2e9b0*/  STL [R1+0x1f8], RZ ;  /* 0x0001f8ff01007387 */ /* 0x000fe80000100800 */
[----:B------:R-:W-:Y:S04]  /*2e9c0*/  STL [R1+0x1fc], RZ ;  /* 0x0001fcff01007387 */ /* 0x000fe80000100800 */
[----:B------:R-:W2:Y:S01]  /*2e9d0*/  LDL R237, [R1+0x1f80] ;  /* 0x001f800001ed7983 */ /* 0x000ea20000100800 */
[----:B------:R-:W-:Y:S01]  /*2e9e0*/  LOP3.LUT R22, R4, 0x40, RZ, 0xc0, !PT ;  /* 0x0000004004167812 */ /* 0x000fe200078ec0ff */
[----:B------:R-:W-:-:S02]  /*2e9f0*/  UIADD3.64 UR8, UR38, 0x4, URZ ;  /* 0x0000000426087897 */ /* 0x000fc4000fffe03f */
[----:B------:R-:W-:Y:S02]  /*2ea00*/  UIADD3.64 UR8, UR38, 0x800, URZ ;  /* 0x0000080026087897 */ /* 0x000fe4000fffe03f */
[----:B------:R-:W-:Y:S01]  /*2ea10*/  UIADD3.64 UR8, UR38, 0x804, URZ ;  /* 0x0000080426087897 */ /* 0x000fe2000fffe03f */
[C-C-:B------:R-:W-:Y:S02]  /*2ea20*/  IMAD R4, R22.reuse, 0x100, R21.reuse ;  /* 0x0000010016047824 */ /* 0x140fe400078e0215 */
[----:B------:R-:W-:-:S03]  /*2ea30*/  IMAD R241, R22, 0x200, R21 ;  /* 0x0000020016f17824 */ /* 0x000fc600078e0215 */
[C---:B------:R-:W-:Y:S01]  /*2ea40*/  LOP3.LUT R20, R4.reuse, 0x10, RZ, 0x3c, !PT ;  /* 0x0000001004147812 */ /* 0x040fe200078e3cff */
[----:B------:R-:W-:Y:S01]  /*2ea50*/  UMOV UR8, UR7 ;  /* 0x0000000700087c82 */ /* 0x000fe20008000000 */
[----:B------:R-:W-:Y:S01]  /*2ea60*/  UMOV UR9, 0x40000040 ;  /* 0x4000004000097882 */ /* 0x000fe20000000000 */
[C---:B------:R-:W-:Y:S01]  /*2ea70*/  LOP3.LUT R19, R4.reuse, 0x20, RZ, 0x3c, !PT ;  /* 0x0000002004137812 */ /* 0x040fe200078e3cff */
[----:B------:R-:W-:Y:S01]  /*2ea80*/  IMAD.U32 R5, RZ, RZ, UR9 ;  /* 0x00000009ff057e24 */ /* 0x000fe2000f8e00ff */
[C---:B------:R-:W-:Y:S02]  /*2ea90*/  LOP3.LUT R18, R4.reuse, 0x30, RZ, 0x3c, !PT ;  /* 0x0000003004127812 */ /* 0x040fe400078e3cff */
[C---:B------:R-:W-:Y:S02]  /*2eaa0*/  LOP3.LUT R17, R4.reuse, 0x40, RZ, 0x3c, !PT ;  /* 0x0000004004117812 */ /* 0x040fe400078e3cff */
[C---:B------:R-:W-:Y:S02]  /*2eab0*/  LOP3.LUT R16, R4.reuse, 0x50, RZ, 0x3c, !PT ;  /* 0x0000005004107812 */ /* 0x040fe400078e3cff */
[----:B------:R-:W-:-:S02]  /*2eac0*/  LOP3.LUT R15, R4, 0x60, RZ, 0x3c, !PT ;  /* 0x00000060040f7812 */ /* 0x000fc400078e3cff */
[----:B------:R-:W-:Y:S01]  /*2ead0*/  LOP3.LUT R14, R4, 0x70, RZ, 0x3c, !PT ;  /* 0x00000070040e7812 */ /* 0x000fe200078e3cff */
[----:B------:R-:W-:Y:S01]  /*2eae0*/  IMAD R103, R13, 0xfe, RZ ;  /* 0x000000fe0d677824 */ /* 0x000fe200078e02ff */
[----:B------:R-:W-:Y:S01]  /*2eaf0*/  LOP3.LUT R22, R241, 0x60, RZ, 0x3c, !PT ;  /* 0x00000060f1167812 */ /* 0x000fe200078e3cff */
[----:B------:R-:W-:Y:S01]  /*2eb00*/  IMAD R104, R13, 0xfa, RZ ;  /* 0x000000fa0d687824 */ /* 0x000fe200078e02ff */
[----:B------:R-:W-:Y:S01]  /*2eb10*/  LOP3.LUT R44, R241, 0x70, RZ, 0x3c, !PT ;  /* 0x00000070f12c7812 */ /* 0x000fe200078e3cff */
[C---:B------:R-:W-:Y:S02]  /*2eb20*/  IMAD R105, R13.reuse, 0xf6, RZ ;  /* 0x000000f60d697824 */ /* 0x040fe400078e02ff */
[C---:B------:R-:W-:Y:S02]  /*2eb30*/  IMAD R106, R13.reuse, 0xf2, RZ ;  /* 0x000000f20d6a7824 */ /* 0x040fe400078e02ff */
[----:B------:R-:W-:Y:S01]  /*2eb40*/  IMAD R107, R13, 0xee, RZ ;  /* 0x000000ee0d6b7824 */ /* 0x000fe200078e02ff */
[----:B----4-:R-:W-:Y:S01]  /*2eb50*/  IADD3 R23, P5, R105, R154, RZ ;  /* 0x0000009a69177210 */ /* 0x010fe20007fbe0ff */
[----:B------:R-:W-:-:S02]  /*2eb60*/  IMAD R108, R13, 0xea, RZ ;  /* 0x000000ea0d6c7824 */ /* 0x000fc400078e02ff */
[C---:B------:R-:W-:Y:S02]  /*2eb70*/  IMAD R109, R13.reuse, 0xe6, RZ ;  /* 0x000000e60d6d7824 */ /* 0x040fe400078e02ff */
[C---:B------:R-:W-:Y:S02]  /*2eb80*/  IMAD R110, R13.reuse, 0x7f, RZ ;  /* 0x0000007f0d6e7824 */ /* 0x040fe400078e02ff */
[C---:B------:R-:W-:Y:S02]  /*2eb90*/  IMAD R111, R13.reuse, 0xe2, RZ ;  /* 0x000000e20d6f7824 */ /* 0x040fe400078e02ff */
[C---:B------:R-:W-:Y:S02]  /*2eba0*/  IMAD R112, R13.reuse, 0x7d, RZ ;  /* 0x0000007d0d707824 */ /* 0x040fe400078e02ff */
[C---:B------:R-:W-:Y:S02]  /*2ebb0*/  IMAD R113, R13.reuse, 0xde, RZ ;  /* 0x000000de0d717824 */ /* 0x040fe400078e02ff */
        /* <DEDUP_REMOVED lines=55> */
[----:B------:R-:W-:Y:S02]  /*2ef30*/  IMAD R172, R13, 0xdc, RZ ;  /* 0x000000dc0dac7824 */ /* 0x000fe400078e02ff */
[----:B--2---:R-:W-:Y:S02]  /*2ef40*/  IMAD.IADD R21, R237, 0x1, R4 ;  /* 0x00000001ed157824 */ /* 0x004fe400078e0204 */
[----:B------:R-:W-:Y:S01]  /*2ef50*/  IMAD.U32 R4, RZ, RZ, UR8 ;  /* 0x00000008ff047e24 */ /* 0x000fe2000f8e00ff */
[----:B------:R-:W-:Y:S02]  /*2ef60*/  UIADD3.64 UR8, UR36, 0x100, URZ ;  /* 0x0000010024087897 */ /* 0x000fe4000fffe03f */
[----:B------:R-:W-:Y:S02]  /*2ef70*/  UIADD3.64 UR8, UR36, 0x200, URZ ;  /* 0x0000020024087897 */ /* 0x000fe4000fffe03f */
[----:B------:R-:W-:Y:S02]  /*2ef80*/  UIADD3.64 UR8, UR36, 0x300, URZ ;  /* 0x0000030024087897 */ /* 0x000fe4000fffe03f */
[----:B------:R-:W-:Y:S01]  /*2ef90*/  UIADD3.64 UR8, UR36, 0x400, URZ ;  /* 0x0000040024087897 */ /* 0x000fe2000fffe03f */
[----:B------:R0:W-:Y:S06]  /*2efa0*/  STL.64 [R1+0x1f70], R4 ;  /* 0x001f700401007387 */ /* 0x0001ec0000100a00 */
[----:B------:R-:W-:Y:S01]  /*2efb0*/  UMOV UR8, UR6 ;  /* 0x0000000600087c82 */ /* 0x000fe20008000000 */
[----:B------:R-:W-:Y:S01]  /*2efc0*/  UMOV UR9, 0x40000040 ;  /* 0x4000004000097882 */ /* 0x000fe20000000000 */
[----:B------:R-:W-:-:S02]  /*2efd0*/  IMAD.U32 R238, RZ, RZ, UR8 ;  /* 0x00000008ffee7e24 */ /* 0x000fc4000f8e00ff */
[----:B0-----:R-:W-:Y:S01]  /*2efe0*/  IMAD.IADD R5, R237, 0x1, R22 ;  /* 0x00000001ed057824 */ /* 0x001fe200078e0216 */
[-C--:B------:R-:W-:Y:S01]  /*2eff0*/  IADD3 R22, P2, R103, R154.reuse, RZ ;  /* 0x0000009a67167210 */ /* 0x080fe20007f5e0ff */
[----:B------:R-:W-:Y:S01]  /*2f000*/  IMAD.IADD R4, R237, 0x1, R44 ;  /* 0x00000001ed047824 */ /* 0x000fe200078e022c */
[-C--:B------:R-:W-:Y:S01]  /*2f010*/  IADD3 R44, P4, R104, R154.reuse, RZ ;  /* 0x0000009a682c7210 */ /* 0x080fe20007f9e0ff */
[----:B------:R-:W-:Y:S02]  /*2f020*/  IMAD.U32 R239, RZ, RZ, UR9 ;  /* 0x00000009ffef7e24 */ /* 0x000fe4000f8e00ff */
[----:B------:R0:W-:Y:S04]  /*2f030*/  STL [R1+0xf4c], R22 ;  /* 0x000f4c1601007387 */ /* 0x0001e80000100800 */
[----:B------:R-:W-:Y:S01]  /*2f040*/  STL.64 [R1+0x1f78], R238 ;  /* 0x001f78ee01007387 */ /* 0x000fe20000100a00 */
[----:B0-----:R-:W-:-:S03]  /*2f050*/  IADD3 R22, P6, R106, R154, RZ ;  /* 0x0000009a6a167210 */ /* 0x001fc60007fde0ff */
[----:B------:R0:W-:Y:S04]  /*2f060*/  STL [R1+0xf5c], R44 ;  /* 0x000f5c2c01007387 */ /* 0x0001e80000100800 */
[----:B------:R1:W-:Y:S04]  /*2f070*/  STL [R1+0xf6c], R23 ;  /* 0x000f6c1701007387 */ /* 0x0003e80000100800 */
[----:B------:R2:W-:Y:S01]  /*2f080*/  STL [R1+0xf7c], R22 ;  /* 0x000f7c1601007387 */ /* 0x0005e20000100800 */
[-C--:B0-----:R-:W-:Y:S02]  /*2f090*/  IADD3 R44, P0, R107, R154.reuse, RZ ;  /* 0x0000009a6b2c7210 */ /* 0x081fe40007f1e0ff */
[----:B-1----:R-:W-:-:S03]  /*2f0a0*/  IADD3 R23, P3, R108, R154, RZ ;  /* 0x0000009a6c177210 */ /* 0x002fc60007f7e0ff */
[----:B------:R3:W-:Y:S01]  /*2f0b0*/  STL [R1+0xf8c], R44 ;  /* 0x000f8c2c01007387 */ /* 0x0007e20000100800 */
[----:B--2---:R-:W-:-:S03]  /*2f0c0*/  IADD3 R22, P1, R109, R154, RZ ;  /* 0x0000009a6d167210 */ /* 0x004fc60007f3e0ff */
[----:B------:R0:W-:Y:S04]  /*2f0d0*/  STL [R1+0xf9c], R23 ;  /* 0x000f9c1701007387 */ /* 0x0001e80000100800 */
[----:B------:R1:W-:Y:S01]  /*2f0e0*/  STL [R1+0xfac], R22 ;  /* 0x000fac1601007387 */ /* 0x0003e20000100800 */
[----:B---3--:R-:W-:Y:S02]  /*2f0f0*/  LEA.HI.X.SX32 R44, R110, R153, 0x1, P2 ;  /* 0x000000996e2c7211 */ /* 0x008fe400010f0eff */
[----:B0-----:R-:W-:-:S03]  /*2f100*/  IADD3 R23, P2, R111, R154, RZ ;  /* 0x0000009a6f177210 */ /* 0x001fc60007f5e0ff */
[----:B------:R0:W-:Y:S01]  /*2f110*/  STL [R1+0xf48], R44 ;  /* 0x000f482c01007387 */ /* 0x0001e20000100800 */
[----:B-1----:R-:W-:-:S03]  /*2f120*/  LEA.HI.X.SX32 R22, R112, R153, 0x1, P4 ;  /* 0x0000009970167211 */ /* 0x002fc600020f0eff */
[----:B------:R1:W-:Y:S04]  /*2f130*/  STL [R1+0xfbc], R23 ;  /* 0x000fbc1701007387 */ /* 0x0003e80000100800 */
[----:B------:R2:W-:Y:S01]  /*2f140*/  STL [R1+0xf58], R22 ;  /* 0x000f581601007387 */ /* 0x0005e20000100800 */
[----:B0-----:R-:W-:Y:S02]  /*2f150*/  IADD3 R44, P4, R113, R154, RZ ;  /* 0x0000009a712c7210 */ /* 0x001fe40007f9e0ff */
[----:B-1----:R-:W-:-:S03]  /*2f160*/  LEA.HI.X.SX32 R23, R114, R153, 0x1, P5 ;  /* 0x0000009972177211 */ /* 0x002fc600028f0eff */
[----:B------:R0:W-:Y:S01]  /*2f170*/  STL [R1+0xfcc], R44 ;  /* 0x000fcc2c01007387 */ /* 0x0001e20000100800 */
[----:B--2---:R-:W-:-:S03]  /*2f180*/  IADD3 R22, P5, R115, R154, RZ ;  /* 0x0000009a73167210 */ /* 0x004fc60007fbe0ff */
[----:B------:R1:W-:Y:S04]  /*2f190*/  STL [R1+0xf68], R23 ;  /* 0x000f681701007387 */ /* 0x0003e80000100800 */
[----:B------:R2:W-:Y:S01]  /*2f1a0*/  STL [R1+0xfdc], R22 ;  /* 0x000fdc1601007387 */ /* 0x0005e20000100800 */
[----:B0-----:R-:W-:Y:S02]  /*2f1b0*/  LEA.HI.X.SX32 R44, R116, R153, 0x1, P6 ;  /* 0x00000099742c7211 */ /* 0x001fe400030f0eff */
[----:B-1----:R-:W-:-:S03]  /*2f1c0*/  IADD3 R23, P6, R117, R154, RZ ;  /* 0x0000009a75177210 */ /* 0x002fc60007fde0ff */
[----:B------:R0:W-:Y:S01]  /*2f1d0*/  STL [R1+0xf78], R44 ;  /* 0x000f782c01007387 */ /* 0x0001e20000100800 */
[----:B--2---:R-:W-:-:S03]  /*2f1e0*/  LEA.HI.X.SX32 R22, R118, R153, 0x1, P0 ;  /* 0x0000009976167211 */ /* 0x004fc600000f0eff */
        /* <DEDUP_REMOVED lines=96> */
[----:B------:R1:W-:Y:S01]  /*2f7f0*/  STL [R1+0xf94], R23 ;  /* 0x000f941701007387 */ /* 0x0003e20000100800 */
[C---:B------:R-:W-:Y:S02]  /*2f800*/  IMAD R173, R13.reuse, 0x43, RZ ;  /* 0x000000430dad7824 */ /* 0x040fe400078e02ff */
[C---:B------:R-:W-:Y:S01]  /*2f810*/  IMAD R45, R13.reuse, 0x7e, RZ ;  /* 0x0000007e0d2d7824 */ /* 0x040fe200078e02ff */
[----:B------:R2:W-:Y:S01]  /*2f820*/  STL [R1+0x1108], R22 ;  /* 0x0011081601007387 */ /* 0x0005e20000100800 */
[----:B0-----:R-:W-:Y:S01]  /*2f830*/  IADD3 R44, P2, R170, R154, RZ ;  /* 0x0000009aaa2c7210 */ /* 0x001fe20007f5e0ff */
[----:B------:R-:W-:Y:S01]  /*2f840*/  IMAD R174, R13, 0x41, RZ ;  /* 0x000000410dae7824 */ /* 0x000fe200078e02ff */
[----:B-1----:R-:W-:-:S03]  /*2f850*/  LEA.HI.X.SX32 R23, R171, R153, 0x1, P4 ;  /* 0x00000099ab177211 */ /* 0x002fc600020f0eff */
[----:B------:R0:W-:Y:S01]  /*2f860*/  STL [R1+0xfb4], R44 ;  /* 0x000fb42c01007387 */ /* 0x0001e20000100800 */
[----:B--2---:R-:W-:-:S03]  /*2f870*/  IADD3 R22, P4, R172, R154, RZ ;  /* 0x0000009aac167210 */ /* 0x004fc60007f9e0ff */
[----:B------:R1:W-:Y:S01]  /*2f880*/  STL [R1+0x1118], R23 ;  /* 0x0011181701007387 */ /* 0x0003e20000100800 */
[----:B------:R-:W-:-:S03]  /*2f890*/  IMAD R175, R13, 0xd4, RZ ;  /* 0x000000d40daf7824 */ /* 0x000fc600078e02ff */
[----:B------:R2:W-:Y:S01]  /*2f8a0*/  STL [R1+0xfd4], R22 ;  /* 0x000fd41601007387 */ /* 0x0005e20000100800 */
[----:B0-----:R-:W-:Y:S01]  /*2f8b0*/  LEA.HI.X.SX32 R44, R173, R153, 0x1, P5 ;  /* 0x00000099ad2c7211 */ /* 0x001fe200028f0eff */
[----:B------:R-:W-:Y:S01]  /*2f8c0*/  IMAD R46, R13, 0x7a, RZ ;  /* 0x0000007a0d2e7824 */ /* 0x000fe200078e02ff */
[----:B-1----:R-:W-:-:S03]  /*2f8d0*/  IADD3 R23, P5, R45, R154, RZ ;  /* 0x0000009a2d177210 */ /* 0x002fc60007fbe0ff */
[----:B------:R0:W-:Y:S01]  /*2f8e0*/  STL [R1+0x1128], R44 ;  /* 0x0011282c01007387 */ /* 0x0001e20000100800 */
[----:B--2---:R-:W-:-:S03]  /*2f8f0*/  LEA.HI.X.SX32 R22, R174, R153, 0x1, P6 ;  /* 0x00000099ae167211 */ /* 0x004fc600030f0eff */
[----:B------:R1:W-:Y:S01]  /*2f900*/  STL [R1+0x114c], R23 ;  /* 0x00114c1701007387 */ /* 0x0003e20000100800 */
[C---:B------:R-:W-:Y:S02]  /*2f910*/  IMAD R176, R13.reuse, 0x3f, RZ ;  /* 0x0000003f0db07824 */ /* 0x040fe400078e02ff */
[----:B------:R-:W-:Y:S01]  /*2f920*/  IMAD R177, R13, 0xcc, RZ ;  /* 0x000000cc0db17824 */ /* 0x000fe200078e02ff */
[----:B------:R2:W-:Y:S01]  /*2f930*/  STL [R1+0x1138], R22 ;  /* 0x0011381601007387 */ /* 0x0005e20000100800 */
[----:B0-----:R-:W-:Y:S02]  /*2f940*/  IADD3 R44, P6, R175, R154, RZ ;  /* 0x0000009aaf2c7210 */ /* 0x001fe40007fde0ff */
[----:B-1----:R-:W-:-:S03]  /*2f950*/  LEA.HI.X.SX32 R23, R45, R153, 0x1, P0 ;  /* 0x000000992d177211 */ /* 0x002fc600000f0eff */
[----:B------:R0:W-:Y:S01]  /*2f960*/  STL [R1+0xff4], R44 ;  /* 0x000ff42c01007387 */ /* 0x0001e20000100800 */
[----:B--2---:R-:W-:-:S03]  /*2f970*/  IADD3 R22, P0, R46, R154, RZ ;  /* 0x0000009a2e167210 */ /* 0x004fc60007f1e0ff */
[----:B------:R1:W-:Y:S01]  /*2f980*/  STL [R1+0xf50], R23 ;  /* 0x000f501701007387 */ /* 0x0003e20000100800 */
[C---:B------:R-:W-:Y:S02]  /*2f990*/  IMAD R47, R13.reuse, 0x76, RZ ;  /* 0x000000760d2f7824 */ /* 0x040fe400078e02ff */
[C---:B------:R-:W-:Y:S01]  /*2f9a0*/  IMAD R178, R13.reuse, 0x3d, RZ ;  /* 0x0000003d0db27824 */ /* 0x040fe200078e02ff */
[----:B------:R2:W-:Y:S01]  /*2f9b0*/  STL [R1+0x115c], R22 ;  /* 0x00115c1601007387 */ /* 0x0005e20000100800 */
[----:B0-----:R-:W-:Y:S01]  /*2f9c0*/  LEA.HI.X.SX32 R44, R176, R153, 0x1, P5 ;  /* 0x00000099b02c7211 */ /* 0x001fe200028f0eff */
[----:B------:R-:W-:Y:S01]  /*2f9d0*/  IMAD R179, R13, 0xc4, RZ ;  /* 0x000000c40db37824 */ /* 0x000fe200078e02ff */
[----:B-1----:R-:W-:-:S03]  /*2f9e0*/  IADD3 R23, P5, R177, R154, RZ ;  /* 0x0000009ab1177210 */ /* 0x002fc60007fbe0ff */
[----:B------:R0:W-:Y:S01]  /*2f9f0*/  STL [R1+0x1148], R44 ;  /* 0x0011482c01007387 */ /* 0x0001e20000100800 */
[----:B--2---:R-:W-:-:S03]  /*2fa00*/  LEA.HI.X.SX32 R22, R46, R153, 0x1, P3 ;  /* 0x000000992e167211 */ /* 0x004fc600018f0eff */
[----:B------:R1:W-:Y:S01]  /*2fa10*/  STL [R1+0x1014], R23 ;  /* 0x0010141701007387 */ /* 0x0003e20000100800 */
[----:B------:R-:W-:-:S03]  /*2fa20*/  IMAD R48, R13, 0x72, RZ ;  /* 0x000000720d307824 */ /* 0x000fc600078e02ff */
        /* <DEDUP_REMOVED lines=309> */
[----:B0-----:R-:W-:Y:S02]  /*30d80*/  IADD3 R44, P6, R81, R154, RZ ;  /* 0x0000009a512c7210 */ /* 0x001fe40007fde0ff */
[----:B-1----:R-:W-:-:S03]  /*30d90*/  LEA.HI.X.SX32 R23, R80, R153, 0x1, P5 ;  /* 0x0000009950177211 */ /* 0x002fc600028f0eff */
[----:B------:R0:W-:Y:S01]  /*30da0*/  STL [R1+0x1274], R44 ;  /* 0x0012742c01007387 */ /* 0x0001e20000100800 */
[----:B--2---:R-:W-:-:S03]  /*30db0*/  IADD3 R22, P5, R82, R154, RZ ;  /* 0x0000009a52167210 */ /* 0x004fc60007fbe0ff */
[----:B------:R1:W-:Y:S01]  /*30dc0*/  STL [R1+0x1000], R23 ;  /* 0x0010001701007387 */ /* 0x0003e20000100800 */
[C---:B------:R-:W-:Y:S02]  /*30dd0*/  IMAD R83, R13.reuse, 0x58, RZ ;  /* 0x000000580d537824 */ /* 0x040fe400078e02ff */
[----:B------:R-:W-:Y:S01]  /*30de0*/  IMAD R226, R13, 0xd, RZ ;  /* 0x0000000d0de27824 */ /* 0x000fe200078e02ff */
        /* <DEDUP_REMOVED lines=117> */
[----:B------:R1:W-:Y:S01]  /*31540*/  STL [R1+0x1280], R23 ;  /* 0x0012801701007387 */ /* 0x0003e20000100800 */
[C---:B------:R-:W-:Y:S02]  /*31550*/  IMAD.SHL.U32 R102, R13.reuse, 0x2, RZ ;  /* 0x000000020d667824 */ /* 0x040fe400078e00ff */
[C---:B------:R-:W-:Y:S01]  /*31560*/  IMAD R231, R13.reuse, 0x3, RZ ;  /* 0x000000030de77824 */ /* 0x040fe200078e02ff */
[----:B------:R2:W-:Y:S01]  /*31570*/  STL [R1+0x1304], R22 ;  /* 0x0013041601007387 */ /* 0x0005e20000100800 */
[----:B0-----:R-:W-:Y:S02]  /*31580*/  LEA.HI.X.SX32 R44, R100, R153, 0x1, P4 ;  /* 0x00000099642c7211 */ /* 0x001fe400020f0eff */
[----:B-1----:R-:W-:-:S03]  /*31590*/  LEA R23, P4, R13, R154, 0x3 ;  /* 0x0000009a0d177211 */ /* 0x002fc600078818ff */
[----:B------:R0:W-:Y:S01]  /*315a0*/  STL [R1+0x12e0], R44 ;  /* 0x0012e02c01007387 */ /* 0x0001e20000100800 */
[----:B--2---:R-:W-:-:S03]  /*315b0*/  LEA.HI.X.SX32 R22, R101, R153, 0x1, P2 ;  /* 0x0000009965167211 */ /* 0x004fc600010f0eff */
[----:B------:R1:W-:Y:S01]  /*315c0*/  STL [R1+0x1324], R23 ;  /* 0x0013241701007387 */ /* 0x0003e20000100800 */
[C---:B------:R-:W-:Y:S02]  /*315d0*/  IMAD.SHL.U32 R232, R13.reuse, 0x40, RZ ;  /* 0x000000400de87824 */ /* 0x040fe400078e00ff */
[C---:B------:R-:W-:Y:S01]  /*315e0*/  IMAD.SHL.U32 R233, R13.reuse, 0x20, RZ ;  /* 0x000000200de97824 */ /* 0x040fe200078e00ff */
[----:B------:R2:W-:Y:S01]  /*315f0*/  STL [R1+0x1310], R22 ;  /* 0x0013101601007387 */ /* 0x0005e20000100800 */
[----:B0-----:R-:W-:Y:S01]  /*31600*/  IADD3 R44, P2, R102, R154, RZ ;  /* 0x0000009a662c7210 */ /* 0x001fe20007f5e0ff */
[----:B------:R-:W-:Y:S01]  /*31610*/  IMAD.SHL.U32 R234, R13, 0x10, RZ ;  /* 0x000000100dea7824 */ /* 0x000fe200078e00ff */
[----:B-1----:R-:W-:-:S03]  /*31620*/  LEA.HI.X.SX32 R23, R231, R153, 0x1, P6 ;  /* 0x00000099e7177211 */ /* 0x002fc600030f0eff */
[----:B------:R0:W-:Y:S01]  /*31630*/  STL [R1+0x133c], R44 ;  /* 0x00133c2c01007387 */ /* 0x0001e20000100800 */
[----:B--2---:R-:W-:-:S03]  /*31640*/  LEA R22, P6, R13, R154, 0x2 ;  /* 0x0000009a0d167211 */ /* 0x004fc600078c10ff */
[----:B------:R1:W-:Y:S01]  /*31650*/  STL [R1+0x1328], R23 ;  /* 0x0013281701007387 */ /* 0x0003e20000100800 */
[C---:B------:R-:W-:Y:S02]  /*31660*/  IMAD.SHL.U32 R235, R13.reuse, 0x8, RZ ;  /* 0x000000080deb7824 */ /* 0x040fe400078e00ff */
[----:B------:R-:W-:Y:S01]  /*31670*/  IMAD.SHL.U32 R236, R13, 0x4, RZ ;  /* 0x000000040dec7824 */ /* 0x000fe200078e00ff */
[----:B------:R2:W-:Y:S01]  /*31680*/  STL [R1+0x1334], R22 ;  /* 0x0013341601007387 */ /* 0x0005e20000100800 */
[-C--:B0-----:R-:W-:Y:S02]  /*31690*/  LEA.HI.X.SX32 R44, R232, R153.reuse, 0x1, P5 ;  /* 0x00000099e82c7211 */ /* 0x081fe400028f0eff */
[----:B-1----:R-:W-:-:S03]  /*316a0*/  LEA.HI.X.SX32 R23, R233, R153, 0x1, P0 ;  /* 0x00000099e9177211 */ /* 0x002fc600000f0eff */
[----:B------:R0:W-:Y:S01]  /*316b0*/  STL [R1+0x1140], R44 ;  /* 0x0011402c01007387 */ /* 0x0001e20000100800 */
[----:B--2---:R-:W-:-:S03]  /*316c0*/  LEA.HI.X.SX32 R22, R234, R153, 0x1, P1 ;  /* 0x00000099ea167211 */ /* 0x004fc600008f0eff */
[----:B------:R1:W-:Y:S01]  /*316d0*/  STL [R1+0x1240], R23 ;  /* 0x0012401701007387 */ /* 0x0003e20000100800 */
[----:B------:R-:W-:-:S03]  /*316e0*/  IMAD.SHL.U32 R152, R13, 0x80, RZ ;  /* 0x000000800d987824 */ /* 0x000fc600078e00ff */
[----:B------:R2:W-:Y:S01]  /*316f0*/  STL [R1+0x12c0], R22 ;  /* 0x0012c01601007387 */ /* 0x0005e20000100800 */
[-C--:B0-----:R-:W-:Y:S02]  /*31700*/  LEA.HI.X.SX32 R44, R235, R153.reuse, 0x1, P3 ;  /* 0x00000099eb2c7211 */ /* 0x081fe400018f0eff */
[----:B-1----:R-:W-:-:S03]  /*31710*/  LEA.HI.X.SX32 R23, R236, R153, 0x1, P4 ;  /* 0x00000099ec177211 */ /* 0x002fc600020f0eff */
[----:B------:R0:W-:Y:S01]  /*31720*/  STL [R1+0x1300], R44 ;  /* 0x0013002c01007387 */ /* 0x0001e20000100800 */
[-C--:B--2---:R-:W-:Y:S02]  /*31730*/  LEA.HI.X.SX32 R22, R13, R153.reuse, 0x1, P2 ;  /* 0x000000990d167211 */ /* 0x084fe400010f0eff */
[----:B------:R-:W-:Y:S01]  /*31740*/  LEA.HI.X.SX32 R13, R102, R153, 0x1, P6 ;  /* 0x00000099660d7211 */ /* 0x000fe200030f0eff */
[----:B------:R1:W-:Y:S04]  /*31750*/  STL [R1+0x1320], R23 ;  /* 0x0013201701007387 */ /* 0x0003e80000100800 */
[----:B------:R1:W-:Y:S04]  /*31760*/  STL [R1+0x1338], R22 ;  /* 0x0013381601007387 */ /* 0x0003e80000100800 */
[----:B------:R1:W-:Y:S01]  /*31770*/  STL [R1+0x1330], R13 ;  /* 0x0013300d01007387 */ /* 0x0003e20000100800 */
[----:B------:R-:W-:-:S02]  /*31780*/  SHF.R.S32.HI R0, RZ, 0x1f, R12 ;  /* 0x0000001fff007819 */ /* 0x000fc4000001140c */
[----:B------:R-:W-:Y:S02]  /*31790*/  SHF.R.S32.HI R2, RZ, 0x1f, R152 ;  /* 0x0000001fff027819 */ /* 0x000fe40000011498 */
[C---:B------:R-:W-:Y:S02]  /*317a0*/  LOP3.LUT R10, R241.reuse, 0x10, RZ, 0x3c, !PT ;  /* 0x00000010f10a7812 */ /* 0x040fe400078e3cff */
[C---:B------:R-:W-:Y:S02]  /*317b0*/  LOP3.LUT R9, R241.reuse, 0x20, RZ, 0x3c, !PT ;  /* 0x00000020f1097812 */ /* 0x040fe400078e3cff */
[C---:B------:R-:W-:Y:S02]  /*317c0*/  LOP3.LUT R8, R241.reuse, 0x30, RZ, 0x3c, !PT ;  /* 0x00000030f1087812 */ /* 0x040fe400078e3cff */
[C---:B------:R-:W-:Y:S02]  /*317d0*/  LOP3.LUT R7, R241.reuse, 0x40, RZ, 0x3c, !PT ;  /* 0x00000040f1077812 */ /* 0x040fe400078e3cff */
[----:B------:R-:W-:Y:S01]  /*317e0*/  LOP3.LUT R6, R241, 0x50, RZ, 0x3c, !PT ;  /* 0x00000050f1067812 */ /* 0x000fe200078e3cff */
[----:B------:R-:W-:Y:S01]  /*317f0*/  UIADD3.64 UR12, UR36, 0x80, URZ ;  /* 0x00000080240c7897 */ /* 0x000fe2000fffe03f */
[----:B------:R-:W-:-:S02]  /*31800*/  SHF.L.U64.HI R0, R12, 0x1, R0 ;  /* 0x000000010c007819 */ /* 0x000fc40000010200 */
[----:B------:R-:W-:Y:S02]  /*31810*/  CS2R R24, SRZ ;  /* 0x0000000000187805 */ /* 0x000fe4000001ff00 */
[----:B------:R-:W-:Y:S02]  /*31820*/  SHF.L.U64.HI R2, R152, 0x1, R2 ;  /* 0x0000000198027819 */ /* 0x000fe40000010202 */
        /* <DEDUP_REMOVED lines=9> */
[----:B------:R-:W-:Y:S01]  /*318c0*/  IMAD.SHL.U32 R12, R12, 0x2, RZ ;  /* 0x000000020c0c7824 */ /* 0x000fe200078e00ff */
[----:B------:R-:W-:Y:S01]  /*318d0*/  UIADD3.64 UR10, UR38, 0x2, URZ ;  /* 0x00000002260a7897 */ /* 0x000fe2000fffe03f */
[----:B------:R-:W-:Y:S01]  /*318e0*/  IMAD.SHL.U32 R152, R152, 0x2, RZ ;  /* 0x0000000298987824 */ /* 0x000fe200078e00ff */
[----:B------:R-:W-:Y:S01]  /*318f0*/  UIADD3.64 UR12, UR36, 0x180, URZ ;  /* 0x00000180240c7897 */ /* 0x000fe2000fffe03f */
[C---:B------:R-:W-:Y:S01]  /*31900*/  IMAD.IADD R11, R237.reuse, 0x1, R241 ;  /* 0x00000001ed0b7824 */ /* 0x040fe200078e02f1 */
[----:B0-----:R-:W-:Y:S01]  /*31910*/  CS2R R44, SRZ ;  /* 0x00000000002c7805 */ /* 0x001fe2000001ff00 */
[C---:B------:R-:W-:Y:S01]  /*31920*/  IMAD.IADD R20, R237.reuse, 0x1, R20 ;  /* 0x00000001ed147824 */ /* 0x040fe200078e0214 */
[----:B------:R-:W-:Y:S01]  /*31930*/  CS2R R46, SRZ ;  /* 0x00000000002e7805 */ /* 0x000fe2000001ff00 */
        /* <DEDUP_REMOVED lines=20> */
[----:B------:R-:W-:Y:S01]  /*31a80*/  IMAD.IADD R6, R237, 0x1, R6 ;  /* 0x00000001ed067824 */ /* 0x000fe200078e0206 */
        /* <DEDUP_REMOVED lines=42> */
[----:B------:R-:W-:Y:S02]  /*31d30*/  UIADD3.64 UR10, UR38, 0x7fe, URZ ;  /* 0x000007fe260a7897 */ /* 0x000fe4000fffe03f */
[----:B------:R-:W-:-:S02]  /*31d40*/  UIADD3.64 UR12, UR36, 0x280, URZ ;  /* 0x00000280240c7897 */ /* 0x000fc4000fffe03f */
[----:B------:R-:W-:Y:S02]  /*31d50*/  UIADD3.64 UR10, UR38, 0x802, URZ ;  /* 0x00000802260a7897 */ /* 0x000fe4000fffe03f */
[----:B------:R-:W-:Y:S02]  /*31d60*/  UIADD3.64 UR12, UR36, 0x380, URZ ;  /* 0x00000380240c7897 */ /* 0x000fe4000fffe03f */
[----:B------:R-:W-:Y:S02]  /*31d70*/  UIADD3.64 UR58, UR38, 0xffe, URZ ;  /* 0x00000ffe263a7897 */ /* 0x000fe4000fffe03f */
[----:B------:R-:W-:Y:S02]  /*31d80*/  UIADD3.64 UR10, UR38, 0x1000, URZ ;  /* 0x00001000260a7897 */ /* 0x000fe4000fffe03f */
        /* <DEDUP_REMOVED lines=11> */
[----:B-1----:R-:W-:-:S12]  /*31e40*/  UIADD3.64 UR52, UR36, 0x700, URZ ;  /* 0x0000070024347897 */ /* 0x002fd8000fffe03f */
.L_x_1:
[----:B------:R-:W2:Y:S04]  /*31e50*/  LDL.64 R12, [R1+0x1f70] ;  /* 0x001f7000010c7983 */ /* 0x000ea80000100a00 */
[----:B------:R-:W3:Y:S04]  /*31e60*/  LDL.64 R22, [R1+0x1f78] ;  /* 0x001f780001167983 */ /* 0x000ee80000100a00 */
[----:B-----5:R-:W-:Y:S04]  /*31e70*/  STL [R1+0x2974], R20 ;  /* 0x0029741401007387 */ /* 0x020fe80000100800 */
[----:B------:R-:W-:Y:S04]  /*31e80*/  STL [R1+0x2940], R19 ;  /* 0x0029401301007387 */ /* 0x000fe80000100800 */
        /* <DEDUP_REMOVED lines=122> */
[----:B0-----:R0:W-:Y:S04]  /*32630*/  STL.64 [R1+0x2248], R150 ;  /* 0x0022489601007387 */ /* 0x0011e80000100a00 */
[----:B------:R-:W-:Y:S04]  /*32640*/  STL [R1+0x2838], R150 ;  /* 0x0028389601007387 */ /* 0x000fe80000100800 */
[----:B0-----:R-:W4:Y:S04]  /*32650*/  LDL.LU R151, [R1+0xae0] ;  /* 0x000ae00001977983 */ /* 0x001f280000300800 */
[----:B------:R-:W-:Y:S04]  /*32660*/  STL.64 [R1+0x2240], R148 ;  /* 0x0022409401007387 */ /* 0x000fe80000100a00 */
[----:B------:R-:W-:Y:S04]  /*32670*/  STL [R1+0x2840], R148 ;  /* 0x0028409401007387 */ /* 0x000fe80000100800 */
[----:B------:R-:W-:Y:S04]  /*32680*/  STL [R1+0x283c], R149 ;  /* 0x00283c9501007387 */ /* 0x000fe80000100800 */
        /* <DEDUP_REMOVED lines=119> */
[----:B------:R-:W-:Y:S04]  /*32e00*/  STL.64 [R1+0x20f8], R66 ;  /* 0x0020f84201007387 */ /* 0x000fe80000100a00 */
        /* <DEDUP_REMOVED lines=21> */
[----:B------:R0:W-:Y:S04]  /*32f60*/  STL [R1+0x2040], R2 ;  /* 0x0020400201007387 */ /* 0x0001e80000100800 */
[----:B------:R1:W-:Y:S01]  /*32f70*/  STL [R1+0x2028], R0 ;  /* 0x0020280001007387 */ /* 0x0003e20000100800 */
[----:B0-----:R-:W-:-:S03]  /*32f80*/  MOV R2, UR35 ;  /* 0x0000002300027c02 */ /* 0x001fc60008000f00 */
[----:B-----5:R-:W-:Y:S01]  /*32f90*/  STL [R1+0x1f8c], R3 ;  /* 0x001f8c0301007387 */ /* 0x020fe20000100800 */
[----:B-1----:R-:W-:-:S03]  /*32fa0*/  MOV R0, UR34 ;  /* 0x0000002200007c02 */ /* 0x002fc60008000f00 */
[----:B------:R0:W-:Y:S01]  /*32fb0*/  STL [R1+0x1f60], R2 ;  /* 0x001f600201007387 */ /* 0x0001e20000100800 */
[----:B--2---:R-:W-:-:S03]  /*32fc0*/  R2UR UR34, R12 ;  /* 0x000000000c2272ca */ /* 0x004fc600000e0000 */
[----:B------:R1:W-:Y:S04]  /*32fd0*/  STL [R1+0x1f5c], R0 ;  /* 0x001f5c0001007387 */ /* 0x0003e80000100800 */
[----:B------:R-:W2:Y:S04]  /*32fe0*/  LDL.LU R40, [R1+0x133c] ;  /* 0x00133c0001287983 */ /* 0x000ea80000300800 */
[----:B------:R-:W2:Y:S04]  /*32ff0*/  LDL.LU R12, [R1+0xf70] ;  /* 0x000f7000010c7983 */ /* 0x000ea80000300800 */
[----:B0-----:R-:W2:Y:S04]  /*33000*/  LDL R2, [R1+0x1338] ;  /* 0x0013380001027983 */ /* 0x001ea80000100800 */
[----:B-1----:R-:W2:Y:S01]  /*33010*/  LDL R0, [R1+0x1334] ;  /* 0x0013340001007983 */ /* 0x002ea20000100800 */
[----:B------:R-:W-:-:S02]  /*33020*/  R2UR UR35, R13 ;  /* 0x000000000d2372ca */ /* 0x000fc400000e0000 */
[----:B------:R-:W-:-:S05]  /*33030*/  MOV R13, UR49 ;  /* 0x00000031000d7c02 */ /* 0x000fca0008000f00 */
[----:B------:R0:W-:Y:S04]  /*33040*/  STL [R1+0x1f68], R13 ;  /* 0x001f680d01007387 */ /* 0x0001e80000100800 */
[----:B------:R-:W2:Y:S04]  /*33050*/  LDL R46, [R1+0x1330] ;  /* 0x00133000012e7983 */ /* 0x000ea80000100800 */
[----:B------:R-:W2:Y:S01]  /*33060*/  LDL R42, [R1+0x1328] ;  /* 0x00132800012a7983 */ /* 0x000ea20000100800 */
[----:B0-----:R-:W-:-:S05]  /*33070*/  MOV R13, UR48 ;  /* 0x00000030000d7c02 */ /* 0x001fca0008000f00 */
[----:B------:R0:W-:Y:S01]  /*33080*/  STL [R1+0x1f64], R13 ;  /* 0x001f640d01007387 */ /* 0x0001e20000100800 */
[----:B---3--:R-:W-:Y:S02]  /*33090*/  R2UR UR32, R22 ;  /* 0x00000000162072ca */ /* 0x008fe400000e0000 */
[----:B------:R-:W-:Y:S01]  /*330a0*/  R2UR UR33, R23 ;  /* 0x00000000172172ca */ /* 0x000fe200000e0000 */
[----:B------:R-:W3:Y:S01]  /*330b0*/  LDL R41, [R1+0x132c] ;  /* 0x00132c0001297983 */ /* 0x000ee20000100800 */
[----:B------:R-:W-:Y:S02]  /*330c0*/  PRMT R69, RZ, 0x7610, R69 ;  /* 0x00007610ff457816 */ /* 0x000fe40000000045 */
[----:B------:R-:W-:Y:S01]  /*330d0*/  PRMT R81, RZ, 0x7610, R81 ;  /* 0x00007610ff517816 */ /* 0x000fe20000000051 */
[----:B------:R-:W3:Y:S01]  /*330e0*/  LDL R38, [R1+0x1320] ;  /* 0x0013200001267983 */ /* 0x000ee20000100800 */
[----:B0-----:R-:W4:Y:S02]  /*330f0*/  LDC R13, c[0x0][0x230] ;  /* 0x00008c00ff0d7b82 */ /* 0x001f240000000800 */
[----:B----4-:R-:W-:-:S05]  /*33100*/  IMAD R13, R151, -0x80, R13 ;  /* 0xffffff80970d7824 */ /* 0x010fca00078e020d */
[C---:B------:R-:W-:Y:S02]  /*33110*/  ISETP.GT.AND P0, PT, R13.reuse, RZ, PT ;  /* 0x000000ff0d00720c */ /* 0x040fe40003f04270 */
[C---:B------:R-:W-:Y:S02]  /*33120*/  ISETP.GT.AND P1, PT, R13.reuse, 0x1, PT ;  /* 0x000000010d00780c */ /* 0x040fe40003f24270 */
[----:B------:R-:W-:Y:S01]  /*33130*/  ISETP.GT.AND P2, PT, R13, 0x2, PT ;  /* 0x000000020d00780c */ /* 0x000fe20003f44270 */
[----:B------:R-:W-:Y:S08]  /*33140*/  STL [R1+0x2250], R154 ;  /* 0x0022509a01007387 */ /* 0x000ff00000100800 */
[----:B------:R-:W-:-:S02]  /*33150*/  @P0 IMAD.MOV.U32 R22, RZ, RZ, R154 ;  /* 0x000000ffff160224 */ /* 0x000fc400078e009a */
[----:B------:R-:W-:Y:S01]  /*33160*/  @P0 IMAD.MOV.U32 R23, RZ, RZ, R153 ;  /* 0x000000ffff170224 */ /* 0x000fe200078e0099 */
[----:B------:R0:W-:Y:S04]  /*33170*/  STL [R1+0x2044], R153 ;  /* 0x0020449901007387 */ /* 0x0001e80000100800 */
[----:B------:R2:W4:Y:S04]  /*33180*/  @P0 LDG.E.U16 R69, desc[UR4][R22.64] ;  /* 0x0000000416450981 */ /* 0x000528000c1e1500 */
[----:B0-----:R-:W4:Y:S01]  /*33190*/  LDL.LU R153, [R1+0x1324] ;  /* 0x0013240001997983 */ /* 0x001f220000300800 */
[----:B--2---:R-:W-:-:S02]  /*331a0*/  @P1 IMAD.MOV.U32 R22, RZ, RZ, R40 ;  /* 0x000000ffff161224 */ /* 0x004fc400078e0028 */
[----:B------:R-:W-:Y:S02]  /*331b0*/  @P1 IMAD.MOV.U32 R23, RZ, RZ, R2 ;  /* 0x000000ffff171224 */ /* 0x000fe400078e0002 */
[----:B------:R-:W2:Y:S04]  /*331c0*/  LDL.LU R2, [R1+0x131c] ;  /* 0x00131c0001027983 */ /* 0x000ea80000300800 */
[----:B------:R0:W2:Y:S01]  /*331d0*/  @P1 LDG.E.U16 R81, desc[UR4][R22.64] ;  /* 0x0000000416511981 */ /* 0x0000a2000c1e1500 */
[----:B------:R-:W-:Y:S02]  /*331e0*/  ISETP.GT.AND P3, PT, R13, 0x3, PT ;  /* 0x000000030d00780c */ /* 0x000fe40003f64270 */
[----:B------:R-:W-:Y:S01]  /*331f0*/  PRMT R93, RZ, 0x7610, R93 ;  /* 0x00007610ff5d7816 */ /* 0x000fe2000000005d */
[----:B------:R-:W2:Y:S01]  /*33200*/  LDL R48, [R1+0x1310] ;  /* 0x0013100001307983 */ /* 0x000ea20000100800 */
[----:B0-----:R-:W-:-:S03]  /*33210*/  @P2 IMAD.MOV.U32 R22, RZ, RZ, R0 ;  /* 0x000000ffff162224 */ /* 0x001fc600078e0000 */
[----:B------:R-:W2:Y:S01]  /*33220*/  LDL R0, [R1+0x1318] ;  /* 0x0013180001007983 */ /* 0x000ea20000100800 */
[C---:B------:R-:W-:Y:S01]  /*33230*/  ISETP.GT.AND P0, PT, R13.reuse, 0x4, PT ;  /* 0x000000040d00780c */ /* 0x040fe20003f04270 */
[----:B------:R-:W-:Y:S01]  /*33240*/  @P2 IMAD.MOV.U32 R23, RZ, RZ, R46 ;  /* 0x000000ffff172224 */ /* 0x000fe200078e002e */
[----:B------:R-:W-:Y:S01]  /*33250*/  PRMT R105, RZ, 0x7610, R105 ;  /* 0x00007610ff697816 */ /* 0x000fe20000000069 */
[----:B------:R-:W2:Y:S01]  /*33260*/  LDL R46, [R1+0x1314] ;  /* 0x00131400012e7983 */ /* 0x000ea20000100800 */
[----:B------:R-:W-:-:S03]  /*33270*/  ISETP.GT.AND P1, PT, R13, 0x5, PT ;  /* 0x000000050d00780c */ /* 0x000fc60003f24270 */
[----:B------:R3:W2:Y:S01]  /*33280*/  @P2 LDG.E.U16 R93, desc[UR4][R22.64] ;  /* 0x00000004165d2981 */ /* 0x0006a2000c1e1500 */
[----:B------:R-:W-:Y:S01]  /*33290*/  PRMT R117, RZ, 0x7610, R117 ;  /* 0x00007610ff757816 */ /* 0x000fe20000000075 */
[----:B---3--:R-:W-:Y:S02]  /*332a0*/  @P3 IMAD.MOV.U32 R22, RZ, RZ, R41 ;  /* 0x000000ffff163224 */ /* 0x008fe400078e0029 */
[----:B------:R-:W-:Y:S01]  /*332b0*/  @P3 IMAD.MOV.U32 R23, RZ, RZ, R42 ;  /* 0x000000ffff173224 */ /* 0x000fe200078e002a */
[----:B------:R-:W3:Y:S04]  /*332c0*/  LDL R41, [R1+0x130c] ;  /* 0x00130c0001297983 */ /* 0x000ee80000100800 */
[----:B------:R0:W3:Y:S04]  /*332d0*/  @P3 LDG.E.U16 R105, desc[UR4][R22.64] ;  /* 0x0000000416693981 */ /* 0x0000e8000c1e1500 */
[----:B------:R-:W3:Y:S01]  /*332e0*/  LDL R42, [R1+0x1308] ;  /* 0x00130800012a7983 */ /* 0x000ee20000100800 */
[----:B0-----:R-:W-:-:S02]  /*332f0*/  @P0 IMAD.MOV.U32 R23, RZ, RZ, R38 ;  /* 0x000000ffff170224 */ /* 0x001fc400078e0026 */
[----:B----4-:R-:W-:Y:S01]  /*33300*/  @P0 IMAD.MOV.U32 R22, RZ, RZ, R153 ;  /* 0x000000ffff160224 */ /* 0x010fe200078e0099 */
[----:B------:R-:W-:Y:S04]  /*33310*/  STL [R1+0x2048], R153 ;  /* 0x0020489901007387 */ /* 0x000fe80000100800 */
[----:B------:R2:W4:Y:S04]  /*33320*/  @P0 LDG.E.U16 R117, desc[UR4][R22.64] ;  /* 0x0000000416750981 */ /* 0x000528000c1e1500 */
[----:B------:R-:W4:Y:S01]  /*33330*/  LDL R38, [R1+0x1300] ;  /* 0x0013000001267983 */ /* 0x000f220000100800 */
[----:B--2---:R-:W-:-:S03]  /*33340*/  @P1 IMAD.MOV.U32 R23, RZ, RZ, R0 ;  /* 0x000000ffff171224 */ /* 0x004fc600078e0000 */
[----:B------:R-:W2:Y:S01]  /*33350*/  LDL R0, [R1+0x1304] ;  /* 0x0013040001007983 */ /* 0x000ea20000100800 */
[C---:B------:R-:W-:Y:S01]  /*33360*/  ISETP.GT.AND P2, PT, R13.reuse, 0x6, PT ;  /* 0x000000060d00780c */ /* 0x040fe20003f44270 */
[----:B------:R-:W-:Y:S01]  /*33370*/  @P1 IMAD.MOV.U32 R22, RZ, RZ, R2 ;  /* 0x000000ffff161224 */ /* 0x000fe200078e0002 */
[----:B------:R-:W-:Y:S02]  /*33380*/  PRMT R128, RZ, 0x7610, R128 ;  /* 0x00007610ff807816 */ /* 0x000fe40000000080 */
[C---:B------:R-:W-:Y:S02]  /*33390*/  ISETP.GT.AND P3, PT, R13.reuse, 0x7, PT ;  /* 0x000000070d00780c */ /* 0x040fe40003f64270 */
[----:B------:R-:W-:Y:S02]  /*333a0*/  PRMT R139, RZ, 0x7610, R139 ;  /* 0x00007610ff8b7816 */ /* 0x000fe4000000008b */
[----:B------:R-:W-:Y:S01]  /*333b0*/  ISETP.GT.AND P0, PT, R13, 0x8, PT ;  /* 0x000000080d00780c */ /* 0x000fe20003f04270 */
[----:B------:R0:W2:Y:S01]  /*333c0*/  @P1 LDG.E.U16 R128, desc[UR4][R22.64] ;  /* 0x0000000416801981 */ /* 0x0000a2000c1e1500 */
[----:B------:R-:W-:-:S03]  /*333d0*/  PRMT R150, RZ, 0x7610, R150 ;  /* 0x00007610ff967816 */ /* 0x000fc60000000096 */
[----:B0-----:R-:W-:Y:S02]  /*333e0*/  @P2 IMAD.MOV.U32 R22, RZ, RZ, R46 ;  /* 0x000000ffff162224 */ /* 0x001fe400078e002e */
[----:B------:R-:W-:-:S05]  /*333f0*/  @P2 IMAD.MOV.U32 R23, RZ, RZ, R48 ;  /* 0x000000ffff172224 */ /* 0x000fca00078e0030 */
[----:B------:R3:W2:Y:S01]  /*33400*/  @P2 LDG.E.U16 R139, desc[UR4][R22.64] ;  /* 0x00000004168b2981 */ /* 0x0006a2000c1e1500 */
[----:B------:R-:W-:Y:S01]  /*33410*/  PRMT R70, RZ, 0x7610, R70 ;  /* 0x00007610ff467816 */ /* 0x000fe20000000046 */
[----:B---3--:R-:W-:Y:S02]  /*33420*/  @P3 IMAD.MOV.U32 R22, RZ, RZ, R41 ;  /* 0x000000ffff163224 */ /* 0x008fe400078e0029 */
[----:B------:R-:W-:-:S05]  /*33430*/  @P3 IMAD.MOV.U32 R23, RZ, RZ, R42 ;  /* 0x000000ffff173224 */ /* 0x000fca00078e002a */
[----:B------:R4:W3:Y:S04]  /*33440*/  @P3 LDG.E.U16 R150, desc[UR4][R22.64] ;  /* 0x0000000416963981 */ /* 0x0008e8000c1e1500 */
[----:B------:R-:W-:Y:S04]  /*33450*/  STL [R1+0x24b0], R2 ;  /* 0x0024b00201007387 */ /* 0x000fe80000100800 */
[----:B------:R-:W3:Y:S04]  /*33460*/  LDL R48, [R1+0x12f0] ;  /* 0x0012f00001307983 */ /* 0x000ee80000100800 */
[----:B------:R-:W3:Y:S04]  /*33470*/  LDL R46, [R1+0x12f4] ;  /* 0x0012f400012e7983 */ /* 0x000ee80000100800 */
[----:B------:R-:W3:Y:S04]  /*33480*/  LDL R42, [R1+0x12e8] ;  /* 0x0012e800012a7983 */ /* 0x000ee80000100800 */
[----:B------:R-:W3:Y:S01]  /*33490*/  LDL R41, [R1+0x12ec] ;  /* 0x0012ec0001297983 */ /* 0x000ee20000100800 */
[----:B----4-:R-:W-:-:S03]  /*334a0*/  @P0 IMAD.MOV.U32 R23, RZ, RZ, R38 ;  /* 0x000000ffff170224 */ /* 0x010fc600078e0026 */
[----:B------:R-:W4:Y:S01]  /*334b0*/  LDL R38, [R1+0x12e0] ;  /* 0x0012e00001267983 */ /* 0x000f220000100800 */
[----:B--2---:R-:W-:-:S03]  /*334c0*/  @P0 IMAD.MOV.U32 R22, RZ, RZ, R0 ;  /* 0x000000ffff160224 */ /* 0x004fc600078e0000 */
[----:B------:R-:W2:Y:S04]  /*334d0*/  LDL R0, [R1+0x12e4] ;  /* 0x0012e40001007983 */ /* 0x000ea80000100800 */
[----:B------:R0:W4:Y:S04]  /*334e0*/  @P0 LDG.E.U16 R70, desc[UR4][R22.64] ;  /* 0x0000000416460981 */ /* 0x000128000c1e1500 */
[----:B------:R-:W0:Y:S04]  /*334f0*/  LDL R22, [R1+0x12f8] ;  /* 0x0012f80001167983 */ /* 0x000e280000100800 */
[----:B------:R-:W0:Y:S01]  /*33500*/  LDL R23, [R1+0x12fc] ;  /* 0x0012fc0001177983 */ /* 0x000e220000100800 */
[----:B------:R-:W-:-:S02]  /*33510*/  ISETP.GT.AND P1, PT, R13, 0x9, PT ;  /* 0x000000090d00780c */ /* 0x000fc40003f24270 */
[C---:B------:R-:W-:Y:S02]  /*33520*/  ISETP.GT.AND P2, PT, R13.reuse, 0xa, PT ;  /* 0x0000000a0d00780c */ /* 0x040fe40003f44270 */
[----:B------:R-:W-:Y:S02]  /*33530*/  PRMT R82, RZ, 0x7610, R82 ;  /* 0x00007610ff527816 */ /* 0x000fe40000000052 */
[C---:B------:R-:W-:Y:S02]  /*33540*/  ISETP.GT.AND P3, PT, R13.reuse, 0xb, PT ;  /* 0x0000000b0d00780c */ /* 0x040fe40003f64270 */
[----:B------:R-:W-:Y:S02]  /*33550*/  PRMT R94, RZ, 0x7610, R94 ;  /* 0x00007610ff5e7816 */ /* 0x000fe4000000005e */
[----:B------:R-:W-:Y:S02]  /*33560*/  ISETP.GT.AND P0, PT, R13, 0xc, PT ;  /* 0x0000000c0d00780c */ /* 0x000fe40003f04270 */
[----:B------:R-:W-:-:S02]  /*33570*/  PRMT R106, RZ, 0x7610, R106 ;  /* 0x00007610ff6a7816 */ /* 0x000fc4000000006a */
[----:B------:R-:W-:Y:S02]  /*33580*/  PRMT R118, RZ, 0x7610, R118 ;  /* 0x00007610ff767816 */ /* 0x000fe40000000076 */
[----:B0-----:R-:W-:-:S04]  /*33590*/  @P1 LOP3.LUT R23, R23, R22, RZ, 0x3c, !PT ;  /* 0x0000001617171212 */ /* 0x001fc800078e3cff */
[----:B------:R-:W-:-:S04]  /*335a0*/  @P1 LOP3.LUT R22, R23, R22, RZ, 0x3c, !PT ;  /* 0x0000001617161212 */ /* 0x000fc800078e3cff */
[----:B------:R-:W-:-:S05]  /*335b0*/  @P1 LOP3.LUT R23, R23, R22, RZ, 0x3c, !PT ;  /* 0x0000001617171212 */ /* 0x000fca00078e3cff */
[----:B------:R3:W4:Y:S02]  /*335c0*/  @P1 LDG.E.U16 R82, desc[UR4][R22.64] ;  /* 0x0000000416521981 */ /* 0x000724000c1e1500 */
[----:B---3--:R-:W-:Y:S02]  /*335d0*/  @P2 IMAD.MOV.U32 R22, RZ, RZ, R46 ;  /* 0x000000ffff162224 */ /* 0x008fe400078e002e */
[----:B------:R-:W-:Y:S01]  /*335e0*/  @P2 IMAD.MOV.U32 R23, RZ, RZ, R48 ;  /* 0x000000ffff172224 */ /* 0x000fe200078e0030 */
[----:B------:R-:W3:Y:S04]  /*335f0*/  LDL R46, [R1+0x12d4] ;  /* 0x0012d400012e7983 */ /* 0x000ee80000100800 */
[----:B------:R0:W3:Y:S04]  /*33600*/  @P2 LDG.E.U16 R94, desc[UR4][R22.64] ;  /* 0x00000004165e2981 */ /* 0x0000e8000c1e1500 */
[----:B------:R-:W3:Y:S01]  /*33610*/  LDL R48, [R1+0x12d0] ;  /* 0x0012d00001307983 */ /* 0x000ee20000100800 */
[----:B0-----:R-:W-:-:S02]  /*33620*/  @P3 IMAD.MOV.U32 R22, RZ, RZ, R41 ;  /* 0x000000ffff163224 */ /* 0x001fc400078e0029 */
[----:B------:R-:W-:Y:S01]  /*33630*/  @P3 IMAD.MOV.U32 R23, RZ, RZ, R42 ;  /* 0x000000ffff173224 */ /* 0x000fe200078e002a */
[----:B------:R-:W3:Y:S04]  /*33640*/  LDL R41, [R1+0x12cc] ;  /* 0x0012cc0001297983 */ /* 0x000ee80000100800 */
[----:B------:R2:W3:Y:S04]  /*33650*/  @P3 LDG.E.U16 R106, desc[UR4][R22.64] ;  /* 0x00000004166a3981 */ /* 0x0004e8000c1e1500 */
[----:B------:R-:W3:Y:S01]  /*33660*/  LDL R42, [R1+0x12c8] ;  /* 0x0012c800012a7983 */ /* 0x000ee20000100800 */
[----:B--2---:R-:W-:-:S02]  /*33670*/  @P0 IMAD.MOV.U32 R22, RZ, RZ, R0 ;  /* 0x000000ffff160224 */ /* 0x004fc400078e0000 */
[----:B----4-:R-:W-:Y:S01]  /*33680*/  @P0 IMAD.MOV.U32 R23, RZ, RZ, R38 ;  /* 0x000000ffff170224 */ /* 0x010fe200078e0026 */
[----:B------:R-:W2:Y:S04]  /*33690*/  LDL R0, [R1+0x12c4] ;  /* 0x0012c40001007983 */ /* 0x000ea80000100800 */
[----:B------:R0:W4:Y:S04]  /*336a0*/  @P0 LDG.E.U16 R118, desc[UR4][R22.64] ;  /* 0x0000000416760981 */ /* 0x000128000c1e1500 */
[----:B------:R-:W4:Y:S04]  /*336b0*/  LDL R38, [R1+0x12c0] ;  /* 0x0012c00001267983 */ /* 0x000f280000100800 */
        /* <DEDUP_REMOVED lines=731> */
[----:B------:R-:W-:Y:S02]  /*36470*/  ISETP.GT.AND P4, PT, R13, 0x74, PT ;  /* 0x000000740d00780c */ /* 0x000fe40003f84270 */
[----:B------:R-:W-:Y:S02]  /*36480*/  PRMT R238, RZ, 0x7610, R238 ;  /* 0x00007610ffee7816 */ /* 0x000fe400000000ee */
        /* <DEDUP_REMOVED lines=8> */
[----:B------:R-:W-:Y:S01]  /*36510*/  ISETP.GT.AND P0, PT, R13, 0x75, PT ;  /* 0x000000750d00780c */ /* 0x000fe20003f04270 */
[----:B------:R-:W3:Y:S04]  /*36520*/  LDL R48, [R1+0xf88] ;  /* 0x000f880001307983 */ /* 0x000ee80000100800 */
[----:B------:R0:W3:Y:S01]  /*36530*/  @P2 LDG.E.U16 R238, desc[UR4][R22.64] ;  /* 0x0000000416ee2981 */ /* 0x0000e2000c1e1500 */
[----:B------:R-:W-:-:S02]  /*36540*/  PRMT R235, RZ, 0x7610, R235 ;  /* 0x00007610ffeb7816 */ /* 0x000fc400000000eb */
[C---:B------:R-:W-:Y:S01]  /*36550*/  ISETP.GT.AND P1, PT, R13.reuse, 0x76, PT ;  /* 0x000000760d00780c */ /* 0x040fe20003f24270 */
[----:B------:R-:W3:Y:S01]  /*36560*/  LDL R46, [R1+0xf80] ;  /* 0x000f8000012e7983 */ /* 0x000ee20000100800 */
[----:B0-----:R-:W-:Y:S02]  /*36570*/  @P3 IMAD.MOV.U32 R22, RZ, RZ, R41 ;  /* 0x000000ffff163224 */ /* 0x001fe400078e0029 */
[----:B------:R-:W-:Y:S01]  /*36580*/  @P3 IMAD.MOV.U32 R23, RZ, RZ, R42 ;  /* 0x000000ffff173224 */ /* 0x000fe200078e002a */
[----:B------:R-:W3:Y:S04]  /*36590*/  LDL R41, [R1+0xf8c] ;  /* 0x000f8c0001297983 */ /* 0x000ee80000100800 */
[----:B------:R2:W3:Y:S01]  /*365a0*/  @P3 LDG.E.U16 R237, desc[UR4][R22.64] ;  /* 0x0000000416ed3981 */ /* 0x0004e2000c1e1500 */
[----:B------:R-:W-:-:S03]  /*365b0*/  ISETP.GT.AND P2, PT, R13, 0x77, PT ;  /* 0x000000770d00780c */ /* 0x000fc60003f44270 */
[----:B------:R-:W3:Y:S01]  /*365c0*/  LDL R42, [R1+0xf84] ;  /* 0x000f8400012a7983 */ /* 0x000ee20000100800 */
[----:B--2---:R-:W-:Y:S02]  /*365d0*/  @P4 IMAD.MOV.U32 R22, RZ, RZ, R0 ;  /* 0x000000ffff164224 */ /* 0x004fe400078e0000 */
[----:B----4-:R-:W-:Y:S01]  /*365e0*/  @P4 IMAD.MOV.U32 R23, RZ, RZ, R38 ;  /* 0x000000ffff174224 */ /* 0x010fe200078e0026 */
[----:B------:R-:W-:Y:S01]  /*365f0*/  PRMT R234, RZ, 0x7610, R234 ;  /* 0x00007610ffea7816 */ /* 0x000fe200000000ea */
[----:B------:R-:W2:Y:S04]  /*36600*/  LDL R38, [R1+0xf78] ;  /* 0x000f780001267983 */ /* 0x000ea80000100800 */
[----:B------:R0:W4:Y:S04]  /*36610*/  @P4 LDG.E.U16 R236, desc[UR4][R22.64] ;  /* 0x0000000416ec4981 */ /* 0x000128000c1e1500 */
[----:B------:R-:W2:Y:S04]  /*36620*/  LDL R0, [R1+0xf7c] ;  /* 0x000f7c0001007983 */ /* 0x000ea80000100800 */
[----:B------:R-:W0:Y:S04]  /*36630*/  LDL R22, [R1+0xf98] ;  /* 0x000f980001167983 */ /* 0x000e280000100800 */
[----:B------:R-:W0:Y:S02]  /*36640*/  LDL R23, [R1+0xf9c] ;  /* 0x000f9c0001177983 */ /* 0x000e240000100800 */
[----:B0-----:R-:W-:-:S04]  /*36650*/  @P0 LOP3.LUT R23, R23, R22, RZ, 0x3c, !PT ;  /* 0x0000001617170212 */ /* 0x001fc800078e3cff */
[----:B------:R-:W-:-:S04]  /*36660*/  @P0 LOP3.LUT R22, R23, R22, RZ, 0x3c, !PT ;  /* 0x0000001617160212 */ /* 0x000fc800078e3cff */
[----:B------:R-:W-:-:S05]  /*36670*/  @P0 LOP3.LUT R23, R23, R22, RZ, 0x3c, !PT ;  /* 0x0000001617170212 */ /* 0x000fca00078e3cff */
[----:B------:R0:W4:Y:S04]  /*36680*/  @P0 LDG.E.U16 R235, desc[UR4][R22.64] ;  /* 0x0000000416eb0981 */ /* 0x000128000c1e1500 */
[----:B------:R-:W0:Y:S04]  /*36690*/  LDL R22, [R1+0xf90] ;  /* 0x000f900001167983 */ /* 0x000e280000100800 */
[----:B------:R-:W0:Y:S01]  /*366a0*/  LDL R23, [R1+0xf94] ;  /* 0x000f940001177983 */ /* 0x000e220000100800 */
[C---:B------:R-:W-:Y:S02]  /*366b0*/  ISETP.GT.AND P3, PT, R13.reuse, 0x78, PT ;  /* 0x000000780d00780c */ /* 0x040fe40003f64270 */
[----:B------:R-:W-:-:S02]  /*366c0*/  ISETP.GT.AND P4, PT, R13, 0x79, PT ;  /* 0x000000790d00780c */ /* 0x000fc40003f84270 */
[----:B0-----:R-:W-:-:S04]  /*366d0*/  @P1 LOP3.LUT R23, R23, R22, RZ, 0x3c, !PT ;  /* 0x0000001617171212 */ /* 0x001fc800078e3cff */
[----:B------:R-:W-:-:S04]  /*366e0*/  @P1 LOP3.LUT R22, R23, R22, RZ, 0x3c, !PT ;  /* 0x0000001617161212 */ /* 0x000fc800078e3cff */
[----:B------:R-:W-:-:S05]  /*366f0*/  @P1 LOP3.LUT R23, R23, R22, RZ, 0x3c, !PT ;  /* 0x0000001617171212 */ /* 0x000fca00078e3cff */
[----:B------:R3:W4:Y:S02]  /*36700*/  @P1 LDG.E.U16 R234, desc[UR4][R22.64] ;  /* 0x0000000416ea1981 */ /* 0x000724000c1e1500 */
[----:B---3--:R-:W-:Y:S02]  /*36710*/  @P2 IMAD.MOV.U32 R22, RZ, RZ, R41 ;  /* 0x000000ffff162224 */ /* 0x008fe400078e0029 */
[----:B------:R-:W3:Y:S01]  /*36720*/  LDL.LU R41, [R1+0xf74] ;  /* 0x000f740001297983 */ /* 0x000ee20000300800 */
[----:B------:R-:W-:Y:S02]  /*36730*/  @P2 IMAD.MOV.U32 R23, RZ, RZ, R48 ;  /* 0x000000ffff172224 */ /* 0x000fe400078e0030 */
[----:B------:R-:W0:Y:S01]  /*36740*/  S2R R48, SR_TID.X ;  /* 0x0000000000307919 */ /* 0x000e220000002100 */
[----:B------:R-:W-:Y:S02]  /*36750*/  PRMT R233, RZ, 0x7610, R233 ;  /* 0x00007610ffe97816 */ /* 0x000fe400000000e9 */
[----:B------:R-:W-:-:S02]  /*36760*/  PRMT R232, RZ, 0x7610, R232 ;  /* 0x00007610ffe87816 */ /* 0x000fc400000000e8 */
[----:B------:R-:W-:Y:S02]  /*36770*/  ISETP.GT.AND P0, PT, R13, 0x7a, PT ;  /* 0x0000007a0d00780c */ /* 0x000fe40003f04270 */
[----:B------:R1:W4:Y:S01]  /*36780*/  @P2 LDG.E.U16 R233, desc[UR4][R22.64] ;  /* 0x0000000416e92981 */ /* 0x000322000c1e1500 */
[----:B------:R-:W-:Y:S01]  /*36790*/  PRMT R231, RZ, 0x7610, R231 ;  /* 0x00007610ffe77816 */ /* 0x000fe200000000e7 */
[----:B-1----:R-:W-:Y:S02]  /*367a0*/  @P3 IMAD.MOV.U32 R22, RZ, RZ, R42 ;  /* 0x000000ffff163224 */ /* 0x002fe400078e002a */
[----:B------:R-:W-:-:S05]  /*367b0*/  @P3 IMAD.MOV.U32 R23, RZ, RZ, R46 ;  /* 0x000000ffff173224 */ /* 0x000fca00078e002e */
[----:B------:R2:W4:Y:S01]  /*367c0*/  @P3 LDG.E.U16 R232, desc[UR4][R22.64] ;  /* 0x0000000416e83981 */ /* 0x000522000c1e1500 */
[----:B------:R-:W-:Y:S01]  /*367d0*/  PRMT R230, RZ, 0x7610, R230 ;  /* 0x00007610ffe67816 */ /* 0x000fe200000000e6 */
[----:B--2---:R-:W-:Y:S02]  /*367e0*/  @P4 IMAD.MOV.U32 R22, RZ, RZ, R0 ;  /* 0x000000ffff164224 */ /* 0x004fe400078e0000 */
[----:B------:R-:W-:Y:S01]  /*367f0*/  @P4 IMAD.MOV.U32 R23, RZ, RZ, R38 ;  /* 0x000000ffff174224 */ /* 0x000fe200078e0026 */
[----:B0-----:R-:W-:Y:S01]  /*36800*/  LOP3.LUT R0, R48, 0x7f, RZ, 0xc0, !PT ;  /* 0x0000007f30007812 */ /* 0x001fe200078ec0ff */
[----:B------:R-:W2:Y:S04]  /*36810*/  LDL R38, [R1+0xf60] ;  /* 0x000f600001267983 */ /* 0x000ea80000100800 */
[----:B------:R0:W4:Y:S01]  /*36820*/  @P4 LDG.E.U16 R231, desc[UR4][R22.64] ;  /* 0x0000000416e74981 */ /* 0x000122000c1e1500 */
[----:B------:R-:W-:-:S03]  /*36830*/  ISETP.GE.AND P2, PT, R0, R13, PT ;  /* 0x0000000d0000720c */ /* 0x000fc60003f46270 */
[----:B------:R-:W2:Y:S04]  /*36840*/  LDL.LU R42, [R1+0xf64] ;  /* 0x000f6400012a7983 */ /* 0x000ea80000300800 */
[----:B------:R-:W4:Y:S01]  /*36850*/  LDL R46, [R1+0xf5c] ;  /* 0x000f5c00012e7983 */ /* 0x000f220000100800 */
[----:B0-----:R-:W-:-:S03]  /*36860*/  @P0 IMAD.MOV.U32 R23, RZ, RZ, R12 ;  /* 0x000000ffff170224 */ /* 0x001fc600078e000c */
[----:B------:R-:W4:Y:S04]  /*36870*/  LDL R48, [R1+0xf4c] ;  /* 0x000f4c0001307983 */ /* 0x000f280000100800 */
[----:B------:R-:W4:Y:S04]  /*36880*/  LDL.LU R0, [R1+0xf48] ;  /* 0x000f480001007983 */ /* 0x000f280000300800 */
[----:B------:R0:W-:Y:S04]  /*36890*/  STL [R1+0x2034], R12 ;  /* 0x0020340c01007387 */ /* 0x0001e80000100800 */
[----:B0-----:R-:W4:Y:S01]  /*368a0*/  LDL.LU R12, [R1+0xf54] ;  /* 0x000f5400010c7983 */ /* 0x001f220000300800 */
[----:B---3--:R-:W-:-:S05]  /*368b0*/  @P0 IMAD.MOV.U32 R22, RZ, RZ, R41 ;  /* 0x000000ffff160224 */ /* 0x008fca00078e0029 */
[----:B------:R0:W3:Y:S04]  /*368c0*/  @P0 LDG.E.U16 R230, desc[UR4][R22.64] ;  /* 0x0000000416e60981 */ /* 0x0000e8000c1e1500 */
[----:B------:R-:W0:Y:S04]  /*368d0*/  LDL R22, [R1+0xf68] ;  /* 0x000f680001167983 */ /* 0x000e280000100800 */
[----:B------:R-:W0:Y:S01]  /*368e0*/  LDL R23, [R1+0xf6c] ;  /* 0x000f6c0001177983 */ /* 0x000e220000100800 */
[C---:B------:R-:W-:Y:S02]  /*368f0*/  ISETP.GT.AND P1, PT, R13.reuse, 0x7b, PT ;  /* 0x0000007b0d00780c */ /* 0x040fe40003f24270 */
[----:B------:R-:W-:-:S02]  /*36900*/  ISETP.GT.AND P3, PT, R13, 0x7c, PT ;  /* 0x0000007c0d00780c */ /* 0x000fc40003f64270 */
[----:B------:R-:W-:Y:S02]  /*36910*/  PRMT R229, RZ, 0x7610, R229 ;  /* 0x00007610ffe57816 */ /* 0x000fe400000000e5 */
[----:B------:R-:W-:-:S07]  /*36920*/  PRMT R228, RZ, 0x7610, R228 ;  /* 0x00007610ffe47816 */ /* 0x000fce00000000e4 */
[----:B0-----:R-:W-:-:S04]  /*36930*/  @P1 LOP3.LUT R23, R23, R22, RZ, 0x3c, !PT ;  /* 0x0000001617171212 */ /* 0x001fc800078e3cff */
[----:B------:R-:W-:-:S04]  /*36940*/  @P1 LOP3.LUT R22, R23, R22, RZ, 0x3c, !PT ;  /* 0x0000001617161212 */ /* 0x000fc800078e3cff */
[----:B------:R-:W-:-:S05]  /*36950*/  @P1 LOP3.LUT R23, R23, R22, RZ, 0x3c, !PT ;  /* 0x0000001617171212 */ /* 0x000fca00078e3cff */
[----:B------:R2:W3:Y:S02]  /*36960*/  @P1 LDG.E.U16 R229, desc[UR4][R22.64] ;  /* 0x0000000416e51981 */ /* 0x0004e4000c1e1500 */
[----:B--2---:R-:W-:Y:S02]  /*36970*/  @P3 IMAD.MOV.U32 R22, RZ, RZ, R42 ;  /* 0x000000ffff163224 */ /* 0x004fe400078e002a */
[----:B------:R-:W-:Y:S01]  /*36980*/  @P3 IMAD.MOV.U32 R23, RZ, RZ, R38 ;  /* 0x000000ffff173224 */ /* 0x000fe200078e0026 */
[----:B------:R-:W-:Y:S01]  /*36990*/  ISETP.GT.AND P4, PT, R13, 0x7d, PT ;  /* 0x0000007d0d00780c */ /* 0x000fe20003f84270 */
[----:B------:R-:W2:Y:S04]  /*369a0*/  LDL R38, [R1+0x1f58] ;  /* 0x001f580001267983 */ /* 0x000ea80000100800 */
[----:B------:R4:W3:Y:S04]  /*369b0*/  @P3 LDG.E.U16 R228, desc[UR4][R22.64] ;  /* 0x0000000416e43981 */ /* 0x0008e8000c1e1500 */
[----:B------:R-:W2:Y:S01]  /*369c0*/  LDL R23, [R1+0xf58] ;  /* 0x000f580001177983 */ /* 0x000ea20000100800 */
[----:B------:R-:W-:-:S03]  /*369d0*/  PRMT R227, RZ, 0x7610, R227 ;  /* 0x00007610ffe37816 */ /* 0x000fc600000000e3 */
[----:B----4-:R-:W-:Y:S01]  /*369e0*/  @P4 IMAD.MOV.U32 R22, RZ, RZ, R46 ;  /* 0x000000ffff164224 */ /* 0x010fe200078e002e */
[C---:B------:R-:W-:Y:S01]  /*369f0*/  ISETP.GT.AND P5, PT, R13.reuse, 0x7e, PT ;  /* 0x0000007e0d00780c */ /* 0x040fe20003fa4270 */
[----:B------:R-:W4:Y:S01]  /*36a00*/  LDL R46, [R1+0x1f38] ;  /* 0x001f3800012e7983 */ /* 0x000f220000100800 */
[----:B------:R-:W-:-:S03]  /*36a10*/  ISETP.GT.AND P6, PT, R13, 0x7f, PT ;  /* 0x0000007f0d00780c */ /* 0x000fc60003fc4270 */
[----:B--2---:R0:W2:Y:S04]  /*36a20*/  @P4 LDG.E.U16 R227, desc[UR4][R22.64] ;  /* 0x0000000416e34981 */ /* 0x0040a8000c1e1500 */
[----:B------:R-:W3:Y:S01]  /*36a30*/  LDL R23, [R1+0xf50] ;  /* 0x000f500001177983 */ /* 0x000ee20000100800 */
[----:B------:R-:W-:-:S03]  /*36a40*/  PRMT R226, RZ, 0x7610, R226 ;  /* 0x00007610ffe27816 */ /* 0x000fc600000000e2 */
[----:B0-----:R-:W-:Y:S01]  /*36a50*/  @P5 IMAD.MOV.U32 R22, RZ, RZ, R12 ;  /* 0x000000ffff165224 */ /* 0x001fe200078e000c */
[----:B------:R-:W-:Y:S01]  /*36a60*/  PRMT R225, RZ, 0x7610, R225 ;  /* 0x00007610ffe17816 */ /* 0x000fe200000000e1 */
[----:B------:R-:W-:Y:S04]  /*36a70*/  STL [R1+0x2038], R12 ;  /* 0x0020380c01007387 */ /* 0x000fe80000100800 */
[----:B---3--:R0:W3:Y:S02]  /*36a80*/  @P5 LDG.E.U16 R226, desc[UR4][R22.64] ;  /* 0x0000000416e25981 */ /* 0x0080e4000c1e1500 */
[----:B0-----:R-:W-:Y:S02]  /*36a90*/  @P6 IMAD.MOV.U32 R22, RZ, RZ, R48 ;  /* 0x000000ffff166224 */ /* 0x001fe400078e0030 */
[----:B------:R-:W-:Y:S01]  /*36aa0*/  @P6 IMAD.MOV.U32 R23, RZ, RZ, R0 ;  /* 0x000000ffff176224 */ /* 0x000fe200078e0000 */
[----:B------:R-:W2:Y:S04]  /*36ab0*/  LDL R48, [R1+0x1e78] ;  /* 0x001e780001307983 */ /* 0x000ea80000100800 */
[----:B------:R0:W-:Y:S04]  /*36ac0*/  STL [R1+0x202c], R0 ;  /* 0x00202c0001007387 */ /* 0x0001e80000100800 */
[----:B------:R1:W3:Y:S01]  /*36ad0*/  @P6 LDG.E.U16 R225, desc[UR4][R22.64] ;  /* 0x0000000416e16981 */ /* 0x0002e2000c1e1500 */
[----:B------:R-:W-:Y:S06]  /*36ae0*/  BAR.SYNC.DEFER_BLOCKING 0x0 ;  /* 0x0000000000007b1d */ /* 0x000fec0000010000 */
[----:B------:R-:W4:Y:S01]  /*36af0*/  LDL R23, [R1+0x1354] ;  /* 0x0013540001177983 */ /* 0x000f220000100800 */
[----:B------:R-:W-:Y:S01]  /*36b00*/  PRMT R224, RZ, 0x7610, R224 ;  /* 0x00007610ffe07816 */ /* 0x000fe200000000e0 */
[----:B-1----:R-:W-:Y:S01]  /*36b10*/  @!P2 IMAD.MOV.U32 R22, RZ, RZ, R38 ;  /* 0x000000ffff16a224 */ /* 0x002fe200078e0026 */
[----:B------:R-:W-:Y:S01]  /*36b20*/  PRMT R223, RZ, 0x7610, R223 ;  /* 0x00007610ffdf7816 */ /* 0x000fe200000000df */
[----:B0-----:R-:W3:Y:S01]  /*36b30*/  LDL R0, [R1+0x1e74] ;  /* 0x001e740001007983 */ /* 0x001ee20000100800 */
[----:B------:R-:W-:-:S02]  /*36b40*/  PRMT R222, RZ, 0x7610, R222 ;  /* 0x00007610ffde7816 */ /* 0x000fc400000000de */
[----:B------:R-:W-:Y:S01]  /*36b50*/  PRMT R221, RZ, 0x7610, R221 ;  /* 0x00007610ffdd7816 */ /* 0x000fe200000000dd */
[----:B------:R-:W3:Y:S04]  /*36b60*/  LDL R38, [R1+0x1e38] ;  /* 0x001e380001267983 */ /* 0x000ee80000100800 */
[----:B----4-:R0:W4:Y:S04]  /*36b70*/  @!P2 LDG.E.U16 R224, desc[UR4][R22.64] ;  /* 0x0000000416e0a981 */ /* 0x010128000c1e1500 */
[----:B------:R-:W2:Y:S01]  /*36b80*/  LDL R23, [R1+0x1f34] ;  /* 0x001f340001177983 */ /* 0x000ea20000100800 */
[----:B0-----:R-:W-:Y:S01]  /*36b90*/  @!P2 IMAD.MOV.U32 R22, RZ, RZ, R46 ;  /* 0x000000ffff16a224 */ /* 0x001fe200078e002e */
[----:B------:R-:W-:-:S02]  /*36ba0*/  PRMT R220, RZ, 0x7610, R220 ;  /* 0x00007610ffdc7816 */ /* 0x000fc400000000dc */
[----:B------:R-:W-:Y:S01]  /*36bb0*/  PRMT R219, RZ, 0x7610, R219 ;  /* 0x00007610ffdb7816 */ /* 0x000fe200000000db */
[----:B------:R-:W4:Y:S04]  /*36bc0*/  LDL R46, [R1+0x1df8] ;  /* 0x001df800012e7983 */ /* 0x000f280000100800 */
[----:B--2---:R0:W2:Y:S04]  /*36bd0*/  @!P2 LDG.E.U16 R223, desc[UR4][R22.64] ;  /* 0x0000000416dfa981 */ /* 0x0040a8000c1e1500 */
[----:B------:R-:W0:Y:S04]  /*36be0*/  LDL R22, [R1+0x1ef4] ;  /* 0x001ef40001167983 */ /* 0x000e280000100800 */
[----:B------:R-:W0:Y:S02]  /*36bf0*/  LDL R23, [R1+0x1ef8] ;  /* 0x001ef80001177983 */ /* 0x000e240000100800 */
[----:B0-----:R-:W-:-:S04]  /*36c00*/  @!P2 LOP3.LUT R23, R23, R22, RZ, 0x3c, !PT ;  /* 0x000000161717a212 */ /* 0x001fc800078e3cff */
[----:B------:R-:W-:-:S04]  /*36c10*/  @!P2 LOP3.LUT R22, R23, R22, RZ, 0x3c, !PT ;  /* 0x000000161716a212 */ /* 0x000fc800078e3cff */
[----:B------:R-:W-:-:S05]  /*36c20*/  @!P2 LOP3.LUT R23, R23, R22, RZ, 0x3c, !PT ;  /* 0x000000161717a212 */ /* 0x000fca00078e3cff */
[----:B------:R0:W2:Y:S04]  /*36c30*/  @!P2 LDG.E.U16 R222, desc[UR4][R22.64] ;  /* 0x0000000416dea981 */ /* 0x0000a8000c1e1500 */
[----:B------:R-:W0:Y:S04]  /*36c40*/  LDL R22, [R1+0x1eb4] ;  /* 0x001eb40001167983 */ /* 0x000e280000100800 */
[----:B------:R-:W0:Y:S02]  /*36c50*/  LDL R23, [R1+0x1eb8] ;  /* 0x001eb80001177983 */ /* 0x000e240000100800 */
[----:B0-----:R-:W-:-:S04]  /*36c60*/  @!P2 LOP3.LUT R23, R23, R22, RZ, 0x3c, !PT ;  /* 0x000000161717a212 */ /* 0x001fc800078e3cff */
[----:B------:R-:W-:-:S04]  /*36c70*/  @!P2 LOP3.LUT R22, R23, R22, RZ, 0x3c, !PT ;  /* 0x000000161716a212 */ /* 0x000fc800078e3cff */
[----:B------:R-:W-:-:S05]  /*36c80*/  @!P2 LOP3.LUT R23, R23, R22, RZ, 0x3c, !PT ;  /* 0x000000161717a212 */ /* 0x000fca00078e3cff */
[----:B------:R0:W2:Y:S02]  /*36c90*/  @!P2 LDG.E.U16 R221, desc[UR4][R22.64] ;  /* 0x0000000416dda981 */ /* 0x0000a4000c1e1500 */
[----:B0-----:R-:W-:Y:S02]  /*36ca0*/  @!P2 IMAD.MOV.U32 R22, RZ, RZ, R48 ;  /* 0x000000ffff16a224 */ /* 0x001fe400078e0030 */
[----:B---3--:R-:W-:Y:S01]  /*36cb0*/  @!P2 IMAD.MOV.U32 R23, RZ, RZ, R0 ;  /* 0x000000ffff17a224 */ /* 0x008fe200078e0000 */
[----:B------:R-:W-:Y:S01]  /*36cc0*/  PRMT R218, RZ, 0x7610, R218 ;  /* 0x00007610ffda7816 */ /* 0x000fe200000000da */
[----:B------:R-:W3:Y:S04]  /*36cd0*/  LDL R48, [R1+0x1d34] ;  /* 0x001d340001307983 */ /* 0x000ee80000100800 */
[----:B------:R0:W2:Y:S01]  /*36ce0*/  @!P2 LDG.E.U16 R220, desc[UR4][R22.64] ;  /* 0x0000000416dca981 */ /* 0x0000a2000c1e1500 */
[----:B------:R-:W-:-:S03]  /*36cf0*/  PRMT R217, RZ, 0x7610, R217 ;  /* 0x00007610ffd97816 */ /* 0x000fc600000000d9 */
[----:B------:R-:W3:Y:S04]  /*36d00*/  LDL R0, [R1+0x1d38] ;  /* 0x001d380001007983 */ /* 0x000ee80000100800 */
[----:B------:R-:W4:Y:S01]  /*36d10*/  LDL R23, [R1+0x1e34] ;  /* 0x001e340001177983 */ /* 0x000f220000100800 */
[----:B0-----:R-:W-:Y:S01]  /*36d20*/  @!P2 IMAD.MOV.U32 R22, RZ, RZ, R38 ;  /* 0x000000ffff16a224 */ /* 0x001fe200078e0026 */
[----:B------:R-:W-:Y:S02]  /*36d30*/  PRMT R216, RZ, 0x7610, R216 ;  /* 0x00007610ffd87816 */ /* 0x000fe400000000d8 */
[----:B------:R-:W-:Y:S01]  /*36d40*/  PRMT R215, RZ, 0x7610, R215 ;  /* 0x00007610ffd77816 */ /* 0x000fe200000000d7 */
[----:B------:R-:W2:Y:S04]  /*36d50*/  LDL R38, [R1+0x1cf8] ;  /* 0x001cf80001267983 */ /* 0x000ea80000100800 */
[----:B----4-:R0:W4:Y:S04]  /*36d60*/  @!P2 LDG.E.U16 R219, desc[UR4][R22.64] ;  /* 0x0000000416dba981 */ /* 0x010128000c1e1500 */
[----:B------:R-:W3:Y:S01]  /*36d70*/  LDL R23, [R1+0x1df4] ;  /* 0x001df40001177983 */ /* 0x000ee20000100800 */
[----:B0-----:R-:W-:Y:S01]  /*36d80*/  @!P2 IMAD.MOV.U32 R22, RZ, RZ, R46 ;  /* 0x000000ffff16a224 */ /* 0x001fe200078e002e */
[----:B------:R-:W-:-:S02]  /*36d90*/  PRMT R214, RZ, 0x7610, R214 ;  /* 0x00007610ffd67816 */ /* 0x000fc400000000d6 */
[----:B------:R-:W4:Y:S04]  /*36da0*/  LDL R46, [R1+0x1cb8] ;  /* 0x001cb800012e7983 */ /* 0x000f280000100800 */
[----:B---3--:R0:W3:Y:S04]  /*36db0*/  @!P2 LDG.E.U16 R218, desc[UR4][R22.64] ;  /* 0x0000000416daa981 */ /* 0x0080e8000c1e1500 */
[----:B------:R-:W0:Y:S04]  /*36dc0*/  LDL R22, [R1+0x1db4] ;  /* 0x001db40001167983 */ /* 0x000e280000100800 */
[----:B------:R-:W0:Y:S02]  /*36dd0*/  LDL R23, [R1+0x1db8] ;  /* 0x001db80001177983 */ /* 0x000e240000100800 */
[----:B0-----:R-:W-:-:S04]  /*36de0*/  @!P2 LOP3.LUT R23, R23, R22, RZ, 0x3c, !PT ;  /* 0x000000161717a212 */ /* 0x001fc800078e3cff */
[----:B------:R-:W-:-:S04]  /*36df0*/  @!P2 LOP3.LUT R22, R23, R22, RZ, 0x3c, !PT ;  /* 0x000000161716a212 */ /* 0x000fc800078e3cff */
[----:B------:R-:W-:-:S05]  /*36e00*/  @!P2 LOP3.LUT R23, R23, R22, RZ, 0x3c, !PT ;  /* 0x000000161717a212 */ /* 0x000fca00078e3cff */
[----:B------:R0:W3:Y:S04]  /*36e10*/  @!P2 LDG.E.U16 R217, desc[UR4][R22.64] ;  /* 0x0000000416d9a981 */ /* 0x0000e8000c1e1500 */
[----:B------:R-:W0:Y:S04]  /*36e20*/  LDL R22, [R1+0x1d74] ;  /* 0x001d740001167983 */ /* 0x000e280000100800 */
[----:B------:R-:W0:Y:S02]  /*36e30*/  LDL R23, [R1+0x1d78] ;  /* 0x001d780001177983 */ /* 0x000e240000100800 */
[----:B0-----:R-:W-:-:S04]  /*36e40*/  @!P2 LOP3.LUT R23, R23, R22, RZ, 0x3c, !PT ;  /* 0x000000161717a212 */ /* 0x001fc800078e3cff */
[----:B------:R-:W-:-:S04]  /*36e50*/  @!P2 LOP3.LUT R22, R23, R22, RZ, 0x3c, !PT ;  /* 0x000000161716a212 */ /* 0x000fc800078e3cff */
[----:B------:R-:W-:-:S05]  /*36e60*/  @!P2 LOP3.LUT R23, R23, R22, RZ, 0x3c, !PT ;  /* 0x000000161717a212 */ /* 0x000fca00078e3cff */
[----:B------:R0:W3:Y:S02]  /*36e70*/  @!P2 LDG.E.U16 R216, desc[UR4][R22.64] ;  /* 0x0000000416d8a981 */ /* 0x0000e4000c1e1500 */
[----:B0-----:R-:W-:Y:S02]  /*36e80*/  @!P2 IMAD.MOV.U32 R22, RZ, RZ, R0 ;  /* 0x000000ffff16a224 */ /* 0x001fe400078e0000 */
[----:B------:R-:W-:Y:S01]  /*36e90*/  @!P2 IMAD.MOV.U32 R23, RZ, RZ, R48 ;  /* 0x000000ffff17a224 */ /* 0x000fe200078e0030 */
[----:B------:R-:W-:Y:S01]  /*36ea0*/  PRMT R213, RZ, 0x7610, R213 ;  /* 0x00007610ffd57816 */ /* 0x000fe200000000d5 */
[----:B------:R-:W3:Y:S04]  /*36eb0*/  LDL R48, [R1+0x1bf4] ;  /* 0x001bf40001307983 */ /* 0x000ee80000100800 */
[----:B------:R2:W3:Y:S01]  /*36ec0*/  @!P2 LDG.E.U16 R215, desc[UR4][R22.64] ;  /* 0x0000000416d7a981 */ /* 0x0004e2000c1e1500 */
[----:B------:R-:W-:-:S03]  /*36ed0*/  PRMT R212, RZ, 0x7610, R212 ;  /* 0x00007610ffd47816 */ /* 0x000fc600000000d4 */
[----:B------:R-:W3:Y:S04]  /*36ee0*/  LDL R0, [R1+0x1bf8] ;  /* 0x001bf80001007983 */ /* 0x000ee80000100800 */
[----:B------:R-:W4:Y:S01]  /*36ef0*/  LDL R23, [R1+0x1cf4] ;  /* 0x001cf40001177983 */ /* 0x000f220000100800 */
[----:B--2---:R-:W-:Y:S01]  /*36f00*/  @!P2 IMAD.MOV.U32 R22, RZ, RZ, R38 ;  /* 0x000000ffff16a224 */ /* 0x004fe200078e0026 */
        /* <DEDUP_REMOVED lines=263> */
[----:B------:R-:W3:Y:S04]  /*37f80*/  LDL R0, [R1+0xca0] ;  /* 0x000ca00001007983 */ /* 0x000ee80000100800 */
[----:B------:R2:W3:Y:S04]  /*37f90*/  @!P2 LDG.E.U16 R170, desc[UR4][R22.64] ;  /* 0x0000000416aaa981 */ /* 0x0004e8000c1e1500 */
[----:B------:R-:W3:Y:S04]  /*37fa0*/  LDL R48, [R1+0xc9c] ;  /* 0x000c9c0001307983 */ /* 0x000ee80000100800 */
[----:B------:R-:W4:Y:S01]  /*37fb0*/  LDL R23, [R1+0xd9c] ;  /* 0x000d9c0001177983 */ /* 0x000f220000100800 */
[----:B--2---:R-:W-:-:S03]  /*37fc0*/  @!P2 IMAD.MOV.U32 R22, RZ, RZ, R38 ;  /* 0x000000ffff16a224 */ /* 0x004fc600078e0026 */
[----:B------:R-:W2:Y:S01]  /*37fd0*/  LDL.LU R38, [R1+0xc20] ;  /* 0x000c200001267983 */ /* 0x000ea20000300800 */
[----:B------:R-:W-:-:S03]  /*37fe0*/  PRMT R168, RZ, 0x7610, R168 ;  /* 0x00007610ffa87816 */ /* 0x000fc600000000a8 */
[----:B----4-:R0:W4:Y:S04]  /*37ff0*/  @!P2 LDG.E.U16 R169, desc[UR4][R22.64] ;  /* 0x0000000416a9a981 */ /* 0x010128000c1e1500 */
[----:B------:R-:W3:Y:S01]  /*38000*/  LDL R23, [R1+0xd5c] ;  /* 0x000d5c0001177983 */ /* 0x000ee20000100800 */
[----:B0-----:R-:W-:-:S03]  /*38010*/  @!P2 IMAD.MOV.U32 R22, RZ, RZ, R46 ;  /* 0x000000ffff16a224 */ /* 0x001fc600078e002e */
[----:B------:R-:W4:Y:S04]  /*38020*/  LDL.LU R46, [R1+0xbe0] ;  /* 0x000be000012e7983 */ /* 0x000f280000300800 */
[----:B---3--:R0:W3:Y:S04]  /*38030*/  @!P2 LDG.E.U16 R168, desc[UR4][R22.64] ;  /* 0x0000000416a8a981 */ /* 0x0080e8000c1e1500 */
[----:B------:R-:W0:Y:S04]  /*38040*/  LDL R22, [R1+0xd1c] ;  /* 0x000d1c0001167983 */ /* 0x000e280000100800 */
[----:B------:R-:W0:Y:S01]  /*38050*/  LDL R23, [R1+0xd20] ;  /* 0x000d200001177983 */ /* 0x000e220000100800 */
[----:B------:R-:W-:-:S02]  /*38060*/  PRMT R167, RZ, 0x7610, R167 ;  /* 0x00007610ffa77816 */ /* 0x000fc400000000a7 */
[----:B0-----:R-:W-:-:S04]  /*38070*/  @!P2 LOP3.LUT R23, R23, R22, RZ, 0x3c, !PT ;  /* 0x000000161717a212 */ /* 0x001fc800078e3cff */
[----:B------:R-:W-:-:S04]  /*38080*/  @!P2 LOP3.LUT R22, R23, R22, RZ, 0x3c, !PT ;  /* 0x000000161716a212 */ /* 0x000fc800078e3cff */
[----:B------:R-:W-:-:S05]  /*38090*/  @!P2 LOP3.LUT R23, R23, R22, RZ, 0x3c, !PT ;  /* 0x000000161717a212 */ /* 0x000fca00078e3cff */
[----:B------:R0:W3:Y:S04]  /*380a0*/  @!P2 LDG.E.U16 R167, desc[UR4][R22.64] ;  /* 0x0000000416a7a981 */ /* 0x0000e8000c1e1500 */
[----:B------:R-:W0:Y:S04]  /*380b0*/  LDL R22, [R1+0xcdc] ;  /* 0x000cdc0001167983 */ /* 0x000e280000100800 */
[----:B------:R-:W0:Y:S01]  /*380c0*/  LDL R23, [R1+0xce0] ;  /* 0x000ce00001177983 */ /* 0x000e220000100800 */
[----:B------:R-:W-:Y:S02]  /*380d0*/  PRMT R166, RZ, 0x7610, R166 ;  /* 0x00007610ffa67816 */ /* 0x000fe400000000a6 */
[----:B------:R-:W-:-:S02]  /*380e0*/  PRMT R165, RZ, 0x7610, R165 ;  /* 0x00007610ffa57816 */ /* 0x000fc400000000a5 */
        /* <DEDUP_REMOVED lines=9> */
[----:B------:R-:W-:-:S02]  /*38180*/  PRMT R163, RZ, 0x7610, R163 ;  /* 0x00007610ffa37816 */ /* 0x000fc400000000a3 */
[----:B------:R-:W-:Y:S01]  /*38190*/  PRMT R162, RZ, 0x7610, R162 ;  /* 0x00007610ffa27816 */ /* 0x000fe200000000a2 */
[----:B------:R-:W3:Y:S04]  /*381a0*/  LDL R0, [R1+0x1f30] ;  /* 0x001f300001007983 */ /* 0x000ee80000100800 */
[----:B------:R-:W0:Y:S04]  /*381b0*/  LDL R22, [R1+0xc5c] ;  /* 0x000c5c0001167983 */ /* 0x000e280000100800 */
[----:B------:R-:W0:Y:S02]  /*381c0*/  LDL R23, [R1+0xc60] ;  /* 0x000c600001177983 */ /* 0x000e240000100800 */
[----:B0-----:R-:W-:-:S04]  /*381d0*/  @!P2 LOP3.LUT R23, R23, R22, RZ, 0x3c, !PT ;  /* 0x000000161717a212 */ /* 0x001fc800078e3cff */
[----:B------:R-:W-:-:S04]  /*381e0*/  @!P2 LOP3.LUT R22, R23, R22, RZ, 0x3c, !PT ;  /* 0x000000161716a212 */ /* 0x000fc800078e3cff */
[----:B------:R-:W-:-:S05]  /*381f0*/  @!P2 LOP3.LUT R23, R23, R22, RZ, 0x3c, !PT ;  /* 0x000000161717a212 */ /* 0x000fca00078e3cff */
[----:B------:R2:W3:Y:S04]  /*38200*/  @!P2 LDG.E.U16 R164, desc[UR4][R22.64] ;  /* 0x0000000416a4a981 */ /* 0x0004e8000c1e1500 */
[----:B------:R-:W4:Y:S01]  /*38210*/  LDL R23, [R1+0xc1c] ;  /* 0x000c1c0001177983 */ /* 0x000f220000100800 */
[----:B--2---:R-:W-:-:S05]  /*38220*/  @!P2 IMAD.MOV.U32 R22, RZ, RZ, R38 ;  /* 0x000000ffff16a224 */ /* 0x004fca00078e0026 */
[----:B----4-:R0:W2:Y:S04]  /*38230*/  @!P2 LDG.E.U16 R163, desc[UR4][R22.64] ;  /* 0x0000000416a3a981 */ /* 0x0100a8000c1e1500 */
[----:B------:R-:W4:Y:S01]  /*38240*/  LDL R23, [R1+0xbdc] ;  /* 0x000bdc0001177983 */ /* 0x000f220000100800 */
[----:B0-----:R-:W-:-:S05]  /*38250*/  @!P2 IMAD.MOV.U32 R22, RZ, RZ, R46 ;  /* 0x000000ffff16a224 */ /* 0x001fca00078e002e */
[----:B----4-:R0:W4:Y:S04]  /*38260*/  @!P2 LDG.E.U16 R162, desc[UR4][R22.64] ;  /* 0x0000000416a2a981 */ /* 0x010128000c1e1500 */
[----:B------:R-:W0:Y:S04]  /*38270*/  LDL R22, [R1+0xb9c] ;  /* 0x000b9c0001167983 */ /* 0x000e280000100800 */
[----:B------:R-:W0:Y:S01]  /*38280*/  LDL R23, [R1+0xba0] ;  /* 0x000ba00001177983 */ /* 0x000e220000100800 */
[----:B------:R-:W-:Y:S02]  /*38290*/  PRMT R161, RZ, 0x7610, R161 ;  /* 0x00007610ffa17816 */ /* 0x000fe400000000a1 */
[----:B0-----:R-:W-:-:S04]  /*382a0*/  @!P2 LOP3.LUT R23, R23, R22, RZ, 0x3c, !PT ;  /* 0x000000161717a212 */ /* 0x001fc800078e3cff */
[----:B------:R-:W-:-:S04]  /*382b0*/  @!P2 LOP3.LUT R22, R23, R22, RZ, 0x3c, !PT ;  /* 0x000000161716a212 */ /* 0x000fc800078e3cff */
[----:B------:R-:W-:-:S05]  /*382c0*/  @!P2 LOP3.LUT R23, R23, R22, RZ, 0x3c, !PT ;  /* 0x000000161717a212 */ /* 0x000fca00078e3cff */
[----:B------:R0:W4:Y:S04]  /*382d0*/  @!P2 LDG.E.U16 R161, desc[UR4][R22.64] ;  /* 0x0000000416a1a981 */ /* 0x000128000c1e1500 */
[----:B------:R-:W0:Y:S04]  /*382e0*/  LDL R22, [R1+0xf44] ;  /* 0x000f440001167983 */ /* 0x000e280000100800 */
[----:B------:R-:W0:Y:S01]  /*382f0*/  LDL R23, [R1+0x1350] ;  /* 0x0013500001177983 */ /* 0x000e220000100800 */
[----:B------:R-:W-:Y:S02]  /*38300*/  PRMT R160, RZ, 0x7610, R160 ;  /* 0x00007610ffa07816 */ /* 0x000fe400000000a0 */
[----:B------:R-:W-:-:S02]  /*38310*/  PRMT R159, RZ, 0x7610, R159 ;  /* 0x00007610ff9f7816 */ /* 0x000fc4000000009f */
[----:B0-----:R-:W-:-:S04]  /*38320*/  @!P2 LOP3.LUT R23, R23, R22, RZ, 0x3c, !PT ;  /* 0x000000161717a212 */ /* 0x001fc800078e3cff */
[----:B------:R-:W-:-:S04]  /*38330*/  @!P2 LOP3.LUT R22, R23, R22, RZ, 0x3c, !PT ;  /* 0x000000161716a212 */ /* 0x000fc800078e3cff */
[----:B------:R-:W-:-:S05]  /*38340*/  @!P2 LOP3.LUT R23, R23, R22, RZ, 0x3c, !PT ;  /* 0x000000161717a212 */ /* 0x000fca00078e3cff */
[----:B------:R3:W4:Y:S02]  /*38350*/  @!P2 LDG.E.U16 R160, desc[UR4][R22.64] ;  /* 0x0000000416a0a981 */ /* 0x000724000c1e1500 */
[----:B---3--:R-:W-:Y:S02]  /*38360*/  @!P2 IMAD.MOV.U32 R22, RZ, RZ, R0 ;  /* 0x000000ffff16a224 */ /* 0x008fe400078e0000 */
[----:B------:R-:W-:Y:S01]  /*38370*/  @!P2 IMAD.MOV.U32 R23, RZ, RZ, R48 ;  /* 0x000000ffff17a224 */ /* 0x000fe200078e0030 */
[----:B------:R-:W3:Y:S04]  /*38380*/  LDL R0, [R1+0xb68] ;  /* 0x000b680001007983 */ /* 0x000ee80000100800 */
[----:B------:R-:W2:Y:S04]  /*38390*/  LDL.LU R48, [R1+0xb64] ;  /* 0x000b640001307983 */ /* 0x000ea80000300800 */
[----:B------:R0:W4:Y:S04]  /*383a0*/  @!P2 LDG.E.U16 R159, desc[UR4][R22.64] ;  /* 0x00000004169fa981 */ /* 0x000128000c1e1500 */
[----:B------:R-:W0:Y:S04]  /*383b0*/  LDL R22, [R1+0x1eec] ;  /* 0x001eec0001167983 */ /* 0x000e280000100800 */
[----:B------:R-:W0:Y:S01]  /*383c0*/  LDL R23, [R1+0x1ef0] ;  /* 0x001ef00001177983 */ /* 0x000e220000100800 */
[----:B------:R-:W-:-:S02]  /*383d0*/  PRMT R158, RZ, 0x7610, R158 ;  /* 0x00007610ff9e7816 */ /* 0x000fc4000000009e */
[----:B0-----:R-:W-:-:S04]  /*383e0*/  @!P2 LOP3.LUT R23, R23, R22, RZ, 0x3c, !PT ;  /* 0x000000161717a212 */ /* 0x001fc800078e3cff */
[----:B------:R-:W-:-:S04]  /*383f0*/  @!P2 LOP3.LUT R22, R23, R22, RZ, 0x3c, !PT ;  /* 0x000000161716a212 */ /* 0x000fc800078e3cff */
[----:B------:R-:W-:-:S05]  /*38400*/  @!P2 LOP3.LUT R23, R23, R22, RZ, 0x3c, !PT ;  /* 0x000000161717a212 */ /* 0x000fca00078e3cff */
[----:B------:R0:W4:Y:S04]  /*38410*/  @!P2 LDG.E.U16 R158, desc[UR4][R22.64] ;  /* 0x00000004169ea981 */ /* 0x000128000c1e1500 */
        /* <DEDUP_REMOVED lines=30> */
[----:B--2---:R-:W-:-:S05]  /*38600*/  @!P2 IMAD.MOV.U32 R23, RZ, RZ, R48 ;  /* 0x000000ffff17a224 */ /* 0x004fca00078e0030 */
[----:B------:R-:W2:Y:S04]  /*38610*/  @!P2 LDG.E.U16 R153, desc[UR4][R22.64] ;  /* 0x000000041699a981 */ /* 0x000ea8000c1e1500 */
[----:B------:R0:W-:Y:S04]  /*38620*/  STS.U16 [R21+0x20000], R69 ;  /* 0x0200004515007388 */ /* 0x0001e80000000400 */
        /* <DEDUP_REMOVED lines=9> */
[----:B--2---:R-:W-:Y:S04]  /*386c0*/  STL [R1+0x24b4], R153 ;  /* 0x0024b49901007387 */ /* 0x004fe80000100800 */
[----:B0-----:R-:W2:Y:S04]  /*386d0*/  LDL.LU R69, [R1+0x2998] ;  /* 0x0029980001457983 */ /* 0x001ea80000300800 */
[----:B-1----:R-:W2:Y:S04]  /*386e0*/  LDL.LU R70, [R1+0x2994] ;  /* 0x0029940001467983 */ /* 0x002ea80000300800 */
[----:B---3--:R-:W3:Y:S04]  /*386f0*/  LDL.LU R71, [R1+0x2990] ;  /* 0x0029900001477983 */ /* 0x008ee80000300800 */
[----:B------:R-:W2:Y:S04]  /*38700*/  LDL.LU R72, [R1+0x298c] ;  /* 0x00298c0001487983 */ /* 0x000ea80000300800 */
[----:B------:R-:W3:Y:S04]  /*38710*/  LDL.LU R73, [R1+0x2988] ;  /* 0x0029880001497983 */ /* 0x000ee80000300800 */
[----:B------:R-:W2:Y:S04]  /*38720*/  LDL.LU R74, [R1+0x2984] ;  /* 0x00298400014a7983 */ /* 0x000ea80000300800 */
[----:B------:R-:W3:Y:S04]  /*38730*/  LDL.LU R75, [R1+0x2980] ;  /* 0x00298000014b7983 */ /* 0x000ee80000300800 */
[----:B------:R-:W2:Y:S04]  /*38740*/  LDL.LU R76, [R1+0x297c] ;  /* 0x00297c00014c7983 */ /* 0x000ea80000300800 */
[----:B------:R-:W3:Y:S04]  /*38750*/  LDL.LU R77, [R1+0x2978] ;  /* 0x00297800014d7983 */ /* 0x000ee80000300800 */
[----:B------:R-:W4:Y:S04]  /*38760*/  LDL.LU R20, [R1+0x2974] ;  /* 0x0029740001147983 */ /* 0x000f280000300800 */
[----:B------:R0:W-:Y:S04]  /*38770*/  STS.U16 [R21+0x22800], R78 ;  /* 0x0228004e15007388 */ /* 0x0001e80000000400 */
[----:B------:R1:W-:Y:S04]  /*38780*/  STS.U16 [R21+0x22c00], R79 ;  /* 0x022c004f15007388 */ /* 0x0003e80000000400 */
[----:B------:R1:W-:Y:S04]  /*38790*/  STS.U16 [R21+0x23000], R80 ;  /* 0x0230005015007388 */ /* 0x0003e80000000400 */
[----:B0-----:R-:W2:Y:S04]  /*387a0*/  LDL.LU R78, [R1+0x2970] ;  /* 0x00297000014e7983 */ /* 0x001ea80000300800 */
[----:B-1----:R-:W3:Y:S04]  /*387b0*/  LDL.LU R79, [R1+0x296c] ;  /* 0x00296c00014f7983 */ /* 0x002ee80000300800 */
[----:B------:R-:W2:Y:S04]  /*387c0*/  LDL.LU R80, [R1+0x2968] ;  /* 0x0029680001507983 */ /* 0x000ea80000300800 */
[----:B------:R-:W-:Y:S04]  /*387d0*/  STS.U16 [R21+0x23400], R248 ;  /* 0x023400f815007388 */ /* 0x000fe80000000400 */
[----:B------:R-:W-:Y:S04]  /*387e0*/  STS.U16 [R21+0x23800], R240 ;  /* 0x023800f015007388 */ /* 0x000fe80000000400 */
[----:B------:R-:W-:Y:S04]  /*387f0*/  STS.U16 [R21+0x23c00], R232 ;  /* 0x023c00e815007388 */ /* 0x000fe80000000400 */
[----:B------:R-:W-:Y:S04]  /*38800*/  STL [R1+0x1f90], R21 ;  /* 0x001f901501007387 */ /* 0x000fe80000100800 */
[----:B----4-:R0:W-:Y:S04]  /*38810*/  STS.U16 [R20+0x20080], R81 ;  /* 0x0200805114007388 */ /* 0x0101e80000000400 */
[----:B------:R1:W-:Y:S04]  /*38820*/  STS.U16 [R20+0x20480], R82 ;  /* 0x0204805214007388 */ /* 0x0003e80000000400 */
[----:B------:R4:W-:Y:S04]  /*38830*/  STS.U16 [R20+0x20880], R83 ;  /* 0x0208805314007388 */ /* 0x0009e80000000400 */
[----:B0-----:R-:W3:Y:S04]  /*38840*/  LDL.LU R81, [R1+0x2964] ;  /* 0x0029640001517983 */ /* 0x001ee80000300800 */
[----:B-1----:R-:W2:Y:S04]  /*38850*/  LDL.LU R82, [R1+0x2960] ;  /* 0x0029600001527983 */ /* 0x002ea80000300800 */
[----:B----4-:R-:W4:Y:S04]  /*38860*/  LDL.LU R83, [R1+0x295c] ;  /* 0x00295c0001537983 */ /* 0x010f280000300800 */
[----:B------:R0:W-:Y:S04]  /*38870*/  STS.U16 [R20+0x20c80], R84 ;  /* 0x020c805414007388 */ /* 0x0001e80000000400 */
[----:B------:R1:W-:Y:S04]  /*38880*/  STS.U16 [R20+0x21080], R85 ;  /* 0x0210805514007388 */ /* 0x0003e80000000400 */
[----:B------:R1:W-:Y:S04]  /*38890*/  STS.U16 [R20+0x21480], R86 ;  /* 0x0214805614007388 */ /* 0x0003e80000000400 */
[----:B0-----:R-:W3:Y:S04]  /*388a0*/  LDL.LU R84, [R1+0x2958] ;  /* 0x0029580001547983 */ /* 0x001ee80000300800 */
[----:B-1----:R-:W2:Y:S04]  /*388b0*/  LDL.LU R85, [R1+0x2954] ;  /* 0x0029540001557983 */ /* 0x002ea80000300800 */
[----:B------:R-:W4:Y:S04]  /*388c0*/  LDL.LU R86, [R1+0x2950] ;  /* 0x0029500001567983 */ /* 0x000f280000300800 */
[----:B------:R0:W-:Y:S04]  /*388d0*/  STS.U16 [R20+0x21880], R87 ;  /* 0x0218805714007388 */ /* 0x0001e80000000400 */
[----:B------:R1:W-:Y:S04]  /*388e0*/  STS.U16 [R20+0x21c80], R88 ;  /* 0x021c805814007388 */ /* 0x0003e80000000400 */
[----:B------:R1:W-:Y:S04]  /*388f0*/  STS.U16 [R20+0x22080], R89 ;  /* 0x0220805914007388 */ /* 0x0003e80000000400 */
[----:B0-----:R-:W3:Y:S04]  /*38900*/  LDL.LU R87, [R1+0x294c] ;  /* 0x00294c0001577983 */ /* 0x001ee80000300800 */
[----:B-1----:R-:W3:Y:S04]  /*38910*/  LDL.LU R88, [R1+0x2948] ;  /* 0x0029480001587983 */ /* 0x002ee80000300800 */
[----:B------:R-:W3:Y:S04]  /*38920*/  LDL.LU R89, [R1+0x2944] ;  /* 0x0029440001597983 */ /* 0x000ee80000300800 */
[----:B------:R0:W-:Y:S04]  /*38930*/  STS.U16 [R20+0x22480], R19 ;  /* 0x0224801314007388 */ /* 0x0001e80000000400 */
[----:B0-----:R-:W2:Y:S04]  /*38940*/  LDL.LU R19, [R1+0x2940] ;  /* 0x0029400001137983 */ /* 0x001ea80000300800 */
[----:B------:R0:W-:Y:S04]  /*38950*/  STS.U16 [R20+0x22880], R90 ;  /* 0x0228805a14007388 */ /* 0x0001e80000000400 */
[----:B------:R1:W-:Y:S04]  /*38960*/  STS.U16 [R20+0x22c80], R91 ;  /* 0x022c805b14007388 */ /* 0x0003e80000000400 */
[----:B------:R1:W-:Y:S04]  /*38970*/  STS.U16 [R20+0x23080], R92 ;  /* 0x0230805c14007388 */ /* 0x0003e80000000400 */
[----:B0-----:R-:W3:Y:S04]  /*38980*/  LDL.LU R90, [R1+0x293c] ;  /* 0x00293c00015a7983 */ /* 0x001ee80000300800 */
[----:B-1----:R-:W3:Y:S04]  /*38990*/  LDL.LU R91, [R1+0x2938] ;  /* 0x00293800015b7983 */ /* 0x002ee80000300800 */
[----:B------:R-:W3:Y:S04]  /*389a0*/  LDL.LU R92, [R1+0x2934] ;  /* 0x00293400015c7983 */ /* 0x000ee80000300800 */
[----:B------:R-:W-:Y:S04]  /*389b0*/  STS.U16 [R20+0x23480], R247 ;  /* 0x023480f714007388 */ /* 0x000fe80000000400 */
[----:B------:R-:W-:Y:S04]  /*389c0*/  STS.U16 [R20+0x23880], R239 ;  /* 0x023880ef14007388 */ /* 0x000fe80000000400 */
[----:B------:R-:W-:Y:S04]  /*389d0*/  STS.U16 [R20+0x23c80], R231 ;  /* 0x023c80e714007388 */ /* 0x000fe80000000400 */
[----:B------:R-:W-:Y:S04]  /*389e0*/  STL [R1+0x1f94], R20 ;  /* 0x001f941401007387 */ /* 0x000fe80000100800 */
[----:B--2---:R0:W-:Y:S04]  /*389f0*/  STS.U16 [R19+0x20100], R93 ;  /* 0x0201005d13007388 */ /* 0x0041e80000000400 */
[----:B------:R1:W-:Y:S04]  /*38a00*/  STS.U16 [R19+0x20500], R94 ;  /* 0x0205005e13007388 */ /* 0x0003e80000000400 */
[----:B------:R2:W-:Y:S04]  /*38a10*/  STS.U16 [R19+0x20900], R95 ;  /* 0x0209005f13007388 */ /* 0x0005e80000000400 */
[----:B0-----:R-:W3:Y:S04]  /*38a20*/  LDL.LU R93, [R1+0x2930] ;  /* 0x00293000015d7983 */ /* 0x001ee80000300800 */
[----:B-1----:R-:W3:Y:S04]  /*38a30*/  LDL.LU R94, [R1+0x292c] ;  /* 0x00292c00015e7983 */ /* 0x002ee80000300800 */
[----:B--2---:R-:W2:Y:S04]  /*38a40*/  LDL.LU R95, [R1+0x2928] ;  /* 0x00292800015f7983 */ /* 0x004ea80000300800 */
[----:B------:R0:W-:Y:S04]  /*38a50*/  STS.U16 [R19+0x20d00], R96 ;  /* 0x020d006013007388 */ /* 0x0001e80000000400 */
[----:B------:R1:W-:Y:S04]  /*38a60*/  STS.U16 [R19+0x21100], R97 ;  /* 0x0211006113007388 */ /* 0x0003e80000000400 */
[----:B------:R4:W-:Y:S04]  /*38a70*/  STS.U16 [R19+0x21500], R98 ;  /* 0x0215006213007388 */ /* 0x0009e80000000400 */
[----:B0-----:R-:W2:Y:S04]  /*38a80*/  LDL.LU R96, [R1+0x2924] ;  /* 0x0029240001607983 */ /* 0x001ea80000300800 */
[----:B-1----:R-:W2:Y:S04]  /*38a90*/  LDL.LU R97, [R1+0x2920] ;  /* 0x0029200001617983 */ /* 0x002ea80000300800 */
[----:B----4-:R-:W4:Y:S04]  /*38aa0*/  LDL.LU R98, [R1+0x291c] ;  /* 0x00291c0001627983 */ /* 0x010f280000300800 */
[----:B------:R0:W-:Y:S04]  /*38ab0*/  STS.U16 [R19+0x21900], R99 ;  /* 0x0219006313007388 */ /* 0x0001e80000000400 */
[----:B------:R1:W-:Y:S04]  /*38ac0*/  STS.U16 [R19+0x21d00], R100 ;  /* 0x021d006413007388 */ /* 0x0003e80000000400 */
[----:B------:R1:W-:Y:S04]  /*38ad0*/  STS.U16 [R19+0x22100], R101 ;  /* 0x0221006513007388 */ /* 0x0003e80000000400 */
[----:B0-----:R-:W2:Y:S04]  /*38ae0*/  LDL.LU R99, [R1+0x2918] ;  /* 0x0029180001637983 */ /* 0x001ea80000300800 */
[----:B-1----:R-:W4:Y:S04]  /*38af0*/  LDL.LU R100, [R1+0x2914] ;  /* 0x0029140001647983 */ /* 0x002f280000300800 */
[----:B------:R-:W2:Y:S04]  /*38b00*/  LDL.LU R101, [R1+0x2910] ;  /* 0x0029100001657983 */ /* 0x000ea80000300800 */
[----:B------:R0:W-:Y:S04]  /*38b10*/  STS.U16 [R19+0x22500], R18 ;  /* 0x0225001213007388 */ /* 0x0001e80000000400 */
[----:B0-----:R-:W3:Y:S04]  /*38b20*/  LDL.LU R18, [R1+0x290c] ;  /* 0x00290c0001127983 */ /* 0x001ee80000300800 */
[----:B------:R0:W-:Y:S04]  /*38b30*/  STS.U16 [R19+0x22900], R102 ;  /* 0x0229006613007388 */ /* 0x0001e80000000400 */
[----:B------:R1:W-:Y:S04]  /*38b40*/  STS.U16 [R19+0x22d00], R103 ;  /* 0x022d006713007388 */ /* 0x0003e80000000400 */
[----:B------:R1:W-:Y:S04]  /*38b50*/  STS.U16 [R19+0x23100], R104 ;  /* 0x0231006813007388 */ /* 0x0003e80000000400 */
[----:B0-----:R-:W4:Y:S04]  /*38b60*/  LDL.LU R102, [R1+0x2908] ;  /* 0x0029080001667983 */ /* 0x001f280000300800 */
[----:B-1----:R-:W2:Y:S04]  /*38b70*/  LDL.LU R103, [R1+0x2904] ;  /* 0x0029040001677983 */ /* 0x002ea80000300800 */
[----:B------:R-:W4:Y:S04]  /*38b80*/  LDL.LU R104, [R1+0x2900] ;  /* 0x0029000001687983 */ /* 0x000f280000300800 */
[----:B------:R-:W-:Y:S04]  /*38b90*/  STS.U16 [R19+0x23500], R246 ;  /* 0x023500f613007388 */ /* 0x000fe80000000400 */
[----:B------:R-:W-:Y:S04]  /*38ba0*/  STS.U16 [R19+0x23900], R238 ;  /* 0x023900ee13007388 */ /* 0x000fe80000000400 */
[----:B------:R-:W-:Y:S04]  /*38bb0*/  STS.U16 [R19+0x23d00], R230 ;  /* 0x023d00e613007388 */ /* 0x000fe80000000400 */
[----:B------:R-:W-:Y:S04]  /*38bc0*/  STL [R1+0x1f98], R19 ;  /* 0x001f981301007387 */ /* 0x000fe80000100800 */
[----:B---3--:R0:W-:Y:S04]  /*38bd0*/  STS.U16 [R18+0x20180], R105 ;  /* 0x0201806912007388 */ /* 0x0081e80000000400 */
[----:B------:R1:W-:Y:S04]  /*38be0*/  STS.U16 [R18+0x20580], R106 ;  /* 0x0205806a12007388 */ /* 0x0003e80000000400 */
[----:B------:R3:W-:Y:S04]  /*38bf0*/  STS.U16 [R18+0x20980], R107 ;  /* 0x0209806b12007388 */ /* 0x0007e80000000400 */
[----:B0-----:R-:W2:Y:S04]  /*38c00*/  LDL.LU R105, [R1+0x28fc] ;  /* 0x0028fc0001697983 */ /* 0x001ea80000300800 */
[----:B-1----:R-:W4:Y:S04]  /*38c10*/  LDL.LU R106, [R1+0x28f8] ;  /* 0x0028f800016a7983 */ /* 0x002f280000300800 */
[----:B---3--:R-:W3:Y:S04]  /*38c20*/  LDL.LU R107, [R1+0x28f4] ;  /* 0x0028f400016b7983 */ /* 0x008ee80000300800 */
[----:B------:R0:W-:Y:S04]  /*38c30*/  STS.U16 [R18+0x20d80], R108 ;  /* 0x020d806c12007388 */ /* 0x0001e80000000400 */
[----:B------:R1:W-:Y:S04]  /*38c40*/  STS.U16 [R18+0x21180], R109 ;  /* 0x0211806d12007388 */ /* 0x0003e80000000400 */
[----:B------:R1:W-:Y:S04]  /*38c50*/  STS.U16 [R18+0x21580], R110 ;  /* 0x0215806e12007388 */ /* 0x0003e80000000400 */
[----:B0-----:R-:W2:Y:S04]  /*38c60*/  LDL.LU R108, [R1+0x28f0] ;  /* 0x0028f000016c7983 */ /* 0x001ea80000300800 */
[----:B-1----:R-:W4:Y:S04]  /*38c70*/  LDL.LU R109, [R1+0x28ec] ;  /* 0x0028ec00016d7983 */ /* 0x002f280000300800 */
[----:B------:R-:W3:Y:S04]  /*38c80*/  LDL.LU R110, [R1+0x28e8] ;  /* 0x0028e800016e7983 */ /* 0x000ee80000300800 */
[----:B------:R0:W-:Y:S04]  /*38c90*/  STS.U16 [R18+0x21980], R111 ;  /* 0x0219806f12007388 */ /* 0x0001e80000000400 */
[----:B------:R1:W-:Y:S04]  /*38ca0*/  STS.U16 [R18+0x21d80], R112 ;  /* 0x021d807012007388 */ /* 0x0003e80000000400 */
[----:B------:R1:W-:Y:S04]  /*38cb0*/  STS.U16 [R18+0x22180], R113 ;  /* 0x0221807112007388 */ /* 0x0003e80000000400 */
[----:B0-----:R-:W2:Y:S04]  /*38cc0*/  LDL.LU R111, [R1+0x28e4] ;  /* 0x0028e400016f7983 */ /* 0x001ea80000300800 */
[----:B-1----:R-:W4:Y:S04]  /*38cd0*/  LDL.LU R112, [R1+0x28e0] ;  /* 0x0028e00001707983 */ /* 0x002f280000300800 */
[----:B------:R-:W3:Y:S04]  /*38ce0*/  LDL.LU R113, [R1+0x28dc] ;  /* 0x0028dc0001717983 */ /* 0x000ee80000300800 */
[----:B------:R0:W-:Y:S04]  /*38cf0*/  STS.U16 [R18+0x22580], R17 ;  /* 0x0225801112007388 */ /* 0x0001e80000000400 */
[----:B0-----:R-:W2:Y:S04]  /*38d00*/  LDL.LU R17, [R1+0x28d8] ;  /* 0x0028d80001117983 */ /* 0x001ea80000300800 */
[----:B------:R0:W-:Y:S04]  /*38d10*/  STS.U16 [R18+0x22980], R114 ;  /* 0x0229807212007388 */ /* 0x0001e80000000400 */
[----:B------:R1:W-:Y:S04]  /*38d20*/  STS.U16 [R18+0x22d80], R115 ;  /* 0x022d807312007388 */ /* 0x0003e80000000400 */
[----:B------:R1:W-:Y:S04]  /*38d30*/  STS.U16 [R18+0x23180], R116 ;  /* 0x0231807412007388 */ /* 0x0003e80000000400 */
[----:B0-----:R-:W4:Y:S04]  /*38d40*/  LDL.LU R114, [R1+0x28d4] ;  /* 0x0028d40001727983 */ /* 0x001f280000300800 */
[----:B-1----:R-:W3:Y:S04]  /*38d50*/  LDL.LU R115, [R1+0x28d0] ;  /* 0x0028d00001737983 */ /* 0x002ee80000300800 */
[----:B------:R-:W4:Y:S04]  /*38d60*/  LDL.LU R116, [R1+0x28cc] ;  /* 0x0028cc0001747983 */ /* 0x000f280000300800 */
        /* <DEDUP_REMOVED lines=8> */
[----:B-1----:R-:W4:Y:S04]  /*38df0*/  LDL.LU R118, [R1+0x28c4] ;  /* 0x0028c40001767983 */ /* 0x002f280000300800 */
[----:B--2---:R-:W2:Y:S04]  /*38e00*/  LDL.LU R119, [R1+0x28c0] ;  /* 0x0028c00001777983 */ /* 0x004ea80000300800 */
[----:B------:R0:W-:Y:S04]  /*38e10*/  STS.U16 [R17+0x20e00], R120 ;  /* 0x020e007811007388 */ /* 0x0001e80000000400 */
[----:B------:R1:W-:Y:S04]  /*38e20*/  STS.U16 [R17+0x21200], R121 ;  /* 0x0212007911007388 */ /* 0x0003e80000000400 */
[----:B------:R1:W-:Y:S04]  /*38e30*/  STS.U16 [R17+0x21600], R122 ;  /* 0x0216007a11007388 */ /* 0x0003e80000000400 */
[----:B0-----:R-:W3:Y:S04]  /*38e40*/  LDL.LU R120, [R1+0x28bc] ;  /* 0x0028bc0001787983 */ /* 0x001ee80000300800 */
[----:B-1----:R-:W4:Y:S04]  /*38e50*/  LDL.LU R121, [R1+0x28b8] ;  /* 0x0028b80001797983 */ /* 0x002f280000300800 */
[----:B------:R-:W2:Y:S04]  /*38e60*/  LDL.LU R122, [R1+0x28b4] ;  /* 0x0028b400017a7983 */ /* 0x000ea80000300800 */
        /* <DEDUP_REMOVED lines=11> */
[----:B------:R-:W3:Y:S04]  /*38f20*/  LDL.LU R127, [R1+0x289c] ;  /* 0x00289c00017f7983 */ /* 0x000ee80000300800 */
[----:B------:R-:W-:Y:S04]  /*38f30*/  STS.U16 [R17+0x23200], R252 ;  /* 0x023200fc11007388 */ /* 0x000fe80000000400 */
[----:B------:R-:W-:Y:S04]  /*38f40*/  STS.U16 [R17+0x23600], R244 ;  /* 0x023600f411007388 */ /* 0x000fe80000000400 */
[----:B------:R-:W-:Y:S04]  /*38f50*/  STS.U16 [R17+0x23a00], R236 ;  /* 0x023a00ec11007388 */ /* 0x000fe80000000400 */
[----:B------:R-:W-:Y:S04]  /*38f60*/  STS.U16 [R17+0x23e00], R228 ;  /* 0x023e00e411007388 */ /* 0x000fe80000000400 */
[----:B------:R-:W-:Y:S04]  /*38f70*/  STL [R1+0x1fa0], R17 ;  /* 0x001fa01101007387 */ /* 0x000fe80000100800 */
[----:B--2---:R0:W-:Y:S04]  /*38f80*/  STS.U16 [R16+0x20280], R128 ;  /* 0x0202808010007388 */ /* 0x0041e80000000400 */
[----:B------:R1:W-:Y:S04]  /*38f90*/  STS.U16 [R16+0x20680], R129 ;  /* 0x0206808110007388 */ /* 0x0003e80000000400 */
[----:B------:R2:W-:Y:S04]  /*38fa0*/  STS.U16 [R16+0x20a80], R130 ;  /* 0x020a808210007388 */ /* 0x0005e80000000400 */
[----:B0-----:R-:W4:Y:S04]  /*38fb0*/  LDL.LU R128, [R1+0x2898] ;  /* 0x0028980001807983 */ /* 0x001f280000300800 */
[----:B-1----:R-:W3:Y:S04]  /*38fc0*/  LDL.LU R129, [R1+0x2894] ;  /* 0x0028940001817983 */ /* 0x002ee80000300800 */
[----:B--2---:R-:W2:Y:S04]  /*38fd0*/  LDL.LU R130, [R1+0x2890] ;  /* 0x0028900001827983 */ /* 0x004ea80000300800 */
[----:B------:R0:W-:Y:S04]  /*38fe0*/  STS.U16 [R16+0x20e80], R131 ;  /* 0x020e808310007388 */ /* 0x0001e80000000400 */
[----:B------:R1:W-:Y:S04]  /*38ff0*/  STS.U16 [R16+0x21280], R132 ;  /* 0x0212808410007388 */ /* 0x0003e80000000400 */
[----:B------:R1:W-:Y:S04]  /*39000*/  STS.U16 [R16+0x21680], R133 ;  /* 0x0216808510007388 */ /* 0x0003e80000000400 */
[----:B0-----:R-:W4:Y:S04]  /*39010*/  LDL.LU R131, [R1+0x288c] ;  /* 0x00288c0001837983 */ /* 0x001f280000300800 */
[----:B-1----:R-:W3:Y:S04]  /*39020*/  LDL.LU R132, [R1+0x2888] ;  /* 0x0028880001847983 */ /* 0x002ee80000300800 */
[----:B------:R-:W2:Y:S04]  /*39030*/  LDL.LU R133, [R1+0x2884] ;  /* 0x0028840001857983 */ /* 0x000ea80000300800 */
        /* <DEDUP_REMOVED lines=10> */
[----:B-1----:R-:W4:Y:S04]  /*390e0*/  LDL.LU R137, [R1+0x2870] ;  /* 0x0028700001897983 */ /* 0x002f280000300800 */
[----:B------:R-:W4:Y:S04]  /*390f0*/  LDL.LU R138, [R1+0x286c] ;  /* 0x00286c00018a7983 */ /* 0x000f280000300800 */
        /* <DEDUP_REMOVED lines=9> */
[----:B-1----:R-:W4:Y:S04]  /*39190*/  LDL.LU R140, [R1+0x2864] ;  /* 0x00286400018c7983 */ /* 0x002f280000300800 */
[----:B--2---:R-:W2:Y:S04]  /*391a0*/  LDL.LU R141, [R1+0x2860] ;  /* 0x00286000018d7983 */ /* 0x004ea80000300800 */
[----:B------:R0:W-:Y:S04]  /*391b0*/  STS.U16 [R15+0x20f00], R142 ;  /* 0x020f008e0f007388 */ /* 0x0001e80000000400 */
[----:B------:R1:W-:Y:S04]  /*391c0*/  STS.U16 [R15+0x21300], R143 ;  /* 0x0213008f0f007388 */ /* 0x0003e80000000400 */
[----:B------:R3:W-:Y:S04]  /*391d0*/  STS.U16 [R15+0x21700], R144 ;  /* 0x021700900f007388 */ /* 0x0007e80000000400 */
[----:B0-----:R-:W2:Y:S04]  /*391e0*/  LDL.LU R142, [R1+0x285c] ;  /* 0x00285c00018e7983 */ /* 0x001ea80000300800 */
[----:B-1----:R-:W2:Y:S04]  /*391f0*/  LDL.LU R143, [R1+0x2858] ;  /* 0x00285800018f7983 */ /* 0x002ea80000300800 */
[----:B---3--:R-:W3:Y:S04]  /*39200*/  LDL.LU R144, [R1+0x2854] ;  /* 0x0028540001907983 */ /* 0x008ee80000300800 */
[----:B------:R0:W-:Y:S04]  /*39210*/  STS.U16 [R15+0x21b00], R145 ;  /* 0x021b00910f007388 */ /* 0x0001e80000000400 */
[----:B------:R1:W-:Y:S04]  /*39220*/  STS.U16 [R15+0x21f00], R146 ;  /* 0x021f00920f007388 */ /* 0x0003e80000000400 */
[----:B------:R1:W-:Y:S04]  /*39230*/  STS.U16 [R15+0x22300], R14 ;  /* 0x0223000e0f007388 */ /* 0x0003e80000000400 */
[----:B0-----:R-:W2:Y:S04]  /*39240*/  LDL.LU R145, [R1+0x2850] ;  /* 0x0028500001917983 */ /* 0x001ea80000300800 */
[----:B-1----:R-:W3:Y:S04]  /*39250*/  LDL.LU R146, [R1+0x284c] ;  /* 0x00284c0001927983 */ /* 0x002ee80000300800 */
        /* <DEDUP_REMOVED lines=32> */
[----:B0-----:R-:W3:Y:S04]  /*39460*/  LDL.LU R10, [R1+0x2814] ;  /* 0x00281400010a7983 */ /* 0x001ee80000300800 */
[----:B------:R-:W3:Y:S04]  /*39470*/  LDL R22, [R1+0x134c] ;  /* 0x00134c0001167983 */ /* 0x000ee80000100800 */
[----:B-1----:R-:W3:Y:S04]  /*39480*/  LDL.LU R24, [R1+0x1f54] ;  /* 0x001f540001187983 */ /* 0x002ee80000300800 */
[----:B------:R0:W-:Y:S04]  /*39490*/  STS.U16 [R14+0x22f80], R3 ;  /* 0x022f80030e007388 */ /* 0x0001e80000000400 */
[----:B------:R-:W-:Y:S04]  /*394a0*/  STS.U16 [R14+0x23380], R249 ;  /* 0x023380f90e007388 */ /* 0x000fe80000000400 */
[----:B------:R-:W-:Y:S04]  /*394b0*/  STS.U16 [R14+0x23780], R241 ;  /* 0x023780f10e007388 */ /* 0x000fe80000000400 */
[----:B------:R-:W-:Y:S04]  /*394c0*/  STS.U16 [R14+0x23b80], R233 ;  /* 0x023b80e90e007388 */ /* 0x000fe80000000400 */
[----:B------:R-:W-:Y:S04]  /*394d0*/  STS.U16 [R14+0x23f80], R225 ;  /* 0x023f80e10e007388 */ /* 0x000fe80000000400 */
        /* <DEDUP_REMOVED lines=8> */
[----:B0-----:R-:W3:Y:S01]  /*39560*/  LDL.LU R3, [R1+0xb6c] ;  /* 0x000b6c0001037983 */ /* 0x001ee20000300800 */
[----:B----4-:R-:W-:-:S03]  /*39570*/  PRMT R9, RZ, 0x7610, R9 ;  /* 0x00007610ff097816 */ /* 0x010fc60000000009 */
[----:B--2---:R-:W-:Y:S04]  /*39580*/  STS.U16 [R11], R224 ;  /* 0x000000e00b007388 */ /* 0x004fe80000000400 */
[----:B------:R-:W-:Y:S04]  /*39590*/  STS.U16 [R11+0x400], R223 ;  /* 0x000400df0b007388 */ /* 0x000fe80000000400 */
[----:B------:R-:W-:Y:S04]  /*395a0*/  STS.U16 [R11+0x800], R222 ;  /* 0x000800de0b007388 */ /* 0x000fe80000000400 */
[----:B------:R-:W-:Y:S01]  /*395b0*/  STS.U16 [R11+0xc00], R221 ;  /* 0x000c00dd0b007388 */ /* 0x000fe20000000400 */
[----:B---3--:R-:W-:-:S03]  /*395c0*/  @!P2 IMAD.MOV.U32 R23, RZ, RZ, R22 ;  /* 0x000000ffff17a224 */ /* 0x008fc600078e0016 */
[----:B------:R-:W-:Y:S01]  /*395d0*/  STS.U16 [R11+0x1000], R220 ;  /* 0x001000dc0b007388 */ /* 0x000fe20000000400 */
[----:B------:R-:W-:-:S03]  /*395e0*/  @!P2 IMAD.MOV.U32 R22, RZ, RZ, R24 ;  /* 0x000000ffff16a224 */ /* 0x000fc600078e0018 */
[----:B------:R-:W-:Y:S04]  /*395f0*/  STS.U16 [R11+0x1400], R219 ;  /* 0x001400db0b007388 */ /* 0x000fe80000000400 */
        /* <DEDUP_REMOVED lines=65> */
[----:B------:R-:W2:Y:S04]  /*39a10*/  @!P2 LDG.E.U16 R9, desc[UR4][R22.64] ;  /* 0x000000041609a981 */ /* 0x000ea8000c1e1500 */
[----:B------:R0:W-:Y:S04]  /*39a20*/  STL [R1+0x1fac], R14 ;  /* 0x001fac0e01007387 */ /* 0x0001e80000100800 */
[----:B0-----:R-:W3:Y:S04]  /*39a30*/  LDL.LU R14, [R1+0xb88] ;  /* 0x000b8800010e7983 */ /* 0x001ee80000300800 */
[----:B------:R0:W-:Y:S04]  /*39a40*/  STL [R1+0x1fb0], R11 ;  /* 0x001fb00b01007387 */ /* 0x0001e80000100800 */
[----:B0-----:R-:W4:Y:S04]  /*39a50*/  LDL.LU R11, [R1+0xb90] ;  /* 0x000b9000010b7983 */ /* 0x001f280000300800 */
[----:B--2---:R0:W-:Y:S04]  /*39a60*/  STL [R1+0xb5c], R9 ;  /* 0x000b5c0901007387 */ /* 0x0041e80000100800 */
[----:B0-----:R-:W2:Y:S04]  /*39a70*/  LDL.LU R9, [R1+0x2810] ;  /* 0x0028100001097983 */ /* 0x001ea80000300800 */
[----:B------:R-:W3:Y:S04]  /*39a80*/  LDL R22, [R1+0x1348] ;  /* 0x0013480001167983 */ /* 0x000ee80000100800 */
[----:B------:R-:W3:Y:S01]  /*39a90*/  LDL R23, [R1+0x1f50] ;  /* 0x001f500001177983 */ /* 0x000ee20000100800 */
[----:B------:R-:W-:-:S02]  /*39aa0*/  PRMT R152, RZ, 0x7610, R152 ;  /* 0x00007610ff987816 */ /* 0x000fc40000000098 */
[----:B---3--:R-:W-:-:S04]  /*39ab0*/  @!P2 LOP3.LUT R23, R23, R22, RZ, 0x3c, !PT ;  /* 0x000000161717a212 */ /* 0x008fc800078e3cff */
[----:B------:R-:W-:-:S04]  /*39ac0*/  @!P2 LOP3.LUT R22, R23, R22, RZ, 0x3c, !PT ;  /* 0x000000161716a212 */ /* 0x000fc800078e3cff */
[----:B------:R-:W-:-:S05]  /*39ad0*/  @!P2 LOP3.LUT R23, R23, R22, RZ, 0x3c, !PT ;  /* 0x000000161717a212 */ /* 0x000fca00078e3cff */
[----:B------:R-:W3:Y:S01]  /*39ae0*/  @!P2 LDG.E.U16 R152, desc[UR4][R22.64] ;  /* 0x000000041698a981 */ /* 0x000ee2000c1e1500 */
[----:B--2---:R-:W-:-:S03]  /*39af0*/  PRMT R9, RZ, 0x7610, R9 ;  /* 0x00007610ff097816 */ /* 0x004fc60000000009 */
[----:B---3--:R0:W-:Y:S04]  /*39b00*/  STL [R1+0xb58], R152 ;  /* 0x000b589801007387 */ /* 0x0081e80000100800 */
[----:B0-----:R-:W2:Y:S04]  /*39b10*/  LDL.LU R152, [R1+0x280c] ;  /* 0x00280c0001987983 */ /* 0x001ea80000300800 */
[----:B------:R-:W3:Y:S01]  /*39b20*/  LDL R23, [R1+0x1344] ;  /* 0x0013440001177983 */ /* 0x000ee20000100800 */
[----:B------:R-:W-:-:S05]  /*39b30*/  @!P2 IMAD.MOV.U32 R22, RZ, RZ, R0 ;  /* 0x000000ffff16a224 */ /* 0x000fca00078e0000 */
[----:B---3--:R-:W3:Y:S04]  /*39b40*/  @!P2 LDG.E.U16 R9, desc[UR4][R22.64] ;  /* 0x000000041609a981 */ /* 0x008ee8000c1e1500 */
[----:B------:R-:W-:Y:S04]  /*39b50*/  STL [R1+0x2030], R0 ;  /* 0x0020300001007387 */ /* 0x000fe80000100800 */
[----:B---3--:R0:W-:Y:S04]  /*39b60*/  STL [R1+0xb54], R9 ;  /* 0x000b540901007387 */ /* 0x0081e80000100800 */
[----:B0-----:R-:W3:Y:S04]  /*39b70*/  LDL.LU R9, [R1+0x2808] ;  /* 0x0028080001097983 */ /* 0x001ee80000300800 */
[----:B------:R-:W4:Y:S04]  /*39b80*/  LDL R22, [R1+0x1340] ;  /* 0x0013400001167983 */ /* 0x000f280000100800 */
[----:B------:R-:W4:Y:S01]  /*39b90*/  LDL R23, [R1+0x1f48] ;  /* 0x001f480001177983 */ /* 0x000f220000100800 */
[----:B--2---:R-:W-:-:S02]  /*39ba0*/  PRMT R152, RZ, 0x7610, R152 ;  /* 0x00007610ff987816 */ /* 0x004fc40000000098 */
[----:B----4-:R-:W-:-:S04]  /*39bb0*/  @!P2 LOP3.LUT R23, R23, R22, RZ, 0x3c, !PT ;  /* 0x000000161717a212 */ /* 0x010fc800078e3cff */
[----:B------:R-:W-:-:S04]  /*39bc0*/  @!P2 LOP3.LUT R22, R23, R22, RZ, 0x3c, !PT ;  /* 0x000000161716a212 */ /* 0x000fc800078e3cff */
[----:B------:R-:W-:-:S05]  /*39bd0*/  @!P2 LOP3.LUT R23, R23, R22, RZ, 0x3c, !PT ;  /* 0x000000161717a212 */ /* 0x000fca00078e3cff */
[----:B------:R-:W2:Y:S04]  /*39be0*/  @!P2 LDG.E.U16 R152, desc[UR4][R22.64] ;  /* 0x000000041698a981 */ /* 0x000ea8000c1e1500 */
[----:B--2---:R0:W-:Y:S04]  /*39bf0*/  STL [R1+0xb50], R152 ;  /* 0x000b509801007387 */ /* 0x0041e80000100800 */
[----:B0-----:R-:W2:Y:S04]  /*39c00*/  LDL.LU R152, [R1+0x2804] ;  /* 0x0028040001987983 */ /* 0x001ea80000300800 */
[----:B------:R-:W4:Y:S04]  /*39c10*/  LDL R22, [R1+0xf40] ;  /* 0x000f400001167983 */ /* 0x000f280000100800 */
[----:B------:R-:W4:Y:S01]  /*39c20*/  LDL R23, [R1+0x1f44] ;  /* 0x001f440001177983 */ /* 0x000f220000100800 */
[----:B------:R-:W-:-:S02]  /*39c30*/  PRMT R135, RZ, 0x7610, R135 ;  /* 0x00007610ff877816 */ /* 0x000fc40000000087 */
[----:B----4-:R-:W-:-:S04]  /*39c40*/  @!P2 LOP3.LUT R23, R23, R22, RZ, 0x3c, !PT ;  /* 0x000000161717a212 */ /* 0x010fc800078e3cff */
[----:B------:R-:W-:-:S04]  /*39c50*/  @!P2 LOP3.LUT R22, R23, R22, RZ, 0x3c, !PT ;  /* 0x000000161716a212 */ /* 0x000fc800078e3cff */
[----:B------:R-:W-:-:S05]  /*39c60*/  @!P2 LOP3.LUT R23, R23, R22, RZ, 0x3c, !PT ;  /* 0x000000161717a212 */ /* 0x000fca00078e3cff */
[----:B------:R-:W4:Y:S04]  /*39c70*/  @!P2 LDG.E.U16 R135, desc[UR4][R22.64] ;  /* 0x000000041687a981 */ /* 0x000f28000c1e1500 */
[----:B------:R-:W3:Y:S04]  /*39c80*/  LDL R22, [R1+0x1f3c] ;  /* 0x001f3c0001167983 */ /* 0x000ee80000100800 */
[----:B------:R-:W3:Y:S01]  /*39c90*/  LDL R23, [R1+0x1f40] ;  /* 0x001f400001177983 */ /* 0x000ee20000100800 */
[----:B------:R-:W-:-:S03]  /*39ca0*/  PRMT R86, RZ, 0x7610, R86 ;  /* 0x00007610ff567816 */ /* 0x000fc60000000056 */
[----:B----4-:R-:W-:Y:S01]  /*39cb0*/  STL [R1+0x24c0], R135 ;  /* 0x0024c08701007387 */ /* 0x010fe20000100800 */
[----:B---3--:R-:W-:-:S04]  /*39cc0*/  @!P2 LOP3.LUT R23, R23, R22, RZ, 0x3c, !PT ;  /* 0x000000161717a212 */ /* 0x008fc800078e3cff */
[----:B------:R-:W-:-:S04]  /*39cd0*/  @!P2 LOP3.LUT R22, R23, R22, RZ, 0x3c, !PT ;  /* 0x000000161716a212 */ /* 0x000fc800078e3cff */
[----:B------:R-:W-:-:S05]  /*39ce0*/  @!P2 LOP3.LUT R23, R23, R22, RZ, 0x3c, !PT ;  /* 0x000000161717a212 */ /* 0x000fca00078e3cff */
[----:B------:R0:W3:Y:S04]  /*39cf0*/  @!P2 LDG.E.U16 R86, desc[UR4][R22.64] ;  /* 0x000000041656a981 */ /* 0x0000e8000c1e1500 */
[----:B------:R-:W0:Y:S04]  /*39d00*/  LDL R22, [R1+0x1f24] ;  /* 0x001f240001167983 */ /* 0x000e280000100800 */
[----:B------:R-:W0:Y:S01]  /*39d10*/  LDL R23, [R1+0x1f28] ;  /* 0x001f280001177983 */ /* 0x000e220000100800 */
[----:B------:R-:W-:Y:S02]  /*39d20*/  PRMT R9, RZ, 0x7610, R9 ;  /* 0x00007610ff097816 */ /* 0x000fe40000000009 */
[----:B0-----:R-:W-:-:S04]  /*39d30*/  @!P2 LOP3.LUT R23, R23, R22, RZ, 0x3c, !PT ;  /* 0x000000161717a212 */ /* 0x001fc800078e3cff */
[----:B------:R-:W-:-:S04]  /*39d40*/  @!P2 LOP3.LUT R22, R23, R22, RZ, 0x3c, !PT ;  /* 0x000000161716a212 */ /* 0x000fc800078e3cff */
[----:B------:R-:W-:-:S05]  /*39d50*/  @!P2 LOP3.LUT R23, R23, R22, RZ, 0x3c, !PT ;  /* 0x000000161717a212 */ /* 0x000fca00078e3cff */
[----:B------:R-:W4:Y:S04]  /*39d60*/  @!P2 LDG.E.U16 R9, desc[UR4][R22.64] ;  /* 0x000000041609a981 */ /* 0x000f28000c1e1500 */
[----:B---3--:R-:W-:Y:S04]  /*39d70*/  STL [R1+0x24c4], R86 ;  /* 0x0024c45601007387 */ /* 0x008fe80000100800 */
[----:B----4-:R0:W-:Y:S04]  /*39d80*/  STL [R1+0xb44], R9 ;  /* 0x000b440901007387 */ /* 0x0101e80000100800 */
        /* <DEDUP_REMOVED lines=12> */
[----:B---3--:R-:W-:-:S02]  /*39e50*/  PRMT R9, RZ, 0x7610, R9 ;  /* 0x00007610ff097816 */ /* 0x008fc40000000009 */
[----:B----4-:R-:W-:-:S04]  /*39e60*/  @!P2 LOP3.LUT R23, R23, R22, RZ, 0x3c, !PT ;  /* 0x000000161717a212 */ /* 0x010fc800078e3cff */
[----:B------:R-:W-:-:S04]  /*39e70*/  @!P2 LOP3.LUT R22, R23, R22, RZ, 0x3c, !PT ;  /* 0x000000161716a212 */ /* 0x000fc800078e3cff */
[----:B------:R-:W-:-:S05]  /*39e80*/  @!P2 LOP3.LUT R23, R23, R22, RZ, 0x3c, !PT ;  /* 0x000000161717a212 */ /* 0x000fca00078e3cff */
[----:B------:R-:W3:Y:S04]  /*39e90*/  @!P2 LDG.E.U16 R9, desc[UR4][R22.64] ;  /* 0x000000041609a981 */ /* 0x000ee8000c1e1500 */
        /* <DEDUP_REMOVED lines=288> */
[----:B--2---:R-:W-:Y:S02]  /*3b0a0*/  PRMT R152, RZ, 0x7610, R152 ;  /* 0x00007610ff987816 */ /* 0x004fe40000000098 */
[----:B0-----:R-:W-:-:S04]  /*3b0b0*/  @!P2 LOP3.LUT R23, R23, R22, RZ, 0x3c, !PT ;  /* 0x000000161717a212 */ /* 0x001fc800078e3cff */
[----:B------:R-:W-:-:S04]  /*3b0c0*/  @!P2 LOP3.LUT R22, R23, R22, RZ, 0x3c, !PT ;  /* 0x000000161716a212 */ /* 0x000fc800078e3cff */
[----:B------:R-:W-:-:S05]  /*3b0d0*/  @!P2 LOP3.LUT R23, R23, R22, RZ, 0x3c, !PT ;  /* 0x000000161717a212 */ /* 0x000fca00078e3cff */
[----:B------:R-:W2:Y:S04]  /*3b0e0*/  @!P2 LDG.E.U16 R152, desc[UR4][R22.64] ;  /* 0x000000041698a981 */ /* 0x000ea8000c1e1500 */
[----:B---3--:R-:W-:Y:S04]  /*3b0f0*/  STL [R1+0x24f4], R80 ;  /* 0x0024f45001007387 */ /* 0x008fe80000100800 */
        /* <DEDUP_REMOVED lines=287> */
[----:B------:R-:W3:Y:S04]  /*3c2f0*/  @!P2 LDG.E.U16 R124, desc[UR4][R22.64] ;  /* 0x00000004167ca981 */ /* 0x000ee8000c1e1500 */
[----:B------:R-:W4:Y:S04]  /*3c300*/  LDL R22, [R1+0x1c7c] ;  /* 0x001c7c0001167983 */ /* 0x000f280000100800 */
[----:B------:R-:W4:Y:S01]  /*3c310*/  LDL R23, [R1+0x1c80] ;  /* 0x001c800001177983 */ /* 0x000f220000100800 */
[----:B------:R-:W-:-:S03]  /*3c320*/  PRMT R75, RZ, 0x7610, R75 ;  /* 0x00007610ff4b7816 */ /* 0x000fc6000000004b */
[----:B---3--:R-:W-:Y:S01]  /*3c330*/  STL [R1+0x2520], R124 ;  /* 0x0025207c01007387 */ /* 0x008fe20000100800 */
[----:B----4-:R-:W-:-:S04]  /*3c340*/  @!P2 LOP3.LUT R23, R23, R22, RZ, 0x3c, !PT ;  /* 0x000000161717a212 */ /* 0x010fc800078e3cff */
        /* <DEDUP_REMOVED lines=412> */
[----:B------:R-:W-:Y:S01]  /*3dd10*/  @!P2 LOP3.LUT R23, R23, R22, RZ, 0x3c, !PT ;  /* 0x000000161717a212 */ /* 0x000fe200078e3cff */
[----:B----4-:R-:W-:Y:S04]  /*3dd20*/  STL [R1+0x2570], R128 ;  /* 0x0025708001007387 */ /* 0x010fe80000100800 */
[----:B------:R0:W4:Y:S04]  /*3dd30*/  @!P2 LDG.E.U16 R117, desc[UR4][R22.64] ;  /* 0x000000041675a981 */ /* 0x000128000c1e1500 */
[----:B------:R-:W0:Y:S04]  /*3dd40*/  LDL R22, [R1+0x1abc] ;  /* 0x001abc0001167983 */ /* 0x000e280000100800 */
[----:B------:R-:W0:Y:S01]  /*3dd50*/  LDL R23, [R1+0x1ac0] ;  /* 0x001ac00001177983 */ /* 0x000e220000100800 */
[----:B------:R-:W-:-:S02]  /*3dd60*/  PRMT R68, RZ, 0x7610, R68 ;  /* 0x00007610ff447816 */ /* 0x000fc40000000044 */
[----:B0-----:R-:W-:-:S04]  /*3dd70*/  @!P2 LOP3.LUT R23, R23, R22, RZ, 0x3c, !PT ;  /* 0x000000161717a212 */ /* 0x001fc800078e3cff */
[----:B------:R-:W-:-:S04]  /*3dd80*/  @!P2 LOP3.LUT R22, R23, R22, RZ, 0x3c, !PT ;  /* 0x000000161716a212 */ /* 0x000fc800078e3cff */
[----:B------:R-:W-:Y:S01]  /*3dd90*/  @!P2 LOP3.LUT R23, R23, R22, RZ, 0x3c, !PT ;  /* 0x000000161717a212 */ /* 0x000fe200078e3cff */
[----:B----4-:R-:W-:Y:S04]  /*3dda0*/  STL [R1+0x2574], R117 ;  /* 0x0025747501007387 */ /* 0x010fe80000100800 */
[----:B------:R0:W4:Y:S04]  /*3ddb0*/  @!P2 LDG.E.U16 R68, desc[UR4][R22.64] ;  /* 0x000000041644a981 */ /* 0x000128000c1e1500 */
[----:B------:R-:W0:Y:S04]  /*3ddc0*/  LDL R22, [R1+0x1aac] ;  /* 0x001aac0001167983 */ /* 0x000e280000100800 */
[----:B------:R-:W0:Y:S01]  /*3ddd0*/  LDL R23, [R1+0x1ab0] ;  /* 0x001ab00001177983 */ /* 0x000e220000100800 */
[----:B---3--:R-:W-:-:S02]  /*3dde0*/  PRMT R9, RZ, 0x7610, R9 ;  /* 0x00007610ff097816 */ /* 0x008fc40000000009 */
[----:B0-----:R-:W-:-:S04]  /*3ddf0*/  @!P2 LOP3.LUT R23, R23, R22, RZ, 0x3c, !PT ;  /* 0x000000161717a212 */ /* 0x001fc800078e3cff */
[----:B------:R-:W-:-:S04]  /*3de00*/  @!P2 LOP3.LUT R22, R23, R22, RZ, 0x3c, !PT ;  /* 0x000000161716a212 */ /* 0x000fc800078e3cff */
[----:B------:R-:W-:-:S05]  /*3de10*/  @!P2 LOP3.LUT R23, R23, R22, RZ, 0x3c, !PT ;  /* 0x000000161717a212 */ /* 0x000fca00078e3cff */
[----:B------:R-:W3:Y:S04]  /*3de20*/  @!P2 LDG.E.U16 R9, desc[UR4][R22.64] ;  /* 0x000000041609a981 */ /* 0x000ee8000c1e1500 */
[----:B----4-:R-:W-:Y:S04]  /*3de30*/  STL [R1+0x2578], R68 ;  /* 0x0025784401007387 */ /* 0x010fe80000100800 */
        /* <DEDUP_REMOVED lines=114> */
[----:B--2---:R-:W-:-:S02]  /*3e560*/  PRMT R152, RZ, 0x7610, R152 ;  /* 0x00007610ff987816 */ /* 0x004fc40000000098 */
[----:B0-----:R-:W-:-:S04]  /*3e570*/  @!P2 LOP3.LUT R23, R23, R22, RZ, 0x3c, !PT ;  /* 0x000000161717a212 */ /* 0x001fc800078e3cff */
[----:B------:R-:W-:-:S04]  /*3e580*/  @!P2 LOP3.LUT R22, R23, R22, RZ, 0x3c, !PT ;  /* 0x000000161716a212 */ /* 0x000fc800078e3cff */
[----:B------:R-:W-:-:S05]  /*3e590*/  @!P2 LOP3.LUT R23, R23, R22, RZ, 0x3c, !PT ;  /* 0x000000161717a212 */ /* 0x000fca00078e3cff */
[----:B------:R-:W2:Y:S04]  /*3e5a0*/  @!P2 LDG.E.U16 R152, desc[UR4][R22.64] ;  /* 0x000000041698a981 */ /* 0x000ea8000c1e1500 */
[----:B----4-:R-:W-:Y:S04]  /*3e5b0*/  STL [R1+0x2594], R66 ;  /* 0x0025944201007387 */ /* 0x010fe80000100800 */
        /* <DEDUP_REMOVED lines=126> */
[----:B------:R0:W2:Y:S04]  /*3eda0*/  @!P2 LDG.E.U16 R152, desc[UR4][R22.64] ;  /* 0x000000041698a981 */ /* 0x0000a8000c1e1500 */
[----:B------:R-:W0:Y:S04]  /*3edb0*/  LDL R22, [R1+0x199c] ;  /* 0x00199c0001167983 */ /* 0x000e280000100800 */
[----:B------:R-:W0:Y:S01]  /*3edc0*/  LDL R23, [R1+0x19a0] ;  /* 0x0019a00001177983 */ /* 0x000e220000100800 */
[----:B---3--:R-:W-:Y:S02]  /*3edd0*/  PRMT R9, RZ, 0x7610, R9 ;  /* 0x00007610ff097816 */ /* 0x008fe40000000009 */
[----:B0-----:R-:W-:-:S04]  /*3ede0*/  @!P2 LOP3.LUT R23, R23, R22, RZ, 0x3c, !PT ;  /* 0x000000161717a212 */ /* 0x001fc800078e3cff */
[----:B------:R-:W-:-:S04]  /*3edf0*/  @!P2 LOP3.LUT R22, R23, R22, RZ, 0x3c, !PT ;  /* 0x000000161716a212 */ /* 0x000fc800078e3cff */
[----:B------:R-:W-:-:S05]  /*3ee00*/  @!P2 LOP3.LUT R23, R23, R22, RZ, 0x3c, !PT ;  /* 0x000000161717a212 */ /* 0x000fca00078e3cff */
[----:B------:R-:W3:Y:S04]  /*3ee10*/  @!P2 LDG.E.U16 R9, desc[UR4][R22.64] ;  /* 0x000000041609a981 */ /* 0x000ee8000c1e1500 */
[----:B--2---:R0:W-:Y:S04]  /*3ee20*/  STL [R1+0x8ec], R152 ;  /* 0x0008ec9801007387 */ /* 0x0041e80000100800 */
[----:B0-----:R-:W2:Y:S04]  /*3ee30*/  LDL R152, [R1+0x1980] ;  /* 0x0019800001987983 */ /* 0x001ea80000100800 */
[----:B---3--:R0:W-:Y:S04]  /*3ee40*/  STL [R1+0x8e8], R9 ;  /* 0x0008e80901007387 */ /* 0x0081e80000100800 */
[----:B0-----:R-:W3:Y:S04]  /*3ee50*/  LDL.LU R9, [R1+0x2694] ;  /* 0x0026940001097983 */ /* 0x001ee80000300800 */
        /* <DEDUP_REMOVED lines=23> */
[----:B------:R-:W3:Y:S01]  /*3efd0*/  LDL R23, [R1+0x197c] ;  /* 0x00197c0001177983 */ /* 0x000ee20000100800 */
[----:B------:R-:W-:Y:S01]  /*3efe0*/  PRMT R63, RZ, 0x7610, R63 ;  /* 0x00007610ff3f7816 */ /* 0x000fe2000000003f */
[----:B--2---:R-:W-:-:S02]  /*3eff0*/  @!P2 IMAD.MOV.U32 R22, RZ, RZ, R152 ;  /* 0x000000ffff16a224 */ /* 0x004fc400078e0098 */
[----:B----4-:R-:W-:Y:S01]  /*3f000*/  STL [R1+0x25c0], R112 ;  /* 0x0025c07001007387 */ /* 0x010fe20000100800 */
[----:B------:R-:W-:-:S03]  /*3f010*/  PRMT R47, RZ, 0x7610, R47 ;  /* 0x00007610ff2f7816 */ /* 0x000fc6000000002f */
[----:B------:R-:W2:Y:S04]  /*3f020*/  LDL R152, [R1+0x1950] ;  /* 0x0019500001987983 */ /* 0x000ea80000100800 */
[----:B---3--:R0:W3:Y:S04]  /*3f030*/  @!P2 LDG.E.U16 R63, desc[UR4][R22.64] ;  /* 0x00000004163fa981 */ /* 0x0080e8000c1e1500 */
[----:B------:R-:W0:Y:S04]  /*3f040*/  LDL R22, [R1+0x196c] ;  /* 0x00196c0001167983 */ /* 0x000e280000100800 */
[----:B------:R-:W0:Y:S02]  /*3f050*/  LDL R23, [R1+0x1970] ;  /* 0x0019700001177983 */ /* 0x000e240000100800 */
[----:B0-----:R-:W-:-:S04]  /*3f060*/  @!P2 LOP3.LUT R23, R23, R22, RZ, 0x3c, !PT ;  /* 0x000000161717a212 */ /* 0x001fc800078e3cff */
[----:B------:R-:W-:-:S04]  /*3f070*/  @!P2 LOP3.LUT R22, R23, R22, RZ, 0x3c, !PT ;  /* 0x000000161716a212 */ /* 0x000fc800078e3cff */
[----:B------:R-:W-:Y:S01]  /*3f080*/  @!P2 LOP3.LUT R23, R23, R22, RZ, 0x3c, !PT ;  /* 0x000000161717a212 */ /* 0x000fe200078e3cff */
[----:B---3--:R-:W-:Y:S04]  /*3f090*/  STL [R1+0x25c4], R63 ;  /* 0x0025c43f01007387 */ /* 0x008fe80000100800 */
[----:B------:R0:W3:Y:S04]  /*3f0a0*/  @!P2 LDG.E.U16 R47, desc[UR4][R22.64] ;  /* 0x00000004162fa981 */ /* 0x0000e8000c1e1500 */
[----:B------:R-:W0:Y:S04]  /*3f0b0*/  LDL R22, [R1+0x1964] ;  /* 0x0019640001167983 */ /* 0x000e280000100800 */
[----:B------:R-:W0:Y:S01]  /*3f0c0*/  LDL R23, [R1+0x1968] ;  /* 0x0019680001177983 */ /* 0x000e220000100800 */
[----:B------:R-:W-:-:S02]  /*3f0d0*/  PRMT R8, RZ, 0x7610, R8 ;  /* 0x00007610ff087816 */ /* 0x000fc40000000008 */
[----:B0-----:R-:W-:-:S04]  /*3f0e0*/  @!P2 LOP3.LUT R23, R23, R22, RZ, 0x3c, !PT ;  /* 0x000000161717a212 */ /* 0x001fc800078e3cff */
[----:B------:R-:W-:-:S04]  /*3f0f0*/  @!P2 LOP3.LUT R22, R23, R22, RZ, 0x3c, !PT ;  /* 0x000000161716a212 */ /* 0x000fc800078e3cff */
[----:B------:R-:W-:-:S05]  /*3f100*/  @!P2 LOP3.LUT R23, R23, R22, RZ, 0x3c, !PT ;  /* 0x000000161717a212 */ /* 0x000fca00078e3cff */
[----:B------:R-:W4:Y:S04]  /*3f110*/  @!P2 LDG.E.U16 R8, desc[UR4][R22.64] ;  /* 0x000000041608a981 */ /* 0x000f28000c1e1500 */
[----:B---3--:R0:W-:Y:S04]  /*3f120*/  STL [R1+0x8d4], R47 ;  /* 0x0008d42f01007387 */ /* 0x0081e80000100800 */
[----:B0-----:R-:W3:Y:S04]  /*3f130*/  LDL R47, [R1+0x1948] ;  /* 0x00194800012f7983 */ /* 0x001ee80000100800 */
[----:B----4-:R0:W-:Y:S04]  /*3f140*/  STL [R1+0x8d0], R8 ;  /* 0x0008d00801007387 */ /* 0x0101e80000100800 */
[----:B0-----:R-:W4:Y:S04]  /*3f150*/  LDL.LU R8, [R1+0x2690] ;  /* 0x0026900001087983 */ /* 0x001f280000300800 */
[----:B------:R-:W2:Y:S04]  /*3f160*/  LDL R22, [R1+0x195c] ;  /* 0x00195c0001167983 */ /* 0x000ea80000100800 */
[----:B------:R-:W2:Y:S01]  /*3f170*/  LDL R23, [R1+0x1960] ;  /* 0x0019600001177983 */ /* 0x000ea20000100800 */
[----:B------:R-:W-:-:S02]  /*3f180*/  PRMT R9, RZ, 0x7610, R9 ;  /* 0x00007610ff097816 */ /* 0x000fc40000000009 */
[----:B--2---:R-:W-:-:S04]  /*3f190*/  @!P2 LOP3.LUT R23, R23, R22, RZ, 0x3c, !PT ;  /* 0x000000161717a212 */ /* 0x004fc800078e3cff */
[----:B------:R-:W-:-:S04]  /*3f1a0*/  @!P2 LOP3.LUT R22, R23, R22, RZ, 0x3c, !PT ;  /* 0x000000161716a212 */ /* 0x000fc800078e3cff */
[----:B------:R-:W-:-:S05]  /*3f1b0*/  @!P2 LOP3.LUT R23, R23, R22, RZ, 0x3c, !PT ;  /* 0x000000161717a212 */ /* 0x000fca00078e3cff */
[----:B------:R-:W2:Y:S04]  /*3f1c0*/  @!P2 LDG.E.U16 R9, desc[UR4][R22.64] ;  /* 0x000000041609a981 */ /* 0x000ea8000c1e1500 */
        /* <DEDUP_REMOVED lines=8> */
[----:B------:R0:W3:Y:S04]  /*3f250*/  @!P2 LDG.E.U16 R80, desc[UR4][R22.64] ;  /* 0x000000041650a981 */ /* 0x0000e8000c1e1500 */
[----:B------:R-:W4:Y:S01]  /*3f260*/  LDL R23, [R1+0x194c] ;  /* 0x00194c0001177983 */ /* 0x000f220000100800 */
[----:B------:R-:W-:Y:S01]  /*3f270*/  PRMT R131, RZ, 0x7610, R131 ;  /* 0x00007610ff837816 */ /* 0x000fe20000000083 */
[----:B0-----:R-:W-:Y:S02]  /*3f280*/  @!P2 IMAD.MOV.U32 R22, RZ, RZ, R152 ;  /* 0x000000ffff16a224 */ /* 0x001fe400078e0098 */
[----:B---3--:R-:W-:Y:S01]  /*3f290*/  STL [R1+0x25c8], R80 ;  /* 0x0025c85001007387 */ /* 0x008fe20000100800 */
[----:B------:R-:W-:-:S03]  /*3f2a0*/  PRMT R111, RZ, 0x7610, R111 ;  /* 0x00007610ff6f7816 */ /* 0x000fc6000000006f */
[----:B------:R-:W3:Y:S04]  /*3f2b0*/  LDL R152, [R1+0x1920] ;  /* 0x0019200001987983 */ /* 0x000ee80000100800 */
[----:B----4-:R0:W4:Y:S04]  /*3f2c0*/  @!P2 LDG.E.U16 R131, desc[UR4][R22.64] ;  /* 0x000000041683a981 */ /* 0x010128000c1e1500 */
[----:B------:R-:W2:Y:S01]  /*3f2d0*/  LDL R23, [R1+0x1944] ;  /* 0x0019440001177983 */ /* 0x000ea20000100800 */
[----:B0-----:R-:W-:-:S03]  /*3f2e0*/  @!P2 IMAD.MOV.U32 R22, RZ, RZ, R47 ;  /* 0x000000ffff16a224 */ /* 0x001fc600078e002f */
[----:B----4-:R-:W-:Y:S01]  /*3f2f0*/  STL [R1+0x25cc], R131 ;  /* 0x0025cc8301007387 */ /* 0x010fe20000100800 */
[----:B------:R-:W-:-:S03]  /*3f300*/  PRMT R62, RZ, 0x7610, R62 ;  /* 0x00007610ff3e7816 */ /* 0x000fc6000000003e */
[----:B------:R-:W4:Y:S04]  /*3f310*/  LDL R47, [R1+0x1918] ;  /* 0x00191800012f7983 */ /* 0x000f280000100800 */
[----:B--2---:R0:W2:Y:S04]  /*3f320*/  @!P2 LDG.E.U16 R111, desc[UR4][R22.64] ;  /* 0x00000004166fa981 */ /* 0x0040a8000c1e1500 */
[----:B------:R-:W0:Y:S04]  /*3f330*/  LDL R22, [R1+0x193c] ;  /* 0x00193c0001167983 */ /* 0x000e280000100800 */
[----:B------:R-:W0:Y:S02]  /*3f340*/  LDL R23, [R1+0x1940] ;  /* 0x0019400001177983 */ /* 0x000e240000100800 */
[----:B0-----:R-:W-:-:S04]  /*3f350*/  @!P2 LOP3.LUT R23, R23, R22, RZ, 0x3c, !PT ;  /* 0x000000161717a212 */ /* 0x001fc800078e3cff */
[----:B------:R-:W-:-:S04]  /*3f360*/  @!P2 LOP3.LUT R22, R23, R22, RZ, 0x3c, !PT ;  /* 0x000000161716a212 */ /* 0x000fc800078e3cff */
[----:B------:R-:W-:Y:S01]  /*3f370*/  @!P2 LOP3.LUT R23, R23, R22, RZ, 0x3c, !PT ;  /* 0x000000161717a212 */ /* 0x000fe200078e3cff */
[----:B--2---:R-:W-:Y:S04]  /*3f380*/  STL [R1+0x25d0], R111 ;  /* 0x0025d06f01007387 */ /* 0x004fe80000100800 */
[----:B------:R0:W2:Y:S04]  /*3f390*/  @!P2 LDG.E.U16 R62, desc[UR4][R22.64] ;  /* 0x00000004163ea981 */ /* 0x0000a8000c1e1500 */
[----:B------:R-:W0:Y:S04]  /*3f3a0*/  LDL R22, [R1+0x192c] ;  /* 0x00192c0001167983 */ /* 0x000e280000100800 */
[----:B------:R-:W0:Y:S01]  /*3f3b0*/  LDL R23, [R1+0x1930] ;  /* 0x0019300001177983 */ /* 0x000e220000100800 */
[----:B------:R-:W-:-:S02]  /*3f3c0*/  PRMT R154, RZ, 0x7610, R154 ;  /* 0x00007610ff9a7816 */ /* 0x000fc4000000009a */
        /* <DEDUP_REMOVED lines=16> */
[----:B------:R-:W4:Y:S01]  /*3f4d0*/  LDL R23, [R1+0x191c] ;  /* 0x00191c0001177983 */ /* 0x000f220000100800 */
[----:B------:R-:W-:Y:S01]  /*3f4e0*/  PRMT R9, RZ, 0x7610, R9 ;  /* 0x00007610ff097816 */ /* 0x000fe20000000009 */
[----:B------:R-:W-:-:S02]  /*3f4f0*/  @!P2 IMAD.MOV.U32 R22, RZ, RZ, R152 ;  /* 0x000000ffff16a224 */ /* 0x000fc400078e0098 */
[----:B------:R-:W3:Y:S04]  /*3f500*/  LDL R152, [R1+0x1900] ;  /* 0x0019000001987983 */ /* 0x000ee80000100800 */
[----:B----4-:R-:W4:Y:S01]  /*3f510*/  @!P2 LDG.E.U16 R9, desc[UR4][R22.64] ;  /* 0x000000041609a981 */ /* 0x010f22000c1e1500 */
[----:B------:R-:W-:-:S03]  /*3f520*/  PRMT R68, RZ, 0x7610, R68 ;  /* 0x00007610ff447816 */ /* 0x000fc60000000044 */
[----:B----4-:R0:W-:Y:S04]  /*3f530*/  STL [R1+0x8b0], R9 ;  /* 0x0008b00901007387 */ /* 0x0101e80000100800 */
[----:B0-----:R-:W4:Y:S04]  /*3f540*/  LDL.LU R9, [R1+0x2684] ;  /* 0x0026840001097983 */ /* 0x001f280000300800 */
[----:B------:R-:W2:Y:S01]  /*3f550*/  LDL R23, [R1+0x1914] ;  /* 0x0019140001177983 */ /* 0x000ea20000100800 */
[----:B------:R-:W-:Y:S01]  /*3f560*/  @!P2 IMAD.MOV.U32 R22, RZ, RZ, R47 ;  /* 0x000000ffff16a224 */ /* 0x000fe200078e002f */
[----:B------:R-:W-:-:S02]  /*3f570*/  PRMT R83, RZ, 0x7610, R83 ;  /* 0x00007610ff537816 */ /* 0x000fc40000000053 */
        /* <DEDUP_REMOVED lines=9> */
[----:B------:R-:W3:Y:S01]  /*3f610*/  LDL R23, [R1+0x1904] ;  /* 0x0019040001177983 */ /* 0x000ee20000100800 */
[----:B------:R-:W-:Y:S01]  /*3f620*/  PRMT R110, RZ, 0x7610, R110 ;  /* 0x00007610ff6e7816 */ /* 0x000fe2000000006e */
[----:B0-----:R-:W-:-:S02]  /*3f630*/  @!P2 IMAD.MOV.U32 R22, RZ, RZ, R154 ;  /* 0x000000ffff16a224 */ /* 0x001fc400078e009a */
[----:B--2---:R-:W-:Y:S01]  /*3f640*/  STL [R1+0x25dc], R83 ;  /* 0x0025dc5301007387 */ /* 0x004fe20000100800 */
[----:B------:R-:W-:-:S03]  /*3f650*/  PRMT R61, RZ, 0x7610, R61 ;  /* 0x00007610ff3d7816 */ /* 0x000fc6000000003d */
[----:B------:R-:W2:Y:S04]  /*3f660*/  LDL R154, [R1+0x18d8] ;  /* 0x0018d800019a7983 */ /* 0x000ea80000100800 */
[----:B---3--:R0:W3:Y:S04]  /*3f670*/  @!P2 LDG.E.U16 R110, desc[UR4][R22.64] ;  /* 0x00000004166ea981 */ /* 0x0080e8000c1e1500 */
[----:B------:R-:W4:Y:S01]  /*3f680*/  LDL R23, [R1+0x18fc] ;  /* 0x0018fc0001177983 */ /* 0x000f220000100800 */
[----:B0-----:R-:W-:-:S03]  /*3f690*/  @!P2 IMAD.MOV.U32 R22, RZ, RZ, R152 ;  /* 0x000000ffff16a224 */ /* 0x001fc600078e0098 */
        /* <DEDUP_REMOVED lines=26> */
[----:B------:R-:W4:Y:S01]  /*3f840*/  @!P2 LDG.E.U16 R9, desc[UR4][R22.64] ;  /* 0x000000041609a981 */ /* 0x000f22000c1e1500 */
[----:B------:R-:W-:-:S03]  /*3f850*/  PRMT R117, RZ, 0x7610, R117 ;  /* 0x00007610ff757816 */ /* 0x000fc60000000075 */
[----:B----4-:R0:W-:Y:S04]  /*3f860*/  STL [R1+0x894], R9 ;  /* 0x0008940901007387 */ /* 0x0101e80000100800 */
[----:B0-----:R-:W4:Y:S04]  /*3f870*/  LDL.LU R9, [R1+0x267c] ;  /* 0x00267c0001097983 */ /* 0x001f280000300800 */
[----:B------:R-:W2:Y:S01]  /*3f880*/  LDL R23, [R1+0x18d4] ;  /* 0x0018d40001177983 */ /* 0x000ea20000100800 */
[----:B------:R-:W-:Y:S01]  /*3f890*/  @!P2 IMAD.MOV.U32 R22, RZ, RZ, R154 ;  /* 0x000000ffff16a224 */ /* 0x000fe200078e009a */
[----:B------:R-:W-:-:S02]  /*3f8a0*/  PRMT R132, RZ, 0x7610, R132 ;  /* 0x00007610ff847816 */ /* 0x000fc40000000084 */
[----:B------:R-:W-:Y:S01]  /*3f8b0*/  PRMT R109, RZ, 0x7610, R109 ;  /* 0x00007610ff6d7816 */ /* 0x000fe2000000006d */
[----:B------:R-:W3:Y:S04]  /*3f8c0*/  LDL R154, [R1+0x18b0] ;  /* 0x0018b000019a7983 */ /* 0x000ee80000100800 */
[----:B--2---:R0:W2:Y:S04]  /*3f8d0*/  @!P2 LDG.E.U16 R117, desc[UR4][R22.64] ;  /* 0x000000041675a981 */ /* 0x0040a8000c1e1500 */
[----:B------:R-:W4:Y:S01]  /*3f8e0*/  LDL R23, [R1+0x18cc] ;  /* 0x0018cc0001177983 */ /* 0x000f220000100800 */
[----:B0-----:R-:W-:-:S05]  /*3f8f0*/  @!P2 IMAD.MOV.U32 R22, RZ, RZ, R152 ;  /* 0x000000ffff16a224 */ /* 0x001fca00078e0098 */
[----:B----4-:R0:W4:Y:S04]  /*3f900*/  @!P2 LDG.E.U16 R132, desc[UR4][R22.64] ;  /* 0x000000041684a981 */ /* 0x010128000c1e1500 */
[----:B--2---:R-:W-:Y:S04]  /*3f910*/  STL [R1+0x25ec], R117 ;  /* 0x0025ec7501007387 */ /* 0x004fe80000100800 */
[----:B------:R-:W2:Y:S01]  /*3f920*/  LDL R152, [R1+0x18a8] ;  /* 0x0018a80001987983 */ /* 0x000ea20000100800 */
[----:B0-----:R-:W-:Y:S02]  /*3f930*/  @!P2 IMAD.MOV.U32 R22, RZ, RZ, R45 ;  /* 0x000000ffff16a224 */ /* 0x001fe400078e002d */
[----:B------:R-:W-:-:S05]  /*3f940*/  @!P2 IMAD.MOV.U32 R23, RZ, RZ, R47 ;  /* 0x000000ffff17a224 */ /* 0x000fca00078e002f */
[----:B------:R-:W3:Y:S04]  /*3f950*/  @!P2 LDG.E.U16 R109, desc[UR4][R22.64] ;  /* 0x00000004166da981 */ /* 0x000ee8000c1e1500 */
[----:B----4-:R-:W-:Y:S04]  /*3f960*/  STL [R1+0x25f0], R132 ;  /* 0x0025f08401007387 */ /* 0x010fe80000100800 */
[----:B------:R-:W4:Y:S04]  /*3f970*/  LDL R22, [R1+0x18bc] ;  /* 0x0018bc0001167983 */ /* 0x000f280000100800 */
[----:B------:R-:W4:Y:S01]  /*3f980*/  LDL R23, [R1+0x18c0] ;  /* 0x0018c00001177983 */ /* 0x000f220000100800 */
[----:B------:R-:W-:-:S03]  /*3f990*/  PRMT R60, RZ, 0x7610, R60 ;  /* 0x00007610ff3c7816 */ /* 0x000fc6000000003c */
[----:B------:R-:W2:Y:S04]  /*3f9a0*/  LDL R47, [R1+0x189c] ;  /* 0x00189c00012f7983 */ /* 0x000ea80000100800 */
[----:B------:R-:W2:Y:S04]  /*3f9b0*/  LDL R45, [R1+0x18a0] ;  /* 0x0018a000012d7983 */ /* 0x000ea80000100800 */
[----:B---3--:R-:W-:Y:S01]  /*3f9c0*/  STL [R1+0x25f4], R109 ;  /* 0x0025f46d01007387 */ /* 0x008fe20000100800 */
[----:B----4-:R-:W-:-:S04]  /*3f9d0*/  @!P2 LOP3.LUT R23, R23, R22, RZ, 0x3c, !PT ;  /* 0x000000161717a212 */ /* 0x010fc800078e3cff */
[----:B------:R-:W-:-:S04]  /*3f9e0*/  @!P2 LOP3.LUT R22, R23, R22, RZ, 0x3c, !PT ;  /* 0x000000161716a212 */ /* 0x000fc800078e3cff */
[----:B------:R-:W-:-:S05]  /*3f9f0*/  @!P2 LOP3.LUT R23, R23, R22, RZ, 0x3c, !PT ;  /* 0x000000161717a212 */ /* 0x000fca00078e3cff */
[----:B------:R0:W3:Y:S04]  /*3fa00*/  @!P2 LDG.E.U16 R60, desc[UR4][R22.64] ;  /* 0x00000004163ca981 */ /* 0x0000e8000c1e1500 */
[----:B------:R-:W4:Y:S01]  /*3fa10*/  LDL R23, [R1+0x18ac] ;  /* 0x0018ac0001177983 */ /* 0x000f220000100800 */
[----:B------:R-:W-:Y:S01]  /*3fa20*/  PRMT R44, RZ, 0x7610, R44 ;  /* 0x00007610ff2c7816 */ /* 0x000fe2000000002c */
[----:B0-----:R-:W-:Y:S02]  /*3fa30*/  @!P2 IMAD.MOV.U32 R22, RZ, RZ, R154 ;  /* 0x000000ffff16a224 */ /* 0x001fe400078e009a */
[----:B---3--:R-:W-:Y:S01]  /*3fa40*/  STL [R1+0x25f8], R60 ;  /* 0x0025f83c01007387 */ /* 0x008fe20000100800 */
[----:B------:R-:W-:Y:S02]  /*3fa50*/  PRMT R27, RZ, 0x7610, R27 ;  /* 0x00007610ff1b7816 */ /* 0x000fe4000000001b */
[----:B------:R-:W-:Y:S01]  /*3fa60*/  PRMT R61, RZ, 0x7610, R61 ;  /* 0x00007610ff3d7816 */ /* 0x000fe2000000003d */
[----:B------:R-:W3:Y:S04]  /*3fa70*/  LDL R154, [R1+0x188c] ;  /* 0x00188c00019a7983 */ /* 0x000ee80000100800 */
[----:B----4-:R2:W4:Y:S04]  /*3fa80*/  @!P2 LDG.E.U16 R44, desc[UR4][R22.64] ;  /* 0x00000004162ca981 */ /* 0x010528000c1e1500 */
[----:B------:R-:W3:Y:S01]  /*3fa90*/  LDL R23, [R1+0x18a4] ;  /* 0x0018a40001177983 */ /* 0x000ee20000100800 */
[----:B--2---:R-:W-:-:S05]  /*3faa0*/  @!P2 IMAD.MOV.U32 R22, RZ, RZ, R152 ;  /* 0x000000ffff16a224 */ /* 0x004fca00078e0098 */
[----:B---3--:R0:W2:Y:S04]  /*3fab0*/  @!P2 LDG.E.U16 R27, desc[UR4][R22.64] ;  /* 0x00000004161ba981 */ /* 0x0080a8000c1e1500 */
[----:B----4-:R1:W-:Y:S04]  /*3fac0*/  STL [R1+0x880], R44 ;  /* 0x0008802c01007387 */ /* 0x0103e80000100800 */
[----:B------:R-:W3:Y:S01]  /*3fad0*/  LDL R152, [R1+0x1884] ;  /* 0x0018840001987983 */ /* 0x000ee20000100800 */
[----:B0-----:R-:W-:Y:S02]  /*3fae0*/  @!P2 IMAD.MOV.U32 R22, RZ, RZ, R45 ;  /* 0x000000ffff16a224 */ /* 0x001fe400078e002d */
[----:B------:R-:W-:Y:S01]  /*3faf0*/  @!P2 IMAD.MOV.U32 R23, RZ, RZ, R47 ;  /* 0x000000ffff17a224 */ /* 0x000fe200078e002f */
[----:B-1----:R-:W4:Y:S04]  /*3fb00*/  LDL R44, [R1+0x1890] ;  /* 0x00189000012c7983 */ /* 0x002f280000100800 */
[----:B------:R0:W3:Y:S04]  /*3fb10*/  @!P2 LDG.E.U16 R61, desc[UR4][R22.64] ;  /* 0x00000004163da981 */ /* 0x0000e8000c1e1500 */
[----:B--2---:R1:W-:Y:S04]  /*3fb20*/  STL [R1+0x87c], R27 ;  /* 0x00087c1b01007387 */ /* 0x0043e80000100800 */
[----:B------:R-:W0:Y:S04]  /*3fb30*/  LDL R22, [R1+0x1894] ;  /* 0x0018940001167983 */ /* 0x000e280000100800 */
[----:B------:R-:W0:Y:S01]  /*3fb40*/  LDL R23, [R1+0x1898] ;  /* 0x0018980001177983 */ /* 0x000e220000100800 */
[----:B------:R-:W-:-:S02]  /*3fb50*/  PRMT R128, RZ, 0x7610, R128 ;  /* 0x00007610ff807816 */ /* 0x000fc40000000080 */
[----:B------:R-:W-:Y:S02]  /*3fb60*/  PRMT R84, RZ, 0x7610, R84 ;  /* 0x00007610ff547816 */ /* 0x000fe40000000054 */
[----:B------:R-:W-:Y:S01]  /*3fb70*/  PRMT R108, RZ, 0x7610, R108 ;  /* 0x00007610ff6c7816 */ /* 0x000fe2000000006c */
[----:B------:R-:W2:Y:S04]  /*3fb80*/  LDL R47, [R1+0x187c] ;  /* 0x00187c00012f7983 */ /* 0x000ea80000100800 */
[----:B------:R-:W2:Y:S04]  /*3fb90*/  LDL R45, [R1+0x1880] ;  /* 0x00188000012d7983 */ /* 0x000ea80000100800 */
[----:B-1----:R-:W3:Y:S01]  /*3fba0*/  LDL R27, [R1+0x1888] ;  /* 0x00188800011b7983 */ /* 0x002ee20000100800 */
[----:B0-----:R-:W-:-:S04]  /*3fbb0*/  @!P2 LOP3.LUT R23, R23, R22, RZ, 0x3c, !PT ;  /* 0x000000161717a212 */ /* 0x001fc800078e3cff */
[----:B------:R-:W-:-:S04]  /*3fbc0*/  @!P2 LOP3.LUT R22, R23, R22, RZ, 0x3c, !PT ;  /* 0x000000161716a212 */ /* 0x000fc800078e3cff */
[----:B------:R-:W-:-:S05]  /*3fbd0*/  @!P2 LOP3.LUT R23, R23, R22, RZ, 0x3c, !PT ;  /* 0x000000161717a212 */ /* 0x000fca00078e3cff */
[----:B------:R4:W2:Y:S02]  /*3fbe0*/  @!P2 LDG.E.U16 R128, desc[UR4][R22.64] ;  /* 0x000000041680a981 */ /* 0x0008a4000c1e1500 */
[----:B----4-:R-:W-:Y:S02]  /*3fbf0*/  @!P2 IMAD.MOV.U32 R22, RZ, RZ, R44 ;  /* 0x000000ffff16a224 */ /* 0x010fe400078e002c */
[----:B------:R-:W-:-:S05]  /*3fc00*/  @!P2 IMAD.MOV.U32 R23, RZ, RZ, R154 ;  /* 0x000000ffff17a224 */ /* 0x000fca00078e009a */
[----:B------:R3:W4:Y:S02]  /*3fc10*/  @!P2 LDG.E.U16 R84, desc[UR4][R22.64] ;  /* 0x000000041654a981 */ /* 0x000724000c1e1500 */
[----:B---3--:R-:W-:Y:S02]  /*3fc20*/  @!P2 IMAD.MOV.U32 R22, RZ, RZ, R27 ;  /* 0x000000ffff16a224 */ /* 0x008fe400078e001b */
[----:B------:R-:W-:-:S05]  /*3fc30*/  @!P2 IMAD.MOV.U32 R23, RZ, RZ, R152 ;  /* 0x000000ffff17a224 */ /* 0x000fca00078e0098 */
[----:B------:R2:W3:Y:S04]  /*3fc40*/  @!P2 LDG.E.U16 R108, desc[UR4][R22.64] ;  /* 0x00000004166ca981 */ /* 0x0004e8000c1e1500 */
[----:B------:R-:W-:Y:S01]  /*3fc50*/  STL [R1+0x25fc], R61 ;  /* 0x0025fc3d01007387 */ /* 0x000fe20000100800 */
[----:B------:R-:W-:Y:S01]  /*3fc60*/  PRMT R59, RZ, 0x7610, R59 ;  /* 0x00007610ff3b7816 */ /* 0x000fe2000000003b */
[----:B--2---:R-:W-:Y:S02]  /*3fc70*/  @!P2 IMAD.MOV.U32 R22, RZ, RZ, R45 ;  /* 0x000000ffff16a224 */ /* 0x004fe400078e002d */
[----:B------:R-:W-:-:S05]  /*3fc80*/  @!P2 IMAD.MOV.U32 R23, RZ, RZ, R47 ;  /* 0x000000ffff17a224 */ /* 0x000fca00078e002f */
[----:B------:R-:W2:Y:S04]  /*3fc90*/  @!P2 LDG.E.U16 R59, desc[UR4][R22.64] ;  /* 0x00000004163ba981 */ /* 0x000ea8000c1e1500 */
[----:B------:R-:W-:Y:S04]  /*3fca0*/  STL [R1+0x2600], R128 ;  /* 0x0026008001007387 */ /* 0x000fe80000100800 */
[----:B------:R-:W2:Y:S04]  /*3fcb0*/  LDL R44, [R1+0x1870] ;  /* 0x00187000012c7983 */ /* 0x000ea80000100800 */
[----:B----4-:R-:W-:Y:S04]  /*3fcc0*/  STL [R1+0x2604], R84 ;  /* 0x0026045401007387 */ /* 0x010fe80000100800 */
[----:B------:R-:W4:Y:S04]  /*3fcd0*/  LDL R27, [R1+0x1868] ;  /* 0x00186800011b7983 */ /* 0x000f280000100800 */
[----:B------:R-:W4:Y:S04]  /*3fce0*/  LDL R154, [R1+0x185c] ;  /* 0x00185c00019a7983 */ /* 0x000f280000100800 */
[----:B------:R-:W4:Y:S04]  /*3fcf0*/  LDL R152, [R1+0x1860] ;  /* 0x0018600001987983 */ /* 0x000f280000100800 */
[----:B---3--:R-:W-:Y:S04]  /*3fd00*/  STL [R1+0x2608], R108 ;  /* 0x0026086c01007387 */ /* 0x008fe80000100800 */
[----:B------:R-:W3:Y:S01]  /*3fd10*/  LDL R23, [R1+0x186c] ;  /* 0x00186c0001177983 */ /* 0x000ee20000100800 */
[----:B------:R-:W-:-:S03]  /*3fd20*/  PRMT R28, RZ, 0x7610, R28 ;  /* 0x00007610ff1c7816 */ /* 0x000fc6000000001c */
[----:B------:R-:W4:Y:S04]  /*3fd30*/  LDL R47, [R1+0x1854] ;  /* 0x00185400012f7983 */ /* 0x000f280000100800 */
[----:B------:R-:W4:Y:S04]  /*3fd40*/  LDL R45, [R1+0x1858] ;  /* 0x00185800012d7983 */ /* 0x000f280000100800 */
[----:B--2---:R-:W-:Y:S01]  /*3fd50*/  STL [R1+0x260c], R59 ;  /* 0x00260c3b01007387 */ /* 0x004fe20000100800 */
[----:B------:R-:W-:Y:S01]  /*3fd60*/  @!P2 IMAD.MOV.U32 R22, RZ, RZ, R44 ;  /* 0x000000ffff16a224 */ /* 0x000fe200078e002c */
[----:B------:R-:W-:-:S02]  /*3fd70*/  PRMT R12, RZ, 0x7610, R12 ;  /* 0x00007610ff0c7816 */ /* 0x000fc4000000000c */
[----:B------:R-:W2:Y:S04]  /*3fd80*/  LDL R44, [R1+0x184c] ;  /* 0x00184c00012c7983 */ /* 0x000ea80000100800 */
[----:B---3--:R4:W3:Y:S04]  /*3fd90*/  @!P2 LDG.E.U16 R28, desc[UR4][R22.64] ;  /* 0x00000004161ca981 */ /* 0x0088e8000c1e1500 */
[----:B------:R-:W2:Y:S01]  /*3fda0*/  LDL R23, [R1+0x1864] ;  /* 0x0018640001177983 */ /* 0x000ea20000100800 */
[----:B----4-:R-:W-:Y:S01]  /*3fdb0*/  @!P2 IMAD.MOV.U32 R22, RZ, RZ, R27 ;  /* 0x000000ffff16a224 */ /* 0x010fe200078e001b */
[----:B------:R-:W-:-:S04]  /*3fdc0*/  PRMT R110, RZ, 0x7610, R110 ;  /* 0x00007610ff6e7816 */ /* 0x000fc8000000006e */
[----:B--2---:R0:W2:Y:S04]  /*3fdd0*/  @!P2 LDG.E.U16 R12, desc[UR4][R22.64] ;  /* 0x00000004160ca981 */ /* 0x0040a8000c1e1500 */
[----:B---3--:R1:W-:Y:S04]  /*3fde0*/  STL [R1+0x864], R28 ;  /* 0x0008641c01007387 */ /* 0x0083e80000100800 */
[----:B------:R-:W3:Y:S04]  /*3fdf0*/  LDL R27, [R1+0x1844] ;  /* 0x00184400011b7983 */ /* 0x000ee80000100800 */
[----:B-1----:R-:W4:Y:S01]  /*3fe00*/  LDL R28, [R1+0x1850] ;  /* 0x00185000011c7983 */ /* 0x002f220000100800 */
[----:B0-----:R-:W-:-:S02]  /*3fe10*/  @!P2 IMAD.MOV.U32 R22, RZ, RZ, R152 ;  /* 0x000000ffff16a224 */ /* 0x001fc400078e0098 */
[----:B------:R-:W-:Y:S01]  /*3fe20*/  @!P2 IMAD.MOV.U32 R23, RZ, RZ, R154 ;  /* 0x000000ffff17a224 */ /* 0x000fe200078e009a */
[----:B------:R-:W-:-:S04]  /*3fe30*/  PRMT R69, RZ, 0x7610, R69 ;  /* 0x00007610ff457816 */ /* 0x000fc80000000045 */
[----:B------:R0:W3:Y:S02]  /*3fe40*/  @!P2 LDG.E.U16 R110, desc[UR4][R22.64] ;  /* 0x00000004166ea981 */ /* 0x0000e4000c1e1500 */
[----:B0-----:R-:W-:Y:S02]  /*3fe50*/  @!P2 IMAD.MOV.U32 R22, RZ, RZ, R45 ;  /* 0x000000ffff16a224 */ /* 0x001fe400078e002d */
[----:B------:R-:W-:-:S05]  /*3fe60*/  @!P2 IMAD.MOV.U32 R23, RZ, RZ, R47 ;  /* 0x000000ffff17a224 */ /* 0x000fca00078e002f */
[----:B------:R4:W3:Y:S04]  /*3fe70*/  @!P2 LDG.E.U16 R69, desc[UR4][R22.64] ;  /* 0x000000041645a981 */ /* 0x0008e8000c1e1500 */
[----:B--2---:R0:W-:Y:S04]  /*3fe80*/  STL [R1+0x860], R12 ;  /* 0x0008600c01007387 */ /* 0x0041e80000100800 */
[----:B0-----:R-:W2:Y:S01]  /*3fe90*/  LDL R12, [R1+0x1848] ;  /* 0x00184800010c7983 */ /* 0x001ea20000100800 */
[----:B------:R-:W-:Y:S01]  /*3fea0*/  PRMT R133, RZ, 0x7610, R133 ;  /* 0x00007610ff857816 */ /* 0x000fe20000000085 */
[----:B----4-:R-:W-:-:S02]  /*3feb0*/  @!P2 IMAD.MOV.U32 R22, RZ, RZ, R28 ;  /* 0x000000ffff16a224 */ /* 0x010fc400078e001c */
[----:B------:R-:W-:-:S05]  /*3fec0*/  @!P2 IMAD.MOV.U32 R23, RZ, RZ, R44 ;  /* 0x000000ffff17a224 */ /* 0x000fca00078e002c */
[----:B------:R0:W4:Y:S04]  /*3fed0*/  @!P2 LDG.E.U16 R133, desc[UR4][R22.64] ;  /* 0x000000041685a981 */ /* 0x000128000c1e1500 */
[----:B---3--:R-:W-:Y:S04]  /*3fee0*/  STL [R1+0x2610], R110 ;  /* 0x0026106e01007387 */ /* 0x008fe80000100800 */
[----:B------:R-:W3:Y:S04]  /*3fef0*/  LDL R47, [R1+0x183c] ;  /* 0x00183c00012f7983 */ /* 0x000ee80000100800 */
[----:B------:R-:W3:Y:S01]  /*3ff00*/  LDL R45, [R1+0x1840] ;  /* 0x00184000012d7983 */ /* 0x000ee20000100800 */
[----:B------:R-:W-:Y:S01]  /*3ff10*/  PRMT R107, RZ, 0x7610, R107 ;  /* 0x00007610ff6b7816 */ /* 0x000fe2000000006b */
[----:B0-----:R-:W-:-:S02]  /*3ff20*/  @!P2 IMAD.MOV.U32 R23, RZ, RZ, R27 ;  /* 0x000000ffff17a224 */ /* 0x001fc400078e001b */
[----:B------:R-:W-:Y:S04]  /*3ff30*/  STL [R1+0x2614], R69 ;  /* 0x0026144501007387 */ /* 0x000fe80000100800 */
[----:B------:R-:W3:Y:S04]  /*3ff40*/  LDL R154, [R1+0x182c] ;  /* 0x00182c00019a7983 */ /* 0x000ee80000100800 */
[----:B------:R-:W3:Y:S01]  /*3ff50*/  LDL R44, [R1+0x1830] ;  /* 0x00183000012c7983 */ /* 0x000ee20000100800 */
[----:B--2---:R-:W-:-:S05]  /*3ff60*/  @!P2 IMAD.MOV.U32 R22, RZ, RZ, R12 ;  /* 0x000000ffff16a224 */ /* 0x004fca00078e000c */
[----:B------:R3:W2:Y:S04]  /*3ff70*/  @!P2 LDG.E.U16 R107, desc[UR4][R22.64] ;  /* 0x00000004166ba981 */ /* 0x0006a8000c1e1500 */
[----:B----4-:R-:W-:Y:S04]  /*3ff80*/  STL [R1+0x2618], R133 ;  /* 0x0026188501007387 */ /* 0x010fe80000100800 */
[----:B------:R-:W4:Y:S04]  /*3ff90*/  LDL R152, [R1+0x1824] ;  /* 0x0018240001987983 */ /* 0x000f280000100800 */
[----:B------:R-:W4:Y:S01]  /*3ffa0*/  LDL R12, [R1+0x1828] ;  /* 0x00182800010c7983 */ /* 0x000f220000100800 */
[----:B------:R-:W-:-:S03]  /*3ffb0*/  PRMT R58, RZ, 0x7610, R58 ;  /* 0x00007610ff3a7816 */ /* 0x000fc6000000003a */
[----:B------:R-:W4:Y:S04]  /*3ffc0*/  LDL R28, [R1+0x181c] ;  /* 0x00181c00011c7983 */ /* 0x000f280000100800 */
[----:B------:R-:W4:Y:S01]  /*3ffd0*/  LDL R27, [R1+0x1820] ;  /* 0x00182000011b7983 */ /* 0x000f220000100800 */
[----:B---3--:R-:W-:Y:S02]  /*3ffe0*/  @!P2 IMAD.MOV.U32 R22, RZ, RZ, R45 ;  /* 0x000000ffff16a224 */ /* 0x008fe400078e002d */
[----:B------:R-:W-:Y:S01]  /*3fff0*/  @!P2 IMAD.MOV.U32 R23, RZ, RZ, R47 ;  /* 0x000000ffff17a224 */ /* 0x000fe200078e002f */
[----:B------:R-:W-:-:S04]  /*40000*/  PRMT R43, RZ, 0x7610, R43 ;  /* 0x00007610ff2b7816 */ /* 0x000fc8000000002b */
[----:B------:R0:W3:Y:S02]  /*40010*/  @!P2 LDG.E.U16 R58, desc[UR4][R22.64] ;  /* 0x00000004163aa981 */ /* 0x0000e4000c1e1500 */
[----:B0-----:R-:W-:Y:S02]  /*40020*/  @!P2 IMAD.MOV.U32 R22, RZ, RZ, R44 ;  /* 0x000000ffff16a224 */ /* 0x001fe400078e002c */
[----:B------:R-:W-:-:S05]  /*40030*/  @!P2 IMAD.MOV.U32 R23, RZ, RZ, R154 ;  /* 0x000000ffff17a224 */ /* 0x000fca00078e009a */
[----:B------:R4:W3:Y:S04]  /*40040*/  @!P2 LDG.E.U16 R43, desc[UR4][R22.64] ;  /* 0x00000004162ba981 */ /* 0x0008e8000c1e1500 */
[----:B--2---:R-:W-:Y:S04]  /*40050*/  STL [R1+0x261c], R107 ;  /* 0x00261c6b01007387 */ /* 0x004fe80000100800 */
[----:B------:R-:W2:Y:S04]  /*40060*/  LDL R47, [R1+0x1814] ;  /* 0x00181400012f7983 */ /* 0x000ea80000100800 */
[----:B------:R-:W2:Y:S01]  /*40070*/  LDL R45, [R1+0x1818] ;  /* 0x00181800012d7983 */ /* 0x000ea20000100800 */
[----:B------:R-:W-:Y:S01]  /*40080*/  PRMT R0, RZ, 0x7610, R0 ;  /* 0x00007610ff007816 */ /* 0x000fe20000000000 */
[----:B----4-:R-:W-:-:S02]  /*40090*/  @!P2 IMAD.MOV.U32 R22, RZ, RZ, R12 ;  /* 0x000000ffff16a224 */ /* 0x010fc400078e000c */
[----:B------:R-:W-:-:S05]  /*400a0*/  @!P2 IMAD.MOV.U32 R23, RZ, RZ, R152 ;  /* 0x000000ffff17a224 */ /* 0x000fca00078e0098 */
[----:B------:R0:W4:Y:S01]  /*400b0*/  @!P2 LDG.E.U16 R0, desc[UR4][R22.64] ;  /* 0x000000041600a981 */ /* 0x000122000c1e1500 */
[----:B------:R-:W-:Y:S02]  /*400c0*/  PRMT R83, RZ, 0x7610, R83 ;  /* 0x00007610ff537816 */ /* 0x000fe40000000053 */
[----:B------:R-:W-:Y:S01]  /*400d0*/  PRMT R118, RZ, 0x7610, R118 ;  /* 0x00007610ff767816 */ /* 0x000fe20000000076 */
[----:B0-----:R-:W-:Y:S02]  /*400e0*/  @!P2 IMAD.MOV.U32 R22, RZ, RZ, R27 ;  /* 0x000000ffff16a224 */ /* 0x001fe400078e001b */
[----:B------:R-:W-:Y:S01]  /*400f0*/  @!P2 IMAD.MOV.U32 R23, RZ, RZ, R28 ;  /* 0x000000ffff17a224 */ /* 0x000fe200078e001c */
[----:B---3--:R-:W-:Y:S04]  /*40100*/  STL [R1+0x2620], R58 ;  /* 0x0026203a01007387 */ /* 0x008fe80000100800 */
[----:B------:R-:W3:Y:S04]  /*40110*/  LDL R44, [R1+0x180c] ;  /* 0x00180c00012c7983 */ /* 0x000ee80000100800 */
[----:B------:R2:W3:Y:S04]  /*40120*/  @!P2 LDG.E.U16 R83, desc[UR4][R22.64] ;  /* 0x000000041653a981 */ /* 0x0004e8000c1e1500 */
[----:B------:R0:W-:Y:S04]  /*40130*/  STL [R1+0x848], R43 ;  /* 0x0008482b01007387 */ /* 0x0001e80000100800 */
[----:B------:R-:W3:Y:S04]  /*40140*/  LDL R12, [R1+0x1804] ;  /* 0x00180400010c7983 */ /* 0x000ee80000100800 */
[----:B0-----:R-:W3:Y:S01]  /*40150*/  LDL R43, [R1+0x1810] ;  /* 0x00181000012b7983 */ /* 0x001ee20000100800 */
[----:B--2---:R-:W-:-:S02]  /*40160*/  @!P2 IMAD.MOV.U32 R23, RZ, RZ, R47 ;  /* 0x000000ffff17a224 */ /* 0x004fc400078e002f */
[----:B------:R-:W-:-:S05]  /*40170*/  @!P2 IMAD.MOV.U32 R22, RZ, RZ, R45 ;  /* 0x000000ffff16a224 */ /* 0x000fca00078e002d */
[----:B------:R0:W2:Y:S04]  /*40180*/  @!P2 LDG.E.U16 R118, desc[UR4][R22.64] ;  /* 0x000000041676a981 */ /* 0x0000a8000c1e1500 */
[----:B----4-:R1:W-:Y:S04]  /*40190*/  STL [R1+0x844], R0 ;  /* 0x0008440001007387 */ /* 0x0103e80000100800 */
[----:B------:R-:W4:Y:S04]  /*401a0*/  LDL R28, [R1+0x17fc] ;  /* 0x0017fc00011c7983 */ /* 0x000f280000100800 */
[----:B------:R-:W4:Y:S04]  /*401b0*/  LDL R27, [R1+0x1800] ;  /* 0x00180000011b7983 */ /* 0x000f280000100800 */
[----:B-1----:R-:W4:Y:S04]  /*401c0*/  LDL R0, [R1+0x1808] ;  /* 0x0018080001007983 */ /* 0x002f280000100800 */
[----:B---3--:R-:W-:Y:S01]  /*401d0*/  STL [R1+0x2624], R83 ;  /* 0x0026245301007387 */ /* 0x008fe20000100800 */
[----:B0-----:R-:W-:-:S03]  /*401e0*/  @!P2 IMAD.MOV.U32 R22, RZ, RZ, R43 ;  /* 0x000000ffff16a224 */ /* 0x001fc600078e002b */
[----:B--2---:R-:W-:Y:S04]  /*401f0*/  STL [R1+0x2628], R118 ;  /* 0x0026287601007387 */ /* 0x004fe80000100800 */
[----:B------:R-:W2:Y:S04]  /*40200*/  LDL R47, [R1+0x17ec] ;  /* 0x0017ec00012f7983 */ /* 0x000ea80000100800 */
[----:B------:R-:W3:Y:S01]  /*40210*/  LDL R43, [R1+0x17f0] ;  /* 0x0017f000012b7983 */ /* 0x000ee20000100800 */
[----:B------:R-:W-:Y:S01]  /*40220*/  PRMT R85, RZ, 0x7610, R85 ;  /* 0x00007610ff557816 */ /* 0x000fe20000000055 */
[----:B------:R-:W-:Y:S01]  /*40230*/  @!P2 IMAD.MOV.U32 R23, RZ, RZ, R44 ;  /* 0x000000ffff17a224 */ /* 0x000fe200078e002c */
[----:B------:R-:W-:-:S04]  /*40240*/  PRMT R106, RZ, 0x7610, R106 ;  /* 0x00007610ff6a7816 */ /* 0x000fc8000000006a */
[----:B------:R4:W3:Y:S02]  /*40250*/  @!P2 LDG.E.U16 R85, desc[UR4][R22.64] ;  /* 0x000000041655a981 */ /* 0x0008e4000c1e1500 */
[----:B----4-:R-:W-:Y:S02]  /*40260*/  @!P2 IMAD.MOV.U32 R22, RZ, RZ, R0 ;  /* 0x000000ffff16a224 */ /* 0x010fe400078e0000 */
[----:B------:R-:W-:-:S05]  /*40270*/  @!P2 IMAD.MOV.U32 R23, RZ, RZ, R12 ;  /* 0x000000ffff17a224 */ /* 0x000fca00078e000c */
[----:B------:R0:W4:Y:S01]  /*40280*/  @!P2 LDG.E.U16 R106, desc[UR4][R22.64] ;  /* 0x00000004166aa981 */ /* 0x000122000c1e1500 */
[----:B------:R-:W-:Y:S02]  /*40290*/  PRMT R57, RZ, 0x7610, R57 ;  /* 0x00007610ff397816 */ /* 0x000fe40000000039 */
[----:B------:R-:W-:Y:S01]  /*402a0*/  PRMT R25, RZ, 0x7610, R25 ;  /* 0x00007610ff197816 */ /* 0x000fe20000000019 */
[----:B0-----:R-:W-:Y:S02]  /*402b0*/  @!P2 IMAD.MOV.U32 R22, RZ, RZ, R27 ;  /* 0x000000ffff16a224 */ /* 0x001fe400078e001b */
[----:B------:R-:W-:-:S05]  /*402c0*/  @!P2 IMAD.MOV.U32 R23, RZ, RZ, R28 ;  /* 0x000000ffff17a224 */ /* 0x000fca00078e001c */
[----:B------:R2:W4:Y:S02]  /*402d0*/  @!P2 LDG.E.U16 R57, desc[UR4][R22.64] ;  /* 0x000000041639a981 */ /* 0x000524000c1e1500 */
[----:B--2---:R-:W-:Y:S02]  /*402e0*/  @!P2 IMAD.MOV.U32 R23, RZ, RZ, R47 ;  /* 0x000000ffff17a224 */ /* 0x004fe400078e002f */
[----:B---3--:R-:W-:-:S05]  /*402f0*/  @!P2 IMAD.MOV.U32 R22, RZ, RZ, R43 ;  /* 0x000000ffff16a224 */ /* 0x008fca00078e002b */
[----:B------:R-:W2:Y:S04]  /*40300*/  @!P2 LDG.E.U16 R25, desc[UR4][R22.64] ;  /* 0x000000041619a981 */ /* 0x000ea8000c1e1500 */
[----:B------:R-:W-:Y:S04]  /*40310*/  STL [R1+0x262c], R85 ;  /* 0x00262c5501007387 */ /* 0x000fe80000100800 */
[----:B------:R-:W3:Y:S04]  /*40320*/  LDL R12, [R1+0x17e4] ;  /* 0x0017e400010c7983 */ /* 0x000ee80000100800 */
[----:B------:R-:W3:Y:S04]  /*40330*/  LDL R0, [R1+0x17e8] ;  /* 0x0017e80001007983 */ /* 0x000ee80000100800 */
[----:B----4-:R-:W-:Y:S04]  /*40340*/  STL [R1+0x2630], R106 ;  /* 0x0026306a01007387 */ /* 0x010fe80000100800 */
[----:B------:R-:W4:Y:S04]  /*40350*/  LDL R45, [R1+0x17dc] ;  /* 0x0017dc00012d7983 */ /* 0x000f280000100800 */
[----:B------:R-:W4:Y:S04]  /*40360*/  LDL R44, [R1+0x17e0] ;  /* 0x0017e000012c7983 */ /* 0x000f280000100800 */
[----:B------:R-:W4:Y:S04]  /*40370*/  LDL R28, [R1+0x17d4] ;  /* 0x0017d400011c7983 */ /* 0x000f280000100800 */
[----:B------:R-:W4:Y:S04]  /*40380*/  LDL R27, [R1+0x17d8] ;  /* 0x0017d800011b7983 */ /* 0x000f280000100800 */
[----:B------:R-:W-:Y:S04]  /*40390*/  STL [R1+0x2634], R57 ;  /* 0x0026343901007387 */ /* 0x000fe80000100800 */
[----:B------:R-:W4:Y:S04]  /*403a0*/  LDL R43, [R1+0x17cc] ;  /* 0x0017cc00012b7983 */ /* 0x000f280000100800 */
[----:B--2---:R0:W-:Y:S04]  /*403b0*/  STL [R1+0x82c], R25 ;  /* 0x00082c1901007387 */ /* 0x0041e80000100800 */
[----:B0-----:R-:W2:Y:S01]  /*403c0*/  LDL R25, [R1+0x17d0] ;  /* 0x0017d00001197983 */ /* 0x001ea20000100800 */
[----:B------:R-:W-:Y:S01]  /*403d0*/  PRMT R57, RZ, 0x7610, R57 ;  /* 0x00007610ff397816 */ /* 0x000fe20000000039 */
[----:B---3--:R-:W-:-:S02]  /*403e0*/  @!P2 IMAD.MOV.U32 R22, RZ, RZ, R0 ;  /* 0x000000ffff16a224 */ /* 0x008fc400078e0000 */
[----:B------:R-:W-:Y:S01]  /*403f0*/  @!P2 IMAD.MOV.U32 R23, RZ, RZ, R12 ;  /* 0x000000ffff17a224 */ /* 0x000fe200078e000c */
[----:B------:R-:W-:Y:S02]  /*40400*/  PRMT R68, RZ, 0x7610, R68 ;  /* 0x00007610ff447816 */ /* 0x000fe40000000044 */
[----:B------:R-:W-:Y:S02]  /*40410*/  PRMT R79, RZ, 0x7610, R79 ;  /* 0x00007610ff4f7816 */ /* 0x000fe4000000004f */
[----:B------:R-:W-:Y:S01]  /*40420*/  PRMT R134, RZ, 0x7610, R134 ;  /* 0x00007610ff867816 */ /* 0x000fe20000000086 */
[----:B------:R-:W3:Y:S04]  /*40430*/  LDL R12, [R1+0x17c4] ;  /* 0x0017c400010c7983 */ /* 0x000ee80000100800 */
[----:B------:R4:W3:Y:S04]  /*40440*/  @!P2 LDG.E.U16 R57, desc[UR4][R22.64] ;  /* 0x000000041639a981 */ /* 0x0008e8000c1e1500 */
[----:B------:R-:W3:Y:S01]  /*40450*/  LDL R0, [R1+0x17c8] ;  /* 0x0017c80001007983 */ /* 0x000ee20000100800 */
[----:B----4-:R-:W-:-:S02]  /*40460*/  @!P2 IMAD.MOV.U32 R22, RZ, RZ, R44 ;  /* 0x000000ffff16a224 */ /* 0x010fc400078e002c */
[----:B------:R-:W-:-:S05]  /*40470*/  @!P2 IMAD.MOV.U32 R23, RZ, RZ, R45 ;  /* 0x000000ffff17a224 */ /* 0x000fca00078e002d */
[----:B------:R0:W4:Y:S02]  /*40480*/  @!P2 LDG.E.U16 R68, desc[UR4][R22.64] ;  /* 0x000000041644a981 */ /* 0x000124000c1e1500 */
[----:B0-----:R-:W-:Y:S02]  /*40490*/  @!P2 IMAD.MOV.U32 R22, RZ, RZ, R27 ;  /* 0x000000ffff16a224 */ /* 0x001fe400078e001b */
[----:B------:R-:W-:-:S05]  /*404a0*/  @!P2 IMAD.MOV.U32 R23, RZ, RZ, R28 ;  /* 0x000000ffff17a224 */ /* 0x000fca00078e001c */
[----:B------:R0:W4:Y:S02]  /*404b0*/  @!P2 LDG.E.U16 R79, desc[UR4][R22.64] ;  /* 0x00000004164fa981 */ /* 0x000124000c1e1500 */
[----:B0-----:R-:W-:Y:S02]  /*404c0*/  @!P2 IMAD.MOV.U32 R23, RZ, RZ, R43 ;  /* 0x000000ffff17a224 */ /* 0x001fe400078e002b */
[----:B--2---:R-:W-:-:S05]  /*404d0*/  @!P2 IMAD.MOV.U32 R22, RZ, RZ, R25 ;  /* 0x000000ffff16a224 */ /* 0x004fca00078e0019 */
[----:B------:R-:W2:Y:S04]  /*404e0*/  @!P2 LDG.E.U16 R134, desc[UR4][R22.64] ;  /* 0x000000041686a981 */ /* 0x000ea8000c1e1500 */
[----:B---3--:R-:W-:Y:S04]  /*404f0*/  STL [R1+0x263c], R57 ;  /* 0x00263c3901007387 */ /* 0x008fe80000100800 */
[----:B----4-:R-:W-:Y:S04]  /*40500*/  STL [R1+0x2640], R68 ;  /* 0x0026404401007387 */ /* 0x010fe80000100800 */
[----:B------:R-:W3:Y:S04]  /*40510*/  LDL R28, [R1+0x17bc] ;  /* 0x0017bc00011c7983 */ /* 0x000ee80000100800 */
[----:B------:R-:W4:Y:S04]  /*40520*/  LDL R27, [R1+0x17c0] ;  /* 0x0017c000011b7983 */ /* 0x000f280000100800 */
[----:B------:R-:W-:Y:S04]  /*40530*/  STL [R1+0x2644], R79 ;  /* 0x0026444f01007387 */ /* 0x000fe80000100800 */
[----:B------:R-:W4:Y:S04]  /*40540*/  LDL R45, [R1+0x17ac] ;  /* 0x0017ac00012d7983 */ /* 0x000f280000100800 */
[----:B------:R-:W4:Y:S04]  /*40550*/  LDL R25, [R1+0x17b0] ;  /* 0x0017b00001197983 */ /* 0x000f280000100800 */
[----:B--2---:R-:W-:Y:S04]  /*40560*/  STL [R1+0x2648], R134 ;  /* 0x0026488601007387 */ /* 0x004fe80000100800 */
[----:B------:R-:W2:Y:S04]  /*40570*/  LDL R44, [R1+0x17a4] ;  /* 0x0017a400012c7983 */ /* 0x000ea80000100800 */
[----:B------:R-:W2:Y:S01]  /*40580*/  LDL R43, [R1+0x17a8] ;  /* 0x0017a800012b7983 */ /* 0x000ea20000100800 */
[----:B------:R-:W-:Y:S01]  /*40590*/  PRMT R105, RZ, 0x7610, R105 ;  /* 0x00007610ff697816 */ /* 0x000fe20000000069 */
[----:B------:R-:W-:-:S02]  /*405a0*/  @!P2 IMAD.MOV.U32 R22, RZ, RZ, R0 ;  /* 0x000000ffff16a224 */ /* 0x000fc400078e0000 */
[----:B------:R-:W-:Y:S01]  /*405b0*/  @!P2 IMAD.MOV.U32 R23, RZ, RZ, R12 ;  /* 0x000000ffff17a224 */ /* 0x000fe200078e000c */
[----:B------:R-:W-:Y:S01]  /*405c0*/  PRMT R56, RZ, 0x7610, R56 ;  /* 0x00007610ff387816 */ /* 0x000fe20000000038 */
[----:B------:R-:W2:Y:S04]  /*405d0*/  LDL R12, [R1+0x179c] ;  /* 0x00179c00010c7983 */ /* 0x000ea80000100800 */
[----:B------:R3:W2:Y:S04]  /*405e0*/  @!P2 LDG.E.U16 R105, desc[UR4][R22.64] ;  /* 0x000000041669a981 */ /* 0x0006a8000c1e1500 */
[----:B------:R-:W2:Y:S01]  /*405f0*/  LDL R0, [R1+0x17a0] ;  /* 0x0017a00001007983 */ /* 0x000ea20000100800 */
[----:B------:R-:W-:Y:S01]  /*40600*/  PRMT R29, RZ, 0x7610, R29 ;  /* 0x00007610ff1d7816 */ /* 0x000fe2000000001d */
[----:B---3--:R-:W-:-:S02]  /*40610*/  @!P2 IMAD.MOV.U32 R23, RZ, RZ, R28 ;  /* 0x000000ffff17a224 */ /* 0x008fc400078e001c */
[----:B----4-:R-:W-:-:S05]  /*40620*/  @!P2 IMAD.MOV.U32 R22, RZ, RZ, R27 ;  /* 0x000000ffff16a224 */ /* 0x010fca00078e001b */
[----:B------:R0:W3:Y:S02]  /*40630*/  @!P2 LDG.E.U16 R56, desc[UR4][R22.64] ;  /* 0x000000041638a981 */ /* 0x0000e4000c1e1500 */
[----:B0-----:R-:W-:Y:S02]  /*40640*/  @!P2 IMAD.MOV.U32 R23, RZ, RZ, R45 ;  /* 0x000000ffff17a224 */ /* 0x001fe400078e002d */
[----:B------:R-:W-:-:S05]  /*40650*/  @!P2 IMAD.MOV.U32 R22, RZ, RZ, R25 ;  /* 0x000000ffff16a224 */ /* 0x000fca00078e0019 */
[----:B------:R2:W4:Y:S01]  /*40660*/  @!P2 LDG.E.U16 R29, desc[UR4][R22.64] ;  /* 0x00000004161da981 */ /* 0x000522000c1e1500 */
[----:B------:R-:W-:Y:S01]  /*40670*/  PRMT R106, RZ, 0x7610, R106 ;  /* 0x00007610ff6a7816 */ /* 0x000fe2000000006a */
[----:B--2---:R-:W-:Y:S02]  /*40680*/  @!P2 IMAD.MOV.U32 R23, RZ, RZ, R44 ;  /* 0x000000ffff17a224 */ /* 0x004fe400078e002c */
[----:B------:R-:W-:-:S05]  /*40690*/  @!P2 IMAD.MOV.U32 R22, RZ, RZ, R43 ;  /* 0x000000ffff16a224 */ /* 0x000fca00078e002b */
[----:B------:R0:W2:Y:S04]  /*406a0*/  @!P2 LDG.E.U16 R106, desc[UR4][R22.64] ;  /* 0x00000004166aa981 */ /* 0x0000a8000c1e1500 */
[----:B------:R-:W-:Y:S04]  /*406b0*/  STL [R1+0x264c], R105 ;  /* 0x00264c6901007387 */ /* 0x000fe80000100800 */
[----:B------:R-:W2:Y:S04]  /*406c0*/  LDL R28, [R1+0x1794] ;  /* 0x00179400011c7983 */ /* 0x000ea80000100800 */
[----:B------:R-:W2:Y:S01]  /*406d0*/  LDL R27, [R1+0x1798] ;  /* 0x00179800011b7983 */ /* 0x000ea20000100800 */
[----:B------:R-:W-:Y:S01]  /*406e0*/  PRMT R62, RZ, 0x7610, R62 ;  /* 0x00007610ff3e7816 */ /* 0x000fe2000000003e */
[----:B0-----:R-:W-:-:S02]  /*406f0*/  @!P2 IMAD.MOV.U32 R22, RZ, RZ, R0 ;  /* 0x000000ffff16a224 */ /* 0x001fc400078e0000 */
[----:B------:R-:W-:-:S05]  /*40700*/  @!P2 IMAD.MOV.U32 R23, RZ, RZ, R12 ;  /* 0x000000ffff17a224 */ /* 0x000fca00078e000c */
[----:B------:R0:W2:Y:S04]  /*40710*/  @!P2 LDG.E.U16 R62, desc[UR4][R22.64] ;  /* 0x00000004163ea981 */ /* 0x0000a8000c1e1500 */
[----:B---3--:R-:W-:Y:S04]  /*40720*/  STL [R1+0x2650], R56 ;  /* 0x0026503801007387 */ /* 0x008fe80000100800 */
[----:B------:R-:W3:Y:S04]  /*40730*/  LDL R25, [R1+0x1790] ;  /* 0x0017900001197983 */ /* 0x000ee80000100800 */
[----:B----4-:R1:W-:Y:S04]  /*40740*/  STL [R1+0x810], R29 ;  /* 0x0008101d01007387 */ /* 0x0103e80000100800 */
[----:B-1----:R-:W4:Y:S04]  /*40750*/  LDL R29, [R1+0x178c] ;  /* 0x00178c00011d7983 */ /* 0x002f280000100800 */
[----:B--2---:R-:W-:Y:S04]  /*40760*/  STL [R1+0x2654], R106 ;  /* 0x0026546a01007387 */ /* 0x004fe80000100800 */
[----:B------:R-:W2:Y:S04]  /*40770*/  LDL R12, [R1+0x1784] ;  /* 0x00178400010c7983 */ /* 0x000ea80000100800 */
[----:B------:R-:W2:Y:S01]  /*40780*/  LDL R0, [R1+0x1788] ;  /* 0x0017880001007983 */ /* 0x000ea20000100800 */
[----:B------:R-:W-:Y:S01]  /*40790*/  PRMT R70, RZ, 0x7610, R70 ;  /* 0x00007610ff467816 */ /* 0x000fe20000000046 */
[----:B0-----:R-:W-:-:S02]  /*407a0*/  @!P2 IMAD.MOV.U32 R22, RZ, RZ, R27 ;  /* 0x000000ffff16a224 */ /* 0x001fc400078e001b */
[----:B------:R-:W-:-:S05]  /*407b0*/  @!P2 IMAD.MOV.U32 R23, RZ, RZ, R28 ;  /* 0x000000ffff17a224 */ /* 0x000fca00078e001c */
[----:B------:R3:W2:Y:S01]  /*407c0*/  @!P2 LDG.E.U16 R70, desc[UR4][R22.64] ;  /* 0x000000041646a981 */ /* 0x0006a2000c1e1500 */
[----:B------:R-:W-:-:S03]  /*407d0*/  PRMT R86, RZ, 0x7610, R86 ;  /* 0x00007610ff567816 */ /* 0x000fc60000000056 */
[----:B------:R-:W-:Y:S04]  /*407e0*/  STL [R1+0x2658], R62 ;  /* 0x0026583e01007387 */ /* 0x000fe80000100800 */
[----:B------:R-:W2:Y:S04]  /*407f0*/  LDL R28, [R1+0x177c] ;  /* 0x00177c00011c7983 */ /* 0x000ea80000100800 */
[----:B------:R-:W2:Y:S01]  /*40800*/  LDL R27, [R1+0x1780] ;  /* 0x00178000011b7983 */ /* 0x000ea20000100800 */
[----:B---3--:R-:W-:Y:S01]  /*40810*/  @!P2 IMAD.MOV.U32 R22, RZ, RZ, R25 ;  /* 0x000000ffff16a224 */ /* 0x008fe200078e0019 */
[----:B------:R-:W-:Y:S01]  /*40820*/  PRMT R104, RZ, 0x7610, R104 ;  /* 0x00007610ff687816 */ /* 0x000fe20000000068 */
[----:B----4-:R-:W-:-:S05]  /*40830*/  @!P2 IMAD.MOV.U32 R23, RZ, RZ, R29 ;  /* 0x000000ffff17a224 */ /* 0x010fca00078e001d */
[----:B------:R2:W3:Y:S02]  /*40840*/  @!P2 LDG.E.U16 R86, desc[UR4][R22.64] ;  /* 0x000000041656a981 */ /* 0x0004e4000c1e1500 */
[----:B--2---:R-:W-:Y:S02]  /*40850*/  @!P2 IMAD.MOV.U32 R23, RZ, RZ, R12 ;  /* 0x000000ffff17a224 */ /* 0x004fe400078e000c */
[----:B------:R-:W-:-:S05]  /*40860*/  @!P2 IMAD.MOV.U32 R22, RZ, RZ, R0 ;  /* 0x000000ffff16a224 */ /* 0x000fca00078e0000 */
[----:B------:R0:W2:Y:S04]  /*40870*/  @!P2 LDG.E.U16 R104, desc[UR4][R22.64] ;  /* 0x000000041668a981 */ /* 0x0000a8000c1e1500 */
[----:B------:R-:W-:Y:S04]  /*40880*/  STL [R1+0x265c], R70 ;  /* 0x00265c4601007387 */ /* 0x000fe80000100800 */
[----:B------:R-:W4:Y:S04]  /*40890*/  LDL R44, [R1+0x176c] ;  /* 0x00176c00012c7983 */ /* 0x000f280000100800 */
[----:B------:R-:W4:Y:S01]  /*408a0*/  LDL R43, [R1+0x1770] ;  /* 0x00177000012b7983 */ /* 0x000f220000100800 */
[----:B------:R-:W-:-:S03]  /*408b0*/  PRMT R55, RZ, 0x7610, R55 ;  /* 0x00007610ff377816 */ /* 0x000fc60000000037 */
[----:B------:R-:W4:Y:S04]  /*408c0*/  LDL R29, [R1+0x1764] ;  /* 0x00176400011d7983 */ /* 0x000f280000100800 */
[----:B------:R-:W4:Y:S01]  /*408d0*/  LDL R25, [R1+0x1768] ;  /* 0x0017680001197983 */ /* 0x000f220000100800 */
[----:B0-----:R-:W-:Y:S02]  /*408e0*/  @!P2 IMAD.MOV.U32 R23, RZ, RZ, R28 ;  /* 0x000000ffff17a224 */ /* 0x001fe400078e001c */
[----:B------:R-:W-:-:S05]  /*408f0*/  @!P2 IMAD.MOV.U32 R22, RZ, RZ, R27 ;  /* 0x000000ffff16a224 */ /* 0x000fca00078e001b */
[----:B------:R4:W4:Y:S04]  /*40900*/  @!P2 LDG.E.U16 R55, desc[UR4][R22.64] ;  /* 0x000000041637a981 */ /* 0x000928000c1e1500 */
[----:B---3--:R-:W-:Y:S04]  /*40910*/  STL [R1+0x2660], R86 ;  /* 0x0026605601007387 */ /* 0x008fe80000100800 */
[----:B------:R-:W3:Y:S04]  /*40920*/  LDL R12, [R1+0x175c] ;  /* 0x00175c00010c7983 */ /* 0x000ee80000100800 */
[----:B------:R-:W3:Y:S04]  /*40930*/  LDL R0, [R1+0x1760] ;  /* 0x0017600001007983 */ /* 0x000ee80000100800 */
[----:B--2---:R-:W-:Y:S04]  /*40940*/  STL [R1+0x2664], R104 ;  /* 0x0026646801007387 */ /* 0x004fe80000100800 */
[----:B------:R-:W2:Y:S04]  /*40950*/  LDL R28, [R1+0x1754] ;  /* 0x00175400011c7983 */ /* 0x000ea80000100800 */
[----:B------:R-:W2:Y:S01]  /*40960*/  LDL R27, [R1+0x1758] ;  /* 0x00175800011b7983 */ /* 0x000ea20000100800 */
[----:B------:R-:W-:Y:S01]  /*40970*/  PRMT R30, RZ, 0x7610, R30 ;  /* 0x00007610ff1e7816 */ /* 0x000fe2000000001e */
[----:B----4-:R-:W-:-:S02]  /*40980*/  @!P2 IMAD.MOV.U32 R22, RZ, RZ, R43 ;  /* 0x000000ffff16a224 */ /* 0x010fc400078e002b */
[----:B------:R-:W-:Y:S01]  /*40990*/  @!P2 IMAD.MOV.U32 R23, RZ, RZ, R44 ;  /* 0x000000ffff17a224 */ /* 0x000fe200078e002c */
[----:B------:R-:W-:-:S04]  /*409a0*/  PRMT R85, RZ, 0x7610, R85 ;  /* 0x00007610ff557816 */ /* 0x000fc80000000055 */
[----:B------:R0:W4:Y:S01]  /*409b0*/  @!P2 LDG.E.U16 R30, desc[UR4][R22.64] ;  /* 0x00000004161ea981 */ /* 0x000122000c1e1500 */
[----:B------:R-:W-:-:S03]  /*409c0*/  PRMT R111, RZ, 0x7610, R111 ;  /* 0x00007610ff6f7816 */ /* 0x000fc6000000006f */
[----:B------:R-:W-:Y:S04]  /*409d0*/  STL [R1+0x2668], R55 ;  /* 0x0026683701007387 */ /* 0x000fe80000100800 */
[----:B------:R-:W4:Y:S01]  /*409e0*/  LDL R43, [R1+0x174c] ;  /* 0x00174c00012b7983 */ /* 0x000f220000100800 */
[----:B0-----:R-:W-:Y:S02]  /*409f0*/  @!P2 IMAD.MOV.U32 R22, RZ, RZ, R25 ;  /* 0x000000ffff16a224 */ /* 0x001fe400078e0019 */
[----:B------:R-:W-:Y:S01]  /*40a00*/  @!P2 IMAD.MOV.U32 R23, RZ, RZ, R29 ;  /* 0x000000ffff17a224 */ /* 0x000fe200078e001d */
[----:B------:R-:W4:Y:S04]  /*40a10*/  LDL R25, [R1+0x1750] ;  /* 0x0017500001197983 */ /* 0x000f280000100800 */
[----:B------:R3:W4:Y:S01]  /*40a20*/  @!P2 LDG.E.U16 R85, desc[UR4][R22.64] ;  /* 0x000000041655a981 */ /* 0x000722000c1e1500 */
[----:B------:R-:W-:Y:S01]  /*40a30*/  PRMT R119, RZ, 0x7610, R119 ;  /* 0x00007610ff777816 */ /* 0x000fe20000000077 */
[----:B---3--:R-:W-:-:S02]  /*40a40*/  @!P2 IMAD.MOV.U32 R23, RZ, RZ, R12 ;  /* 0x000000ffff17a224 */ /* 0x008fc400078e000c */
[----:B------:R-:W-:-:S05]  /*40a50*/  @!P2 IMAD.MOV.U32 R22, RZ, RZ, R0 ;  /* 0x000000ffff16a224 */ /* 0x000fca00078e0000 */
[----:B------:R2:W3:Y:S02]  /*40a60*/  @!P2 LDG.E.U16 R111, desc[UR4][R22.64] ;  /* 0x00000004166fa981 */ /* 0x0004e4000c1e1500 */
[----:B--2---:R-:W-:Y:S02]  /*40a70*/  @!P2 IMAD.MOV.U32 R23, RZ, RZ, R28 ;  /* 0x000000ffff17a224 */ /* 0x004fe400078e001c */
[----:B------:R-:W-:-:S05]  /*40a80*/  @!P2 IMAD.MOV.U32 R22, RZ, RZ, R27 ;  /* 0x000000ffff16a224 */ /* 0x000fca00078e001b */
[----:B------:R4:W2:Y:S01]  /*40a90*/  @!P2 LDG.E.U16 R119, desc[UR4][R22.64] ;  /* 0x000000041677a981 */ /* 0x0008a2000c1e1500 */
[----:B------:R-:W-:Y:S01]  /*40aa0*/  PRMT R135, RZ, 0x7610, R135 ;  /* 0x00007610ff877816 */ /* 0x000fe20000000087 */
[----:B----4-:R-:W-:Y:S02]  /*40ab0*/  @!P2 IMAD.MOV.U32 R23, RZ, RZ, R43 ;  /* 0x000000ffff17a224 */ /* 0x010fe400078e002b */
[----:B------:R-:W-:Y:S01]  /*40ac0*/  @!P2 IMAD.MOV.U32 R22, RZ, RZ, R25 ;  /* 0x000000ffff16a224 */ /* 0x000fe200078e0019 */
[----:B------:R-:W-:Y:S04]  /*40ad0*/  STL [R1+0x266c], R85 ;  /* 0x00266c5501007387 */ /* 0x000fe80000100800 */
[----:B------:R-:W4:Y:S04]  /*40ae0*/  LDL R12, [R1+0x1744] ;  /* 0x00174400010c7983 */ /* 0x000f280000100800 */
[----:B------:R-:W4:Y:S04]  /*40af0*/  LDL R0, [R1+0x1748] ;  /* 0x0017480001007983 */ /* 0x000f280000100800 */
[----:B------:R4:W4:Y:S04]  /*40b00*/  @!P2 LDG.E.U16 R135, desc[UR4][R22.64] ;  /* 0x000000041687a981 */ /* 0x000928000c1e1500 */
[----:B---3--:R-:W-:Y:S04]  /*40b10*/  STL [R1+0x2670], R111 ;  /* 0x0026706f01007387 */ /* 0x008fe80000100800 */
[----:B------:R0:W-:Y:S04]  /*40b20*/  STL [R1+0x7f4], R30 ;  /* 0x0007f41e01007387 */ /* 0x0001e80000100800 */
[----:B------:R-:W3:Y:S04]  /*40b30*/  LDL R29, [R1+0x1740] ;  /* 0x00174000011d7983 */ /* 0x000ee80000100800 */
[----:B------:R-:W3:Y:S04]  /*40b40*/  LDL R28, [R1+0x172c] ;  /* 0x00172c00011c7983 */ /* 0x000ee80000100800 */
[----:B------:R-:W3:Y:S04]  /*40b50*/  LDL R27, [R1+0x1730] ;  /* 0x00173000011b7983 */ /* 0x000ee80000100800 */
[----:B0-----:R-:W3:Y:S04]  /*40b60*/  LDL R30, [R1+0x173c] ;  /* 0x00173c00011e7983 */ /* 0x001ee80000100800 */
[----:B--2---:R-:W-:Y:S04]  /*40b70*/  STL [R1+0x2674], R119 ;  /* 0x0026747701007387 */ /* 0x004fe80000100800 */
[----:B------:R-:W2:Y:S04]  /*40b80*/  LDL R43, [R1+0x1724] ;  /* 0x00172400012b7983 */ /* 0x000ea80000100800 */
[----:B------:R-:W2:Y:S01]  /*40b90*/  LDL R25, [R1+0x1728] ;  /* 0x0017280001197983 */ /* 0x000ea20000100800 */
[----:B------:R-:W-:-:S02]  /*40ba0*/  PRMT R103, RZ, 0x7610, R103 ;  /* 0x00007610ff677816 */ /* 0x000fc40000000067 */
[----:B------:R-:W-:Y:S01]  /*40bb0*/  PRMT R54, RZ, 0x7610, R54 ;  /* 0x00007610ff367816 */ /* 0x000fe20000000036 */
[----:B----4-:R-:W-:Y:S02]  /*40bc0*/  @!P2 IMAD.MOV.U32 R23, RZ, RZ, R12 ;  /* 0x000000ffff17a224 */ /* 0x010fe400078e000c */
[----:B------:R-:W-:Y:S01]  /*40bd0*/  @!P2 IMAD.MOV.U32 R22, RZ, RZ, R0 ;  /* 0x000000ffff16a224 */ /* 0x000fe200078e0000 */
[----:B------:R0:W-:Y:S04]  /*40be0*/  STL [R1+0x2678], R135 ;  /* 0x0026788701007387 */ /* 0x0001e80000100800 */
[----:B------:R-:W4:Y:S04]  /*40bf0*/  LDL R12, [R1+0x171c] ;  /* 0x00171c00010c7983 */ /* 0x000f280000100800 */
[----:B------:R-:W4:Y:S04]  /*40c00*/  LDL R0, [R1+0x1720] ;  /* 0x0017200001007983 */ /* 0x000f280000100800 */
[----:B------:R3:W4:Y:S01]  /*40c10*/  @!P2 LDG.E.U16 R103, desc[UR4][R22.64] ;  /* 0x000000041667a981 */ /* 0x000722000c1e1500 */
[----:B0-----:R-:W-:Y:S01]  /*40c20*/  PRMT R135, RZ, 0x7610, R135 ;  /* 0x00007610ff877816 */ /* 0x001fe20000000087 */
[----:B---3--:R-:W-:-:S02]  /*40c30*/  @!P2 IMAD.MOV.U32 R22, RZ, RZ, R29 ;  /* 0x000000ffff16a224 */ /* 0x008fc400078e001d */
[----:B------:R-:W3:Y:S01]  /*40c40*/  LDL R29, [R1+0x1718] ;  /* 0x00171800011d7983 */ /* 0x000ee20000100800 */
[----:B------:R-:W-:-:S03]  /*40c50*/  @!P2 IMAD.MOV.U32 R23, RZ, RZ, R30 ;  /* 0x000000ffff17a224 */ /* 0x000fc600078e001e */
[----:B------:R-:W3:Y:S04]  /*40c60*/  LDL R30, [R1+0x1714] ;  /* 0x00171400011e7983 */ /* 0x000ee80000100800 */
[----:B------:R0:W3:Y:S02]  /*40c70*/  @!P2 LDG.E.U16 R54, desc[UR4][R22.64] ;  /* 0x000000041636a981 */ /* 0x0000e4000c1e1500 */
[----:B0-----:R-:W-:Y:S02]  /*40c80*/  @!P2 IMAD.MOV.U32 R22, RZ, RZ, R27 ;  /* 0x000000ffff16a224 */ /* 0x001fe400078e001b */
[----:B------:R-:W-:Y:S01]  /*40c90*/  @!P2 IMAD.MOV.U32 R23, RZ, RZ, R28 ;  /* 0x000000ffff17a224 */ /* 0x000fe200078e001c */
[----:B------:R-:W3:Y:S04]  /*40ca0*/  LDL R27, [R1+0x1710] ;  /* 0x00171000011b7983 */ /* 0x000ee80000100800 */
[----:B------:R-:W3:Y:S04]  /*40cb0*/  LDL R28, [R1+0x170c] ;  /* 0x00170c00011c7983 */ /* 0x000ee80000100800 */
[----:B------:R2:W3:Y:S02]  /*40cc0*/  @!P2 LDG.E.U16 R135, desc[UR4][R22.64] ;  /* 0x000000041687a981 */ /* 0x0004e4000c1e1500 */
[----:B--2---:R-:W-:-:S02]  /*40cd0*/  @!P2 IMAD.MOV.U32 R23, RZ, RZ, R43 ;  /* 0x000000ffff17a224 */ /* 0x004fc400078e002b */
[----:B------:R-:W-:Y:S01]  /*40ce0*/  @!P2 IMAD.MOV.U32 R22, RZ, RZ, R25 ;  /* 0x000000ffff16a224 */ /* 0x000fe200078e0019 */
[----:B------:R-:W2:Y:S04]  /*40cf0*/  LDL R43, [R1+0x1704] ;  /* 0x00170400012b7983 */ /* 0x000ea80000100800 */
[----:B------:R-:W2:Y:S01]  /*40d00*/  LDL R25, [R1+0x1708] ;  /* 0x0017080001197983 */ /* 0x000ea20000100800 */
[----:B------:R-:W-:Y:S02]  /*40d10*/  PRMT R118, RZ, 0x7610, R118 ;  /* 0x00007610ff767816 */ /* 0x000fe40000000076 */
[----:B------:R-:W-:-:S04]  /*40d20*/  PRMT R131, RZ, 0x7610, R131 ;  /* 0x00007610ff837816 */ /* 0x000fc80000000083 */
[----:B------:R4:W2:Y:S01]  /*40d30*/  @!P2 LDG.E.U16 R118, desc[UR4][R22.64] ;  /* 0x000000041676a981 */ /* 0x0008a2000c1e1500 */
[----:B------:R-:W-:Y:S01]  /*40d40*/  PRMT R127, RZ, 0x7610, R127 ;  /* 0x00007610ff7f7816 */ /* 0x000fe2000000007f */
[----:B----4-:R-:W-:Y:S02]  /*40d50*/  @!P2 IMAD.MOV.U32 R23, RZ, RZ, R12 ;  /* 0x000000ffff17a224 */ /* 0x010fe400078e000c */
[----:B------:R-:W-:Y:S01]  /*40d60*/  @!P2 IMAD.MOV.U32 R22, RZ, RZ, R0 ;  /* 0x000000ffff16a224 */ /* 0x000fe200078e0000 */
[----:B------:R-:W4:Y:S04]  /*40d70*/  LDL R12, [R1+0x16fc] ;  /* 0x0016fc00010c7983 */ /* 0x000f280000100800 */
[----:B------:R-:W4:Y:S04]  /*40d80*/  LDL R0, [R1+0x1700] ;  /* 0x0017000001007983 */ /* 0x000f280000100800 */
[----:B------:R3:W4:Y:S01]  /*40d90*/  @!P2 LDG.E.U16 R131, desc[UR4][R22.64] ;  /* 0x000000041683a981 */ /* 0x000722000c1e1500 */
[----:B------:R-:W-:Y:S01]  /*40da0*/  PRMT R5, RZ, 0x7610, R5 ;  /* 0x00007610ff057816 */ /* 0x000fe20000000005 */
        /* <DEDUP_REMOVED lines=212> */
[----:B------:R-:W-:Y:S02]  /*41af0*/  PRMT R97, RZ, 0x7610, R97 ;  /* 0x00007610ff617816 */ /* 0x000fe40000000061 */
[----:B------:R-:W-:Y:S01]  /*41b00*/  PRMT R26, RZ, 0x7610, R26 ;  /* 0x00007610ff1a7816 */ /* 0x000fe2000000001a */
[----:B------:R-:W4:Y:S04]  /*41b10*/  LDL R12, [R1+0x15ac] ;  /* 0x0015ac00010c7983 */ /* 0x000f280000100800 */
[----:B------:R3:W4:Y:S04]  /*41b20*/  @!P2 LDG.E.U16 R121, desc[UR4][R22.64] ;  /* 0x000000041679a981 */ /* 0x000728000c1e1500 */
[----:B------:R-:W4:Y:S01]  /*41b30*/  LDL R0, [R1+0x15b0] ;  /* 0x0015b00001007983 */ /* 0x000f220000100800 */
[----:B---3--:R-:W-:-:S03]  /*41b40*/  @!P2 IMAD.MOV.U32 R22, RZ, RZ, R29 ;  /* 0x000000ffff16a224 */ /* 0x008fc600078e001d */
        /* <DEDUP_REMOVED lines=10> */
[----:B------:R-:W-:Y:S02]  /*41bf0*/  @!P2 IMAD.MOV.U32 R22, RZ, RZ, R25 ;  /* 0x000000ffff16a224 */ /* 0x000fe400078e0019 */
[----:B------:R-:W2:Y:S04]  /*41c00*/  LDL R25, [R1+0x1598] ;  /* 0x0015980001197983 */ /* 0x000ea80000100800 */
[----:B------:R4:W3:Y:S02]  /*41c10*/  @!P2 LDG.E.U16 R26, desc[UR4][R22.64] ;  /* 0x00000004161aa981 */ /* 0x0008e4000c1e1500 */
[----:B----4-:R-:W-:Y:S02]  /*41c20*/  @!P2 IMAD.MOV.U32 R23, RZ, RZ, R12 ;  /* 0x000000ffff17a224 */ /* 0x010fe400078e000c */
[----:B------:R-:W-:Y:S01]  /*41c30*/  @!P2 IMAD.MOV.U32 R22, RZ, RZ, R0 ;  /* 0x000000ffff16a224 */ /* 0x000fe200078e0000 */
[----:B------:R-:W-:-:S02]  /*41c40*/  PRMT R86, RZ, 0x7610, R86 ;  /* 0x00007610ff567816 */ /* 0x000fc40000000056 */
[----:B------:R-:W-:-:S04]  /*41c50*/  PRMT R110, RZ, 0x7610, R110 ;  /* 0x00007610ff6e7816 */ /* 0x000fc8000000006e */
[----:B------:R0:W4:Y:S04]  /*41c60*/  @!P2 LDG.E.U16 R86, desc[UR4][R22.64] ;  /* 0x000000041656a981 */ /* 0x000128000c1e1500 */
[----:B---3--:R1:W-:Y:S04]  /*41c70*/  STL [R1+0x72c], R26 ;  /* 0x00072c1a01007387 */ /* 0x0083e80000100800 */
[----:B------:R-:W3:Y:S04]  /*41c80*/  LDL R12, [R1+0x158c] ;  /* 0x00158c00010c7983 */ /* 0x000ee80000100800 */
[----:B------:R-:W4:Y:S04]  /*41c90*/  LDL R0, [R1+0x1590] ;  /* 0x0015900001007983 */ /* 0x000f280000100800 */
[----:B-1----:R-:W3:Y:S01]  /*41ca0*/  LDL R26, [R1+0x1594] ;  /* 0x00159400011a7983 */ /* 0x002ee20000100800 */
[----:B0-----:R-:W-:-:S02]  /*41cb0*/  @!P2 IMAD.MOV.U32 R22, RZ, RZ, R29 ;  /* 0x000000ffff16a224 */ /* 0x001fc400078e001d */
[----:B------:R-:W-:Y:S01]  /*41cc0*/  @!P2 IMAD.MOV.U32 R23, RZ, RZ, R30 ;  /* 0x000000ffff17a224 */ /* 0x000fe200078e001e */
[----:B------:R-:W4:Y:S04]  /*41cd0*/  LDL R29, [R1+0x1588] ;  /* 0x00158800011d7983 */ /* 0x000f280000100800 */
[----:B------:R-:W4:Y:S04]  /*41ce0*/  LDL R30, [R1+0x1584] ;  /* 0x00158400011e7983 */ /* 0x000f280000100800 */
[----:B------:R0:W4:Y:S02]  /*41cf0*/  @!P2 LDG.E.U16 R110, desc[UR4][R22.64] ;  /* 0x00000004166ea981 */ /* 0x000124000c1e1500 */
[----:B0-----:R-:W-:-:S02]  /*41d00*/  @!P2 IMAD.MOV.U32 R23, RZ, RZ, R28 ;  /* 0x000000ffff17a224 */ /* 0x001fc400078e001c */
[----:B------:R-:W4:Y:S01]  /*41d10*/  LDL R28, [R1+0x157c] ;  /* 0x00157c00011c7983 */ /* 0x000f220000100800 */
[----:B------:R-:W-:-:S03]  /*41d20*/  @!P2 IMAD.MOV.U32 R22, RZ, RZ, R27 ;  /* 0x000000ffff16a224 */ /* 0x000fc600078e001b */
[----:B------:R-:W4:Y:S01]  /*41d30*/  LDL R27, [R1+0x1580] ;  /* 0x00158000011b7983 */ /* 0x000f220000100800 */
[----:B------:R-:W-:-:S06]  /*41d40*/  PRMT R64, RZ, 0x7610, R64 ;  /* 0x00007610ff407816 */ /* 0x000fcc0000000040 */
[----:B------:R2:W4:Y:S01]  /*41d50*/  @!P2 LDG.E.U16 R64, desc[UR4][R22.64] ;  /* 0x000000041640a981 */ /* 0x000522000c1e1500 */
[----:B------:R-:W-:Y:S01]  /*41d60*/  PRMT R126, RZ, 0x7610, R126 ;  /* 0x00007610ff7e7816 */ /* 0x000fe2000000007e */
[----:B--2---:R-:W-:Y:S02]  /*41d70*/  @!P2 IMAD.MOV.U32 R22, RZ, RZ, R25 ;  /* 0x000000ffff16a224 */ /* 0x004fe400078e0019 */
[----:B------:R-:W2:Y:S01]  /*41d80*/  LDL R25, [R1+0x1570] ;  /* 0x0015700001197983 */ /* 0x000ea20000100800 */
[----:B---3--:R-:W-:-:S03]  /*41d90*/  @!P2 IMAD.MOV.U32 R23, RZ, RZ, R26 ;  /* 0x000000ffff17a224 */ /* 0x008fc600078e001a */
[----:B------:R-:W3:Y:S04]  /*41da0*/  LDL R26, [R1+0x156c] ;  /* 0x00156c00011a7983 */ /* 0x000ee80000100800 */
[----:B------:R0:W3:Y:S02]  /*41db0*/  @!P2 LDG.E.U16 R126, desc[UR4][R22.64] ;  /* 0x00000004167ea981 */ /* 0x0000e4000c1e1500 */
[----:B0-----:R-:W-:Y:S02]  /*41dc0*/  @!P2 IMAD.MOV.U32 R23, RZ, RZ, R12 ;  /* 0x000000ffff17a224 */ /* 0x001fe400078e000c */
[----:B------:R-:W3:Y:S01]  /*41dd0*/  LDL R12, [R1+0x1564] ;  /* 0x00156400010c7983 */ /* 0x000ee20000100800 */
[----:B----4-:R-:W-:-:S03]  /*41de0*/  @!P2 IMAD.MOV.U32 R22, RZ, RZ, R0 ;  /* 0x000000ffff16a224 */ /* 0x010fc600078e0000 */
[----:B------:R-:W4:Y:S01]  /*41df0*/  LDL R0, [R1+0x1568] ;  /* 0x0015680001007983 */ /* 0x000f220000100800 */
[----:B------:R-:W-:Y:S02]  /*41e00*/  PRMT R146, RZ, 0x7610, R146 ;  /* 0x00007610ff927816 */ /* 0x000fe40000000092 */
[----:B------:R-:W-:-:S04]  /*41e10*/  PRMT R96, RZ, 0x7610, R96 ;  /* 0x00007610ff607816 */ /* 0x000fc80000000060 */
[----:B------:R0:W4:Y:S02]  /*41e20*/  @!P2 LDG.E.U16 R146, desc[UR4][R22.64] ;  /* 0x000000041692a981 */ /* 0x000124000c1e1500 */
[----:B0-----:R-:W-:Y:S02]  /*41e30*/  @!P2 IMAD.MOV.U32 R22, RZ, RZ, R29 ;  /* 0x000000ffff16a224 */ /* 0x001fe400078e001d */
        /* <DEDUP_REMOVED lines=45> */
[----:B------:R-:W-:Y:S01]  /*42110*/  PRMT R37, RZ, 0x7610, R37 ;  /* 0x00007610ff257816 */ /* 0x000fe20000000025 */
[----:B------:R-:W-:Y:S04]  /*42120*/  STL [R1+0x710], R39 ;  /* 0x0007102701007387 */ /* 0x000fe80000100800 */
[----:B------:R0:W4:Y:S02]  /*42130*/  @!P2 LDG.E.U16 R95, desc[UR4][R22.64] ;  /* 0x00000004165fa981 */ /* 0x000124000c1e1500 */
        /* <DEDUP_REMOVED lines=40> */
[----:B------:R0:W3:Y:S04]  /*423c0*/  @!P2 LDG.E.U16 R94, desc[UR4][R22.64] ;  /* 0x00000004165ea981 */ /* 0x0000e8000c1e1500 */
[----:B------:R-:W-:Y:S01]  /*423d0*/  STL [R1+0x6f4], R37 ;  /* 0x0006f42501007387 */ /* 0x000fe20000100800 */
[----:B0-----:R-:W-:-:S03]  /*423e0*/  @!P2 IMAD.MOV.U32 R23, RZ, RZ, R12 ;  /* 0x000000ffff17a224 */ /* 0x001fc600078e000c */
        /* <DEDUP_REMOVED lines=39> */
[----:B------:R-:W-:-:S03]  /*42660*/  PRMT R93, RZ, 0x7610, R93 ;  /* 0x00007610ff5d7816 */ /* 0x000fc6000000005d */
[----:B------:R-:W-:Y:S04]  /*42670*/  STL [R1+0x6d8], R36 ;  /* 0x0006d82401007387 */ /* 0x000fe80000100800 */
        /* <DEDUP_REMOVED lines=42> */
[----:B------:R0:W4:Y:S04]  /*42920*/  @!P2 LDG.E.U16 R92, desc[UR4][R22.64] ;  /* 0x00000004165ca981 */ /* 0x000128000c1e1500 */
[----:B------:R-:W-:Y:S01]  /*42930*/  STL [R1+0x6bc], R35 ;  /* 0x0006bc2301007387 */ /* 0x000fe20000100800 */
[----:B0-----:R-:W-:-:S03]  /*42940*/  @!P2 IMAD.MOV.U32 R23, RZ, RZ, R28 ;  /* 0x000000ffff17a224 */ /* 0x001fc600078e001c */
        /* <DEDUP_REMOVED lines=126> */
[----:B------:R0:W-:Y:S04]  /*43130*/  STL [R1+0x668], R32 ;  /* 0x0006682001007387 */ /* 0x0001e80000100800 */
[----:B------:R2:W4:Y:S01]  /*43140*/  @!P2 LDG.E.U16 R89, desc[UR4][R22.64] ;  /* 0x000000041659a981 */ /* 0x000522000c1e1500 */
[----:B------:R-:W-:Y:S01]  /*43150*/  PRMT R31, RZ, 0x7610, R31 ;  /* 0x00007610ff1f7816 */ /* 0x000fe2000000001f */
[----:B--2---:R-:W-:Y:S02]  /*43160*/  @!P2 IMAD.MOV.U32 R22, RZ, RZ, R25 ;  /* 0x000000ffff16a224 */ /* 0x004fe400078e0019 */
[----:B------:R-:W2:Y:S01]  /*43170*/  LDL R25, [R1+0x1398] ;  /* 0x0013980001197983 */ /* 0x000ea20000100800 */
[----:B---3--:R-:W-:-:S03]  /*43180*/  @!P2 IMAD.MOV.U32 R23, RZ, RZ, R26 ;  /* 0x000000ffff17a224 */ /* 0x008fc600078e001a */
[----:B------:R-:W3:Y:S04]  /*43190*/  LDL R26, [R1+0x1394] ;  /* 0x00139400011a7983 */ /* 0x000ee80000100800 */
[----:B------:R1:W3:Y:S02]  /*431a0*/  @!P2 LDG.E.U16 R31, desc[UR4][R22.64] ;  /* 0x00000004161fa981 */ /* 0x0002e4000c1e1500 */
[----:B-1----:R-:W-:Y:S02]  /*431b0*/  @!P2 IMAD.MOV.U32 R23, RZ, RZ, R12 ;  /* 0x000000ffff17a224 */ /* 0x002fe400078e000c */
[----:B------:R-:W3:Y:S01]  /*431c0*/  LDL R12, [R1+0x138c] ;  /* 0x00138c00010c7983 */ /* 0x000ee20000100800 */
[----:B----4-:R-:W-:-:S03]  /*431d0*/  @!P2 IMAD.MOV.U32 R22, RZ, RZ, R0 ;  /* 0x000000ffff16a224 */ /* 0x010fc600078e0000 */
[----:B------:R-:W4:Y:S01]  /*431e0*/  LDL R0, [R1+0x1390] ;  /* 0x0013900001007983 */ /* 0x000f220000100800 */
[----:B------:R-:W-:Y:S02]  /*431f0*/  PRMT R68, RZ, 0x7610, R68 ;  /* 0x00007610ff447816 */ /* 0x000fe40000000044 */
[----:B------:R-:W-:-:S04]  /*43200*/  PRMT R132, RZ, 0x7610, R132 ;  /* 0x00007610ff847816 */ /* 0x000fc80000000084 */
[----:B------:R1:W4:Y:S02]  /*43210*/  @!P2 LDG.E.U16 R68, desc[UR4][R22.64] ;  /* 0x000000041644a981 */ /* 0x000324000c1e1500 */
[----:B-1----:R-:W-:Y:S02]  /*43220*/  @!P2 IMAD.MOV.U32 R22, RZ, RZ, R29 ;  /* 0x000000ffff16a224 */ /* 0x002fe400078e001d */
[----:B------:R-:W-:Y:S01]  /*43230*/  @!P2 IMAD.MOV.U32 R23, RZ, RZ, R30 ;  /* 0x000000ffff17a224 */ /* 0x000fe200078e001e */
[----:B------:R-:W4:Y:S04]  /*43240*/  LDL R29, [R1+0x1388] ;  /* 0x00138800011d7983 */ /* 0x000f280000100800 */
[----:B------:R-:W4:Y:S04]  /*43250*/  LDL R30, [R1+0x1384] ;  /* 0x00138400011e7983 */ /* 0x000f280000100800 */
[----:B------:R1:W4:Y:S02]  /*43260*/  @!P2 LDG.E.U16 R132, desc[UR4][R22.64] ;  /* 0x000000041684a981 */ /* 0x000324000c1e1500 */
[----:B-1----:R-:W-:-:S02]  /*43270*/  @!P2 IMAD.MOV.U32 R23, RZ, RZ, R28 ;  /* 0x000000ffff17a224 */ /* 0x002fc400078e001c */
        /* <DEDUP_REMOVED lines=22> */
[----:B------:R1:W4:Y:S04]  /*433e0*/  @!P2 LDG.E.U16 R88, desc[UR4][R22.64] ;  /* 0x000000041658a981 */ /* 0x000328000c1e1500 */
[----:B------:R0:W-:Y:S01]  /*433f0*/  STL [R1+0x64c], R31 ;  /* 0x00064c1f01007387 */ /* 0x0001e20000100800 */
[----:B------:R-:W-:-:S02]  /*43400*/  PRMT R153, RZ, 0x7610, R153 ;  /* 0x00007610ff997816 */ /* 0x000fc40000000099 */
[----:B------:R-:W-:Y:S02]  /*43410*/  PRMT R57, RZ, 0x7610, R57 ;  /* 0x00007610ff397816 */ /* 0x000fe40000000039 */
[----:B------:R-:W-:Y:S02]  /*43420*/  PRMT R117, RZ, 0x7610, R117 ;  /* 0x00007610ff757816 */ /* 0x000fe40000000075 */
[----:B------:R-:W-:Y:S02]  /*43430*/  PRMT R115, RZ, 0x7610, R115 ;  /* 0x00007610ff737816 */ /* 0x000fe40000000073 */
[----:B------:R-:W-:Y:S02]  /*43440*/  PRMT R76, RZ, 0x7610, R76 ;  /* 0x00007610ff4c7816 */ /* 0x000fe4000000004c */
[----:B------:R-:W-:Y:S02]  /*43450*/  PRMT R137, RZ, 0x7610, R137 ;  /* 0x00007610ff897816 */ /* 0x000fe40000000089 */
[----:B------:R-:W-:-:S02]  /*43460*/  PRMT R87, RZ, 0x7610, R87 ;  /* 0x00007610ff577816 */ /* 0x000fc40000000057 */
[----:B------:R-:W-:Y:S01]  /*43470*/  PRMT R2, RZ, 0x7610, R2 ;  /* 0x00007610ff027816 */ /* 0x000fe20000000002 */
[----:B-1----:R-:W-:Y:S01]  /*43480*/  @!P2 IMAD.MOV.U32 R23, RZ, RZ, R28 ;  /* 0x000000ffff17a224 */ /* 0x002fe200078e001c */
[----:B------:R-:W-:Y:S01]  /*43490*/  PRMT R9, RZ, 0x7610, R9 ;  /* 0x00007610ff097816 */ /* 0x000fe20000000009 */
[----:B------:R-:W4:Y:S01]  /*434a0*/  LDL R28, [R1+0xf3c] ;  /* 0x000f3c00011c7983 */ /* 0x000f220000100800 */
[----:B------:R-:W-:-:S03]  /*434b0*/  @!P2 IMAD.MOV.U32 R22, RZ, RZ, R27 ;  /* 0x000000ffff16a224 */ /* 0x000fc600078e001b */
[----:B------:R-:W4:Y:S01]  /*434c0*/  LDL R27, [R1+0x1358] ;  /* 0x00135800011b7983 */ /* 0x000f220000100800 */
[----:B------:R-:W-:Y:S02]  /*434d0*/  PRMT R8, RZ, 0x7610, R8 ;  /* 0x00007610ff087816 */ /* 0x000fe40000000008 */
[----:B------:R-:W-:Y:S02]  /*434e0*/  PRMT R7, RZ, 0x7610, R7 ;  /* 0x00007610ff077816 */ /* 0x000fe40000000007 */
[----:B------:R-:W-:Y:S01]  /*434f0*/  PRMT R6, RZ, 0x7610, R6 ;  /* 0x00007610ff067816 */ /* 0x000fe20000000006 */
[----:B------:R2:W4:Y:S01]  /*43500*/  @!P2 LDG.E.U16 R153, desc[UR4][R22.64] ;  /* 0x000000041699a981 */ /* 0x000522000c1e1500 */
[----:B------:R-:W-:Y:S02]  /*43510*/  PRMT R136, RZ, 0x7610, R136 ;  /* 0x00007610ff887816 */ /* 0x000fe40000000088 */
[----:B------:R-:W-:Y:S02]  /*43520*/  PRMT R252, RZ, 0x7610, R252 ;  /* 0x00007610fffc7816 */ /* 0x000fe400000000fc */
[----:B------:R-:W-:-:S02]  /*43530*/  PRMT R251, RZ, 0x7610, R251 ;  /* 0x00007610fffb7816 */ /* 0x000fc400000000fb */
[----:B------:R-:W-:Y:S02]  /*43540*/  PRMT R250, RZ, 0x7610, R250 ;  /* 0x00007610fffa7816 */ /* 0x000fe400000000fa */
[----:B------:R-:W-:Y:S02]  /*43550*/  PRMT R249, RZ, 0x7610, R249 ;  /* 0x00007610fff97816 */ /* 0x000fe400000000f9 */
[----:B------:R-:W-:Y:S02]  /*43560*/  PRMT R248, RZ, 0x7610, R248 ;  /* 0x00007610fff87816 */ /* 0x000fe400000000f8 */
[----:B------:R-:W-:Y:S02]  /*43570*/  PRMT R247, RZ, 0x7610, R247 ;  /* 0x00007610fff77816 */ /* 0x000fe400000000f7 */
[----:B------:R-:W-:Y:S02]  /*43580*/  PRMT R246, RZ, 0x7610, R246 ;  /* 0x00007610fff67816 */ /* 0x000fe400000000f6 */
[----:B------:R-:W-:-:S02]  /*43590*/  PRMT R245, RZ, 0x7610, R245 ;  /* 0x00007610fff57816 */ /* 0x000fc400000000f5 */
[----:B------:R-:W-:Y:S02]  /*435a0*/  PRMT R244, RZ, 0x7610, R244 ;  /* 0x00007610fff47816 */ /* 0x000fe400000000f4 */
[----:B------:R-:W-:Y:S02]  /*435b0*/  PRMT R243, RZ, 0x7610, R243 ;  /* 0x00007610fff37816 */ /* 0x000fe400000000f3 */
[----:B------:R-:W-:Y:S01]  /*435c0*/  PRMT R242, RZ, 0x7610, R242 ;  /* 0x00007610fff27816 */ /* 0x000fe200000000f2 */
[----:B--2---:R-:W-:Y:S01]  /*435d0*/  @!P2 IMAD.MOV.U32 R22, RZ, RZ, R25 ;  /* 0x000000ffff16a224 */ /* 0x004fe200078e0019 */
[----:B------:R-:W-:Y:S01]  /*435e0*/  PRMT R241, RZ, 0x7610, R241 ;  /* 0x00007610fff17816 */ /* 0x000fe200000000f1 */
[----:B------:R-:W2:Y:S01]  /*435f0*/  LDL R25, [R1+0xf38] ;  /* 0x000f380001197983 */ /* 0x000ea20000100800 */
        /* <DEDUP_REMOVED lines=27> */
[----:B0-----:R-:W2:Y:S04]  /*437b0*/  LDL R32, [R1+0xd6c] ;  /* 0x000d6c0001207983 */ /* 0x001ea80000100800 */
[----:B------:R-:W2:Y:S01]  /*437c0*/  LDL R31, [R1+0xd70] ;  /* 0x000d7000011f7983 */ /* 0x000ea20000100800 */
[----:B---3--:R-:W-:-:S03]  /*437d0*/  @!P2 IMAD.MOV.U32 R23, RZ, RZ, R26 ;  /* 0x000000ffff17a224 */ /* 0x008fc600078e001a */
[----:B------:R-:W3:Y:S04]  /*437e0*/  LDL R26, [R1+0xf34] ;  /* 0x000f3400011a7983 */ /* 0x000ee80000100800 */
[----:B------:R0:W3:Y:S02]  /*437f0*/  @!P2 LDG.E.U16 R57, desc[UR4][R22.64] ;  /* 0x000000041639a981 */ /* 0x0000e4000c1e1500 */
[----:B0-----:R-:W-:Y:S02]  /*43800*/  @!P2 IMAD.MOV.U32 R23, RZ, RZ, R12 ;  /* 0x000000ffff17a224 */ /* 0x001fe400078e000c */
[----:B------:R-:W3:Y:S01]  /*43810*/  LDL R12, [R1+0xf2c] ;  /* 0x000f2c00010c7983 */ /* 0x000ee20000100800 */
[----:B----4-:R-:W-:-:S03]  /*43820*/  @!P2 IMAD.MOV.U32 R22, RZ, RZ, R0 ;  /* 0x000000ffff16a224 */ /* 0x010fc600078e0000 */
[----:B------:R-:W4:Y:S04]  /*43830*/  LDL R0, [R1+0xf30] ;  /* 0x000f300001007983 */ /* 0x000f280000100800 */
        /* <DEDUP_REMOVED lines=9> */
[----:B------:R-:W4:Y:S04]  /*438d0*/  LDL R27, [R1+0xf18] ;  /* 0x000f1800011b7983 */ /* 0x000f280000100800 */
[----:B------:R2:W4:Y:S02]  /*438e0*/  @!P2 LDG.E.U16 R76, desc[UR4][R22.64] ;  /* 0x00000004164ca981 */ /* 0x000524000c1e1500 */
        /* <DEDUP_REMOVED lines=232> */
[----:B------:R-:W-:Y:S02]  /*44770*/  PRMT R213, RZ, 0x7610, R213 ;  /* 0x00007610ffd57816 */ /* 0x000fe400000000d5 */
[----:B------:R-:W-:Y:S01]  /*44780*/  PRMT R212, RZ, 0x7610, R212 ;  /* 0x00007610ffd47816 */ /* 0x000fe200000000d4 */
[----:B------:R-:W4:Y:S04]  /*44790*/  LDL R30, [R1+0xd4c] ;  /* 0x000d4c00011e7983 */ /* 0x000f280000100800 */
[----:B------:R0:W4:Y:S04]  /*447a0*/  @!P2 LDG.E.U16 R214, desc[UR4][R22.64] ;  /* 0x0000000416d6a981 */ /* 0x000128000c1e1500 */
[----:B------:R-:W4:Y:S01]  /*447b0*/  LDL R29, [R1+0xd50] ;  /* 0x000d5000011d7983 */ /* 0x000f220000100800 */
[----:B0-----:R-:W-:-:S03]  /*447c0*/  @!P2 IMAD.MOV.U32 R23, RZ, RZ, R28 ;  /* 0x000000ffff17a224 */ /* 0x001fc600078e001c */
        /* <DEDUP_REMOVED lines=18> */
[----:B------:R-:W-:Y:S02]  /*448f0*/  PRMT R209, RZ, 0x7610, R209 ;  /* 0x00007610ffd17816 */ /* 0x000fe400000000d1 */
[----:B------:R-:W-:Y:S02]  /*44900*/  PRMT R208, RZ, 0x7610, R208 ;  /* 0x00007610ffd07816 */ /* 0x000fe400000000d0 */
[----:B------:R-:W-:Y:S01]  /*44910*/  PRMT R207, RZ, 0x7610, R207 ;  /* 0x00007610ffcf7816 */ /* 0x000fe200000000cf */
        /* <DEDUP_REMOVED lines=13> */
[----:B------:R-:W-:Y:S02]  /*449f0*/  @!P2 IMAD.MOV.U32 R23, RZ, RZ, R30 ;  /* 0x000000ffff17a224 */ /* 0x000fe400078e001e */
[----:B------:R-:W3:Y:S04]  /*44a00*/  LDL R30, [R1+0xd30] ;  /* 0x000d3000011e7983 */ /* 0x000ee80000100800 */
[----:B------:R0:W3:Y:S02]  /*44a10*/  @!P2 LDG.E.U16 R207, desc[UR4][R22.64] ;  /* 0x0000000416cfa981 */ /* 0x0000e4000c1e1500 */
[----:B0-----:R-:W-:-:S02]  /*44a20*/  @!P2 IMAD.MOV.U32 R23, RZ, RZ, R12 ;  /* 0x000000ffff17a224 */ /* 0x001fc400078e000c */
[----:B------:R-:W3:Y:S01]  /*44a30*/  LDL R12, [R1+0xd24] ;  /* 0x000d2400010c7983 */ /* 0x000ee20000100800 */
[----:B----4-:R-:W-:-:S03]  /*44a40*/  @!P2 IMAD.MOV.U32 R22, RZ, RZ, R0 ;  /* 0x000000ffff16a224 */ /* 0x010fc600078e0000 */
[----:B------:R-:W4:Y:S01]  /*44a50*/  LDL R0, [R1+0xd28] ;  /* 0x000d280001007983 */ /* 0x000f220000100800 */
[----:B------:R-:W-:-:S06]  /*44a60*/  PRMT R206, RZ, 0x7610, R206 ;  /* 0x00007610ffce7816 */ /* 0x000fcc00000000ce */
[----:B------:R0:W4:Y:S02]  /*44a70*/  @!P2 LDG.E.U16 R206, desc[UR4][R22.64] ;  /* 0x0000000416cea981 */ /* 0x000124000c1e1500 */
[----:B0-----:R-:W-:Y:S02]  /*44a80*/  @!P2 IMAD.MOV.U32 R23, RZ, RZ, R28 ;  /* 0x000000ffff17a224 */ /* 0x001fe400078e001c */
[----:B------:R-:W4:Y:S04]  /*44a90*/  LDL R28, [R1+0xd18] ;  /* 0x000d1800011c7983 */ /* 0x000f280000100800 */
[----:B------:R-:W4:Y:S04]  /*44aa0*/  LDL.LU R154, [R1+0xcd4] ;  /* 0x000cd400019a7983 */ /* 0x000f280000300800 */
[----:B------:R-:W4:Y:S01]  /*44ab0*/  LDL R29, [R1+0xd14] ;  /* 0x000d1400011d7983 */ /* 0x000f220000100800 */
[----:B------:R-:W-:-:S03]  /*44ac0*/  @!P2 IMAD.MOV.U32 R22, RZ, RZ, R27 ;  /* 0x000000ffff16a224 */ /* 0x000fc600078e001b */
[----:B------:R-:W4:Y:S01]  /*44ad0*/  LDL R27, [R1+0xcd8] ;  /* 0x000cd800011b7983 */ /* 0x000f220000100800 */
[----:B------:R-:W-:-:S06]  /*44ae0*/  PRMT R205, RZ, 0x7610, R205 ;  /* 0x00007610ffcd7816 */ /* 0x000fcc00000000cd */
[----:B------:R2:W4:Y:S01]  /*44af0*/  @!P2 LDG.E.U16 R205, desc[UR4][R22.64] ;  /* 0x0000000416cda981 */ /* 0x000522000c1e1500 */
[----:B------:R-:W-:Y:S02]  /*44b00*/  PRMT R204, RZ, 0x7610, R204 ;  /* 0x00007610ffcc7816 */ /* 0x000fe400000000cc */
[----:B------:R-:W-:Y:S01]  /*44b10*/  PRMT R203, RZ, 0x7610, R203 ;  /* 0x00007610ffcb7816 */ /* 0x000fe200000000cb */
[----:B--2---:R-:W-:Y:S02]  /*44b20*/  @!P2 IMAD.MOV.U32 R22, RZ, RZ, R25 ;  /* 0x000000ffff16a224 */ /* 0x004fe400078e0019 */
[----:B------:R-:W2:Y:S01]  /*44b30*/  LDL R25, [R1+0xc98] ;  /* 0x000c980001197983 */ /* 0x000ea20000100800 */
[----:B---3--:R-:W-:-:S03]  /*44b40*/  @!P2 IMAD.MOV.U32 R23, RZ, RZ, R26 ;  /* 0x000000ffff17a224 */ /* 0x008fc600078e001a */
[----:B------:R-:W3:Y:S04]  /*44b50*/  LDL R26, [R1+0xc94] ;  /* 0x000c9400011a7983 */ /* 0x000ee80000100800 */
[----:B------:R0:W3:Y:S04]  /*44b60*/  @!P2 LDG.E.U16 R204, desc[UR4][R22.64] ;  /* 0x0000000416cca981 */ /* 0x0000e8000c1e1500 */
[----:B------:R-:W3:Y:S04]  /*44b70*/  LDL.LU R35, [R1+0xc58] ;  /* 0x000c580001237983 */ /* 0x000ee80000300800 */
[----:B------:R-:W3:Y:S01]  /*44b80*/  LDL.LU R152, [R1+0xc54] ;  /* 0x000c540001987983 */ /* 0x000ee20000300800 */
[----:B0-----:R-:W-:-:S02]  /*44b90*/  @!P2 IMAD.MOV.U32 R23, RZ, RZ, R31 ;  /* 0x000000ffff17a224 */ /* 0x001fc400078e001f */
[----:B------:R-:W-:-:S05]  /*44ba0*/  @!P2 IMAD.MOV.U32 R22, RZ, RZ, R30 ;  /* 0x000000ffff16a224 */ /* 0x000fca00078e001e */
[----:B------:R0:W3:Y:S02]  /*44bb0*/  @!P2 LDG.E.U16 R203, desc[UR4][R22.64] ;  /* 0x0000000416cba981 */ /* 0x0000e4000c1e1500 */
[----:B0-----:R-:W-:Y:S02]  /*44bc0*/  @!P2 IMAD.MOV.U32 R23, RZ, RZ, R12 ;  /* 0x000000ffff17a224 */ /* 0x001fe400078e000c */
[----:B------:R-:W3:Y:S01]  /*44bd0*/  LDL R12, [R1+0xc14] ;  /* 0x000c1400010c7983 */ /* 0x000ee20000100800 */
[----:B----4-:R-:W-:-:S03]  /*44be0*/  @!P2 IMAD.MOV.U32 R22, RZ, RZ, R0 ;  /* 0x000000ffff16a224 */ /* 0x010fc600078e0000 */
[----:B------:R-:W4:Y:S01]  /*44bf0*/  LDL R0, [R1+0xc18] ;  /* 0x000c180001007983 */ /* 0x000f220000100800 */
[----:B------:R-:W-:Y:S02]  /*44c00*/  PRMT R202, RZ, 0x7610, R202 ;  /* 0x00007610ffca7816 */ /* 0x000fe400000000ca */
[----:B------:R-:W-:Y:S01]  /*44c10*/  PRMT R201, RZ, 0x7610, R201 ;  /* 0x00007610ffc97816 */ /* 0x000fe200000000c9 */
[----:B------:R-:W4:Y:S04]  /*44c20*/  LDL.LU R43, [R1+0xbd8] ;  /* 0x000bd800012b7983 */ /* 0x000f280000300800 */
[----:B------:R-:W4:Y:S04]  /*44c30*/  LDL R32, [R1+0xbd4] ;  /* 0x000bd40001207983 */ /* 0x000f280000100800 */
[----:B------:R-:W4:Y:S04]  /*44c40*/  LDL R31, [R1+0xd0c] ;  /* 0x000d0c00011f7983 */ /* 0x000f280000100800 */
[----:B------:R-:W4:Y:S04]  /*44c50*/  LDL R30, [R1+0xd10] ;  /* 0x000d1000011e7983 */ /* 0x000f280000100800 */
[----:B------:R0:W4:Y:S02]  /*44c60*/  @!P2 LDG.E.U16 R202, desc[UR4][R22.64] ;  /* 0x0000000416caa981 */ /* 0x000124000c1e1500 */
[----:B0-----:R-:W-:-:S02]  /*44c70*/  @!P2 IMAD.MOV.U32 R22, RZ, RZ, R28 ;  /* 0x000000ffff16a224 */ /* 0x001fc400078e001c */
[----:B------:R-:W-:Y:S01]  /*44c80*/  @!P2 IMAD.MOV.U32 R23, RZ, RZ, R29 ;  /* 0x000000ffff17a224 */ /* 0x000fe200078e001d */
[----:B------:R-:W-:Y:S01]  /*44c90*/  PRMT R200, RZ, 0x7610, R200 ;  /* 0x00007610ffc87816 */ /* 0x000fe200000000c8 */
[----:B------:R-:W4:Y:S04]  /*44ca0*/  LDL R28, [R1+0xd08] ;  /* 0x000d0800011c7983 */ /* 0x000f280000100800 */
[----:B------:R0:W4:Y:S04]  /*44cb0*/  @!P2 LDG.E.U16 R201, desc[UR4][R22.64] ;  /* 0x0000000416c9a981 */ /* 0x000128000c1e1500 */
[----:B------:R-:W4:Y:S01]  /*44cc0*/  LDL R29, [R1+0xd04] ;  /* 0x000d0400011d7983 */ /* 0x000f220000100800 */
[----:B0-----:R-:W-:-:S03]  /*44cd0*/  @!P2 IMAD.MOV.U32 R22, RZ, RZ, R27 ;  /* 0x000000ffff16a224 */ /* 0x001fc600078e001b */
[----:B------:R-:W4:Y:S01]  /*44ce0*/  LDL R27, [R1+0xb98] ;  /* 0x000b9800011b7983 */ /* 0x000f220000100800 */
[----:B------:R-:W-:-:S05]  /*44cf0*/  @!P2 IMAD.MOV.U32 R23, RZ, RZ, R154 ;  /* 0x000000ffff17a224 */ /* 0x000fca00078e009a */
[----:B------:R2:W4:Y:S01]  /*44d00*/  @!P2 LDG.E.U16 R200, desc[UR4][R22.64] ;  /* 0x0000000416c8a981 */ /* 0x000522000c1e1500 */
[----:B------:R-:W-:Y:S02]  /*44d10*/  PRMT R199, RZ, 0x7610, R199 ;  /* 0x00007610ffc77816 */ /* 0x000fe400000000c7 */
[----:B------:R-:W-:Y:S01]  /*44d20*/  PRMT R198, RZ, 0x7610, R198 ;  /* 0x00007610ffc67816 */ /* 0x000fe200000000c6 */
[----:B--2---:R-:W-:Y:S02]  /*44d30*/  @!P2 IMAD.MOV.U32 R22, RZ, RZ, R25 ;  /* 0x000000ffff16a224 */ /* 0x004fe400078e0019 */
[----:B------:R-:W2:Y:S01]  /*44d40*/  LDL R25, [R1+0xd00] ;  /* 0x000d000001197983 */ /* 0x000ea20000100800 */
[----:B---3--:R-:W-:-:S03]  /*44d50*/  @!P2 IMAD.MOV.U32 R23, RZ, RZ, R26 ;  /* 0x000000ffff17a224 */ /* 0x008fc600078e001a */
[----:B------:R-:W3:Y:S04]  /*44d60*/  LDL R26, [R1+0xcfc] ;  /* 0x000cfc00011a7983 */ /* 0x000ee80000100800 */
[----:B------:R0:W3:Y:S02]  /*44d70*/  @!P2 LDG.E.U16 R199, desc[UR4][R22.64] ;  /* 0x0000000416c7a981 */ /* 0x0000e4000c1e1500 */
[----:B0-----:R-:W-:Y:S02]  /*44d80*/  @!P2 IMAD.MOV.U32 R22, RZ, RZ, R35 ;  /* 0x000000ffff16a224 */ /* 0x001fe400078e0023 */
[----:B------:R-:W-:-:S05]  /*44d90*/  @!P2 IMAD.MOV.U32 R23, RZ, RZ, R152 ;  /* 0x000000ffff17a224 */ /* 0x000fca00078e0098 */
[----:B------:R0:W3:Y:S02]  /*44da0*/  @!P2 LDG.E.U16 R198, desc[UR4][R22.64] ;  /* 0x0000000416c6a981 */ /* 0x0000e4000c1e1500 */
[----:B0-----:R-:W-:Y:S02]  /*44db0*/  @!P2 IMAD.MOV.U32 R23, RZ, RZ, R12 ;  /* 0x000000ffff17a224 */ /* 0x001fe400078e000c */
[----:B------:R-:W3:Y:S01]  /*44dc0*/  LDL R12, [R1+0xcf4] ;  /* 0x000cf400010c7983 */ /* 0x000ee20000100800 */
[----:B----4-:R-:W-:-:S03]  /*44dd0*/  @!P2 IMAD.MOV.U32 R22, RZ, RZ, R0 ;  /* 0x000000ffff16a224 */ /* 0x010fc600078e0000 */
[----:B------:R-:W4:Y:S01]  /*44de0*/  LDL R0, [R1+0xcf8] ;  /* 0x000cf80001007983 */ /* 0x000f220000100800 */
[----:B------:R-:W-:Y:S02]  /*44df0*/  PRMT R197, RZ, 0x7610, R197 ;  /* 0x00007610ffc57816 */ /* 0x000fe400000000c5 */
[----:B------:R-:W-:-:S04]  /*44e00*/  PRMT R196, RZ, 0x7610, R196 ;  /* 0x00007610ffc47816 */ /* 0x000fc800000000c4 */
[----:B------:R0:W4:Y:S01]  /*44e10*/  @!P2 LDG.E.U16 R197, desc[UR4][R22.64] ;  /* 0x0000000416c5a981 */ /* 0x000122000c1e1500 */
[----:B------:R-:W-:Y:S01]  /*44e20*/  PRMT R195, RZ, 0x7610, R195 ;  /* 0x00007610ffc37816 */ /* 0x000fe200000000c3 */
[----:B0-----:R-:W-:Y:S02]  /*44e30*/  @!P2 IMAD.MOV.U32 R22, RZ, RZ, R43 ;  /* 0x000000ffff16a224 */ /* 0x001fe400078e002b */
[----:B------:R-:W-:-:S05]  /*44e40*/  @!P2 IMAD.MOV.U32 R23, RZ, RZ, R32 ;  /* 0x000000ffff17a224 */ /* 0x000fca00078e0020 */
[----:B------:R0:W4:Y:S01]  /*44e50*/  @!P2 LDG.E.U16 R196, desc[UR4][R22.64] ;  /* 0x0000000416c4a981 */ /* 0x000122000c1e1500 */
[----:B------:R-:W-:Y:S01]  /*44e60*/  PRMT R194, RZ, 0x7610, R194 ;  /* 0x00007610ffc27816 */ /* 0x000fe200000000c2 */
[----:B0-----:R-:W-:Y:S02]  /*44e70*/  @!P2 IMAD.MOV.U32 R22, RZ, RZ, R27 ;  /* 0x000000ffff16a224 */ /* 0x001fe400078e001b */
[----:B------:R-:W-:Y:S01]  /*44e80*/  @!P2 IMAD.MOV.U32 R23, RZ, RZ, R17 ;  /* 0x000000ffff17a224 */ /* 0x000fe200078e0011 */
[----:B------:R-:W4:Y:S04]  /*44e90*/  LDL.LU R27, [R1+0xcec] ;  /* 0x000cec00011b7983 */ /* 0x000f280000300800 */
[----:B------:R0:W-:Y:S04]  /*44ea0*/  STL [R1+0x1fb4], R17 ;  /* 0x001fb41101007387 */ /* 0x0001e80000100800 */
[----:B------:R-:W4:Y:S04]  /*44eb0*/  LDL R32, [R1+0xcf0] ;  /* 0x000cf00001207983 */ /* 0x000f280000100800 */
[----:B------:R1:W4:Y:S01]  /*44ec0*/  @!P2 LDG.E.U16 R195, desc[UR4][R22.64] ;  /* 0x0000000416c3a981 */ /* 0x000322000c1e1500 */
[----:B------:R-:W-:-:S03]  /*44ed0*/  PRMT R193, RZ, 0x7610, R193 ;  /* 0x00007610ffc17816 */ /* 0x000fc600000000c1 */
[----:B0-----:R-:W4:Y:S01]  /*44ee0*/  LDL R17, [R1+0xc90] ;  /* 0x000c900001117983 */ /* 0x001f220000100800 */
[----:B-1----:R-:W-:Y:S02]  /*44ef0*/  @!P2 IMAD.MOV.U32 R22, RZ, RZ, R30 ;  /* 0x000000ffff16a224 */ /* 0x002fe400078e001e */
[----:B------:R-:W-:Y:S01]  /*44f00*/  @!P2 IMAD.MOV.U32 R23, RZ, RZ, R31 ;  /* 0x000000ffff17a224 */ /* 0x000fe200078e001f */
[----:B------:R-:W4:Y:S04]  /*44f10*/  LDL R30, [R1+0xcd0] ;  /* 0x000cd000011e7983 */ /* 0x000f280000100800 */
[----:B------:R-:W4:Y:S04]  /*44f20*/  LDL R31, [R1+0xccc] ;  /* 0x000ccc00011f7983 */ /* 0x000f280000100800 */
[----:B------:R0:W4:Y:S02]  /*44f30*/  @!P2 LDG.E.U16 R194, desc[UR4][R22.64] ;  /* 0x0000000416c2a981 */ /* 0x000124000c1e1500 */
[----:B0-----:R-:W-:-:S02]  /*44f40*/  @!P2 IMAD.MOV.U32 R22, RZ, RZ, R28 ;  /* 0x000000ffff16a224 */ /* 0x001fc400078e001c */
[----:B------:R-:W-:-:S05]  /*44f50*/  @!P2 IMAD.MOV.U32 R23, RZ, RZ, R29 ;  /* 0x000000ffff17a224 */ /* 0x000fca00078e001d */
[----:B------:R2:W4:Y:S01]  /*44f60*/  @!P2 LDG.E.U16 R193, desc[UR4][R22.64] ;  /* 0x0000000416c1a981 */ /* 0x000522000c1e1500 */
[----:B------:R-:W-:Y:S01]  /*44f70*/  PRMT R192, RZ, 0x7610, R192 ;  /* 0x00007610ffc07816 */ /* 0x000fe200000000c0 */
[----:B--2---:R-:W-:Y:S02]  /*44f80*/  @!P2 IMAD.MOV.U32 R22, RZ, RZ, R25 ;  /* 0x000000ffff16a224 */ /* 0x004fe400078e0019 */
[----:B---3--:R-:W-:Y:S02]  /*44f90*/  @!P2 IMAD.MOV.U32 R23, RZ, RZ, R26 ;  /* 0x000000ffff17a224 */ /* 0x008fe400078e001a */
[----:B------:R-:W2:Y:S04]  /*44fa0*/  LDL R26, [R1+0xc8c] ;  /* 0x000c8c00011a7983 */ /* 0x000ea80000100800 */
[----:B------:R-:W3:Y:S04]  /*44fb0*/  LDL.LU R39, [R1+0xc4c] ;  /* 0x000c4c0001277983 */ /* 0x000ee80000300800 */
[----:B------:R-:W3:Y:S04]  /*44fc0*/  LDL.LU R25, [R1+0xc0c] ;  /* 0x000c0c0001197983 */ /* 0x000ee80000300800 */
[----:B------:R-:W3:Y:S04]  /*44fd0*/  LDL R29, [R1+0xc50] ;  /* 0x000c5000011d7983 */ /* 0x000ee80000100800 */
[----:B------:R-:W3:Y:S04]  /*44fe0*/  LDL R28, [R1+0xc10] ;  /* 0x000c1000011c7983 */ /* 0x000ee80000100800 */
[----:B------:R0:W3:Y:S02]  /*44ff0*/  @!P2 LDG.E.U16 R192, desc[UR4][R22.64] ;  /* 0x0000000416c0a981 */ /* 0x0000e4000c1e1500 */
[----:B0-----:R-:W-:-:S02]  /*45000*/  @!P2 IMAD.MOV.U32 R23, RZ, RZ, R12 ;  /* 0x000000ffff17a224 */ /* 0x001fc400078e000c */
[----:B------:R-:W3:Y:S01]  /*45010*/  LDL R12, [R1+0xbcc] ;  /* 0x000bcc00010c7983 */ /* 0x000ee20000100800 */
[----:B----4-:R-:W-:-:S03]  /*45020*/  @!P2 IMAD.MOV.U32 R22, RZ, RZ, R0 ;  /* 0x000000ffff16a224 */ /* 0x010fc600078e0000 */
[----:B------:R-:W4:Y:S01]  /*45030*/  LDL R0, [R1+0xbd0] ;  /* 0x000bd00001007983 */ /* 0x000f220000100800 */
[----:B------:R-:W-:Y:S02]  /*45040*/  PRMT R191, RZ, 0x7610, R191 ;  /* 0x00007610ffbf7816 */ /* 0x000fe400000000bf */
[----:B------:R-:W-:-:S04]  /*45050*/  PRMT R190, RZ, 0x7610, R190 ;  /* 0x00007610ffbe7816 */ /* 0x000fc800000000be */
[----:B------:R0:W4:Y:S01]  /*45060*/  @!P2 LDG.E.U16 R191, desc[UR4][R22.64] ;  /* 0x0000000416bfa981 */ /* 0x000122000c1e1500 */
[----:B------:R-:W-:Y:S02]  /*45070*/  PRMT R189, RZ, 0x7610, R189 ;  /* 0x00007610ffbd7816 */ /* 0x000fe400000000bd */
[----:B------:R-:W-:Y:S02]  /*45080*/  PRMT R188, RZ, 0x7610, R188 ;  /* 0x00007610ffbc7816 */ /* 0x000fe400000000bc */
[----:B------:R-:W-:Y:S01]  /*45090*/  PRMT R187, RZ, 0x7610, R187 ;  /* 0x00007610ffbb7816 */ /* 0x000fe200000000bb */
[----:B0-----:R-:W-:Y:S02]  /*450a0*/  @!P2 IMAD.MOV.U32 R23, RZ, RZ, R27 ;  /* 0x000000ffff17a224 */ /* 0x001fe400078e001b */
[----:B------:R-:W-:-:S05]  /*450b0*/  @!P2 IMAD.MOV.U32 R22, RZ, RZ, R32 ;  /* 0x000000ffff16a224 */ /* 0x000fca00078e0020 */
[----:B------:R0:W4:Y:S02]  /*450c0*/  @!P2 LDG.E.U16 R190, desc[UR4][R22.64] ;  /* 0x0000000416bea981 */ /* 0x000124000c1e1500 */
[----:B0-----:R-:W-:Y:S02]  /*450d0*/  @!P2 IMAD.MOV.U32 R22, RZ, RZ, R30 ;  /* 0x000000ffff16a224 */ /* 0x001fe400078e001e */
[----:B------:R-:W-:Y:S01]  /*450e0*/  @!P2 IMAD.MOV.U32 R23, RZ, RZ, R31 ;  /* 0x000000ffff17a224 */ /* 0x000fe200078e001f */
[----:B------:R-:W-:Y:S01]  /*450f0*/  PRMT R186, RZ, 0x7610, R186 ;  /* 0x00007610ffba7816 */ /* 0x000fe200000000ba */
[----:B------:R-:W4:Y:S04]  /*45100*/  LDL R30, [R1+0xcc4] ;  /* 0x000cc400011e7983 */ /* 0x000f280000100800 */
[----:B------:R0:W4:Y:S02]  /*45110*/  @!P2 LDG.E.U16 R189, desc[UR4][R22.64] ;  /* 0x0000000416bda981 */ /* 0x000124000c1e1500 */
[----:B0-----:R-:W-:-:S02]  /*45120*/  @!P2 IMAD.MOV.U32 R22, RZ, RZ, R17 ;  /* 0x000000ffff16a224 */ /* 0x001fc400078e0011 */
[----:B------:R-:W4:Y:S01]  /*45130*/  LDL R17, [R1+0xce8] ;  /* 0x000ce80001117983 */ /* 0x000f220000100800 */
[----:B--2---:R-:W-:-:S03]  /*45140*/  @!P2 IMAD.MOV.U32 R23, RZ, RZ, R26 ;  /* 0x000000ffff17a224 */ /* 0x004fc600078e001a */
[----:B------:R-:W2:Y:S04]  /*45150*/  LDL R26, [R1+0xce4] ;  /* 0x000ce400011a7983 */ /* 0x000ea80000100800 */
[----:B------:R3:W2:Y:S02]  /*45160*/  @!P2 LDG.E.U16 R188, desc[UR4][R22.64] ;  /* 0x0000000416bca981 */ /* 0x0006a4000c1e1500 */
[----:B---3--:R-:W-:Y:S02]  /*45170*/  @!P2 IMAD.MOV.U32 R22, RZ, RZ, R29 ;  /* 0x000000ffff16a224 */ /* 0x008fe400078e001d */
[----:B------:R-:W-:Y:S01]  /*45180*/  @!P2 IMAD.MOV.U32 R23, RZ, RZ, R39 ;  /* 0x000000ffff17a224 */ /* 0x000fe200078e0027 */
[----:B------:R-:W-:Y:S02]  /*45190*/  PRMT R185, RZ, 0x7610, R185 ;  /* 0x00007610ffb97816 */ /* 0x000fe400000000b9 */
[----:B------:R-:W-:Y:S01]  /*451a0*/  PRMT R184, RZ, 0x7610, R184 ;  /* 0x00007610ffb87816 */ /* 0x000fe200000000b8 */
[----:B------:R-:W3:Y:S04]  /*451b0*/  LDL R29, [R1+0xcbc] ;  /* 0x000cbc00011d7983 */ /* 0x000ee80000100800 */
[----:B------:R0:W3:Y:S02]  /*451c0*/  @!P2 LDG.E.U16 R187, desc[UR4][R22.64] ;  /* 0x0000000416bba981 */ /* 0x0000e4000c1e1500 */
[----:B0-----:R-:W-:-:S02]  /*451d0*/  @!P2 IMAD.MOV.U32 R22, RZ, RZ, R28 ;  /* 0x000000ffff16a224 */ /* 0x001fc400078e001c */
[----:B------:R-:W-:-:S05]  /*451e0*/  @!P2 IMAD.MOV.U32 R23, RZ, RZ, R25 ;  /* 0x000000ffff17a224 */ /* 0x000fca00078e0019 */
[----:B------:R0:W3:Y:S02]  /*451f0*/  @!P2 LDG.E.U16 R186, desc[UR4][R22.64] ;  /* 0x0000000416baa981 */ /* 0x0000e4000c1e1500 */
[----:B0-----:R-:W-:Y:S02]  /*45200*/  @!P2 IMAD.MOV.U32 R23, RZ, RZ, R12 ;  /* 0x000000ffff17a224 */ /* 0x001fe400078e000c */
[----:B------:R-:W3:Y:S01]  /*45210*/  LDL R12, [R1+0xcc8] ;  /* 0x000cc800010c7983 */ /* 0x000ee20000100800 */
[----:B----4-:R-:W-:-:S03]  /*45220*/  @!P2 IMAD.MOV.U32 R22, RZ, RZ, R0 ;  /* 0x000000ffff16a224 */ /* 0x010fc600078e0000 */
[----:B------:R-:W4:Y:S04]  /*45230*/  LDL R0, [R1+0xcc0] ;  /* 0x000cc00001007983 */ /* 0x000f280000100800 */
[----:B------:R-:W4:Y:S04]  /*45240*/  LDL.LU R34, [R1+0xcac] ;  /* 0x000cac0001227983 */ /* 0x000f280000300800 */
[----:B------:R0:W4:Y:S04]  /*45250*/  @!P2 LDG.E.U16 R185, desc[UR4][R22.64] ;  /* 0x0000000416b9a981 */ /* 0x000128000c1e1500 */
[----:B------:R-:W-:Y:S04]  /*45260*/  STL [R1+0x1fbc], R11 ;  /* 0x001fbc0b01007387 */ /* 0x000fe80000100800 */
[----:B------:R1:W-:Y:S01]  /*45270*/  STL [R1+0x1fb8], R18 ;  /* 0x001fb81201007387 */ /* 0x0003e20000100800 */
[----:B0-----:R-:W-:-:S02]  /*45280*/  @!P2 IMAD.MOV.U32 R22, RZ, RZ, R11 ;  /* 0x000000ffff16a224 */ /* 0x001fc400078e000b */
[----:B------:R-:W-:Y:S02]  /*45290*/  @!P2 IMAD.MOV.U32 R23, RZ, RZ, R18 ;  /* 0x000000ffff17a224 */ /* 0x000fe400078e0012 */
[----:B-1----:R-:W4:Y:S04]  /*452a0*/  LDL.LU R18, [R1+0xc08] ;  /* 0x000c080001127983 */ /* 0x002f280000300800 */
[----:B------:R0:W4:Y:S04]  /*452b0*/  @!P2 LDG.E.U16 R184, desc[UR4][R22.64] ;  /* 0x0000000416b8a981 */ /* 0x000128000c1e1500 */
[----:B------:R-:W4:Y:S01]  /*452c0*/  LDL R28, [R1+0xcb4] ;  /* 0x000cb400011c7983 */ /* 0x000f220000100800 */
[----:B------:R-:W-:-:S02]  /*452d0*/  PRMT R183, RZ, 0x7610, R183 ;  /* 0x00007610ffb77816 */ /* 0x000fc400000000b7 */
[----:B------:R-:W-:Y:S01]  /*452e0*/  PRMT R182, RZ, 0x7610, R182 ;  /* 0x00007610ffb67816 */ /* 0x000fe200000000b6 */
[----:B0-----:R-:W-:Y:S02]  /*452f0*/  @!P2 IMAD.MOV.U32 R22, RZ, RZ, R17 ;  /* 0x000000ffff16a224 */ /* 0x001fe400078e0011 */
[----:B------:R-:W4:Y:S01]  /*45300*/  LDL R17, [R1+0xcb0] ;  /* 0x000cb00001117983 */ /* 0x000f220000100800 */
[----:B--2---:R-:W-:-:S03]  /*45310*/  @!P2 IMAD.MOV.U32 R23, RZ, RZ, R26 ;  /* 0x000000ffff17a224 */ /* 0x004fc600078e001a */
[----:B------:R-:W2:Y:S04]  /*45320*/  LDL R26, [R1+0xcb8] ;  /* 0x000cb800011a7983 */ /* 0x000ea80000100800 */
[----:B------:R-:W2:Y:S04]  /*45330*/  LDL.LU R37, [R1+0xc84] ;  /* 0x000c840001257983 */ /* 0x000ea80000300800 */
[----:B------:R-:W2:Y:S04]  /*45340*/  LDL.LU R36, [R1+0xc88] ;  /* 0x000c880001247983 */ /* 0x000ea80000300800 */
[----:B------:R0:W2:Y:S04]  /*45350*/  @!P2 LDG.E.U16 R183, desc[UR4][R22.64] ;  /* 0x0000000416b7a981 */ /* 0x0000a8000c1e1500 */
[----:B------:R-:W2:Y:S04]  /*45360*/  LDL.LU R31, [R1+0xc48] ;  /* 0x000c4800011f7983 */ /* 0x000ea80000300800 */
[----:B------:R-:W2:Y:S01]  /*45370*/  LDL R11, [R1+0xbc4] ;  /* 0x000bc400010b7983 */ /* 0x000ea20000100800 */
[----:B0-----:R-:W-:-:S02]  /*45380*/  @!P2 IMAD.MOV.U32 R23, RZ, RZ, R30 ;  /* 0x000000ffff17a224 */ /* 0x001fc400078e001e */
[----:B---3--:R-:W-:Y:S02]  /*45390*/  @!P2 IMAD.MOV.U32 R22, RZ, RZ, R12 ;  /* 0x000000ffff16a224 */ /* 0x008fe400078e000c */
[----:B------:R-:W3:Y:S04]  /*453a0*/  LDL R12, [R1+0xc44] ;  /* 0x000c4400010c7983 */ /* 0x000ee80000100800 */
[----:B------:R4:W3:Y:S02]  /*453b0*/  @!P2 LDG.E.U16 R182, desc[UR4][R22.64] ;  /* 0x0000000416b6a981 */ /* 0x0008e4000c1e1500 */
[----:B----4-:R-:W-:Y:S02]  /*453c0*/  @!P2 IMAD.MOV.U32 R22, RZ, RZ, R0 ;  /* 0x000000ffff16a224 */ /* 0x010fe400078e0000 */
[----:B------:R-:W4:Y:S04]  /*453d0*/  LDL R0, [R1+0xbc8] ;  /* 0x000bc80001007983 */ /* 0x000f280000100800 */
[----:B------:R-:W4:Y:S01]  /*453e0*/  LDL.LU R45, [R1+0xc04] ;  /* 0x000c0400012d7983 */ /* 0x000f220000300800 */
[----:B------:R-:W-:Y:S01]  /*453f0*/  PRMT R181, RZ, 0x7610, R181 ;  /* 0x00007610ffb57816 */ /* 0x000fe200000000b5 */
[----:B------:R-:W-:Y:S01]  /*45400*/  @!P2 IMAD.MOV.U32 R23, RZ, RZ, R29 ;  /* 0x000000ffff17a224 */ /* 0x000fe200078e001d */
[----:B------:R-:W-:-:S04]  /*45410*/  PRMT R180, RZ, 0x7610, R180 ;  /* 0x00007610ffb47816 */ /* 0x000fc800000000b4 */
[----:B------:R0:W4:Y:S01]  /*45420*/  @!P2 LDG.E.U16 R181, desc[UR4][R22.64] ;  /* 0x0000000416b5a981 */ /* 0x000122000c1e1500 */
[----:B------:R-:W-:Y:S01]  /*45430*/  PRMT R179, RZ, 0x7610, R179 ;  /* 0x00007610ffb37816 */ /* 0x000fe200000000b3 */
[----:B0-----:R-:W-:Y:S01]  /*45440*/  @!P2 IMAD.MOV.U32 R23, RZ, RZ, R28 ;  /* 0x000000ffff17a224 */ /* 0x001fe200078e001c */
[----:B------:R-:W-:Y:S02]  /*45450*/  PRMT R178, RZ, 0x7610, R178 ;  /* 0x00007610ffb27816 */ /* 0x000fe400000000b2 */
[----:B------:R-:W-:Y:S02]  /*45460*/  PRMT R177, RZ, 0x7610, R177 ;  /* 0x00007610ffb17816 */ /* 0x000fe400000000b1 */
[----:B------:R-:W-:Y:S01]  /*45470*/  PRMT R176, RZ, 0x7610, R176 ;  /* 0x00007610ffb07816 */ /* 0x000fe200000000b0 */
[----:B--2---:R-:W-:-:S05]  /*45480*/  @!P2 IMAD.MOV.U32 R22, RZ, RZ, R26 ;  /* 0x000000ffff16a224 */ /* 0x004fca00078e001a */
[----:B------:R0:W2:Y:S02]  /*45490*/  @!P2 LDG.E.U16 R180, desc[UR4][R22.64] ;  /* 0x0000000416b4a981 */ /* 0x0000a4000c1e1500 */
[----:B0-----:R-:W-:Y:S02]  /*454a0*/  @!P2 IMAD.MOV.U32 R22, RZ, RZ, R17 ;  /* 0x000000ffff16a224 */ /* 0x001fe400078e0011 */
[----:B------:R-:W-:-:S05]  /*454b0*/  @!P2 IMAD.MOV.U32 R23, RZ, RZ, R34 ;  /* 0x000000ffff17a224 */ /* 0x000fca00078e0022 */
[----:B------:R0:W2:Y:S02]  /*454c0*/  @!P2 LDG.E.U16 R179, desc[UR4][R22.64] ;  /* 0x0000000416b3a981 */ /* 0x0000a4000c1e1500 */
[----:B0-----:R-:W-:Y:S02]  /*454d0*/  @!P2 IMAD.MOV.U32 R22, RZ, RZ, R36 ;  /* 0x000000ffff16a224 */ /* 0x001fe400078e0024 */
[----:B------:R-:W-:-:S05]  /*454e0*/  @!P2 IMAD.MOV.U32 R23, RZ, RZ, R37 ;  /* 0x000000ffff17a224 */ /* 0x000fca00078e0025 */
[----:B------:R0:W2:Y:S02]  /*454f0*/  @!P2 LDG.E.U16 R178, desc[UR4][R22.64] ;  /* 0x0000000416b2a981 */ /* 0x0000a4000c1e1500 */
[----:B0-----:R-:W-:Y:S02]  /*45500*/  @!P2 IMAD.MOV.U32 R22, RZ, RZ, R31 ;  /* 0x000000ffff16a224 */ /* 0x001fe400078e001f */
[----:B---3--:R-:W-:Y:S02]  /*45510*/  @!P2 IMAD.MOV.U32 R23, RZ, RZ, R12 ;  /* 0x000000ffff17a224 */ /* 0x008fe400078e000c */
[----:B------:R-:W3:Y:S04]  /*45520*/  LDL.LU R12, [R1+0xca8] ;  /* 0x000ca800010c7983 */ /* 0x000ee80000300800 */
[----:B------:R0:W2:Y:S04]  /*45530*/  @!P2 LDG.E.U16 R177, desc[UR4][R22.64] ;  /* 0x0000000416b1a981 */ /* 0x0000a8000c1e1500 */
[----:B------:R-:W2:Y:S04]  /*45540*/  LDL.LU R32, [R1+0xca4] ;  /* 0x000ca40001207983 */ /* 0x000ea80000300800 */
[----:B------:R1:W-:Y:S04]  /*45550*/  STL [R1+0x1fe8], R18 ;  /* 0x001fe81201007387 */ /* 0x0003e80000100800 */
[----:B------:R-:W2:Y:S04]  /*45560*/  LDL R44, [R1+0xc7c] ;  /* 0x000c7c00012c7983 */ /* 0x000ea80000100800 */
[----:B------:R-:W2:Y:S01]  /*45570*/  LDL R30, [R1+0xc70] ;  /* 0x000c7000011e7983 */ /* 0x000ea20000100800 */
[----:B0-----:R-:W-:-:S02]  /*45580*/  @!P2 IMAD.MOV.U32 R22, RZ, RZ, R18 ;  /* 0x000000ffff16a224 */ /* 0x001fc400078e0012 */
[----:B----4-:R-:W-:Y:S01]  /*45590*/  @!P2 IMAD.MOV.U32 R23, RZ, RZ, R45 ;  /* 0x000000ffff17a224 */ /* 0x010fe200078e002d */
[----:B-1----:R-:W4:Y:S04]  /*455a0*/  LDL R18, [R1+0xc74] ;  /* 0x000c740001127983 */ /* 0x002f280000100800 */
[----:B------:R0:W4:Y:S02]  /*455b0*/  @!P2 LDG.E.U16 R176, desc[UR4][R22.64] ;  /* 0x0000000416b0a981 */ /* 0x000124000c1e1500 */
[----:B0-----:R-:W-:Y:S02]  /*455c0*/  @!P2 IMAD.MOV.U32 R23, RZ, RZ, R11 ;  /* 0x000000ffff17a224 */ /* 0x001fe400078e000b */
[----:B------:R-:W4:Y:S04]  /*455d0*/  LDL R11, [R1+0xc68] ;  /* 0x000c6800010b7983 */ /* 0x000f280000100800 */
[----:B------:R-:W4:Y:S04]  /*455e0*/  LDL.LU R33, [R1+0xc80] ;  /* 0x000c800001217983 */ /* 0x000f280000300800 */
[----:B------:R-:W4:Y:S04]  /*455f0*/  LDL.LU R29, [R1+0xc40] ;  /* 0x000c4000011d7983 */ /* 0x000f280000300800 */
[----:B------:R-:W4:Y:S01]  /*45600*/  LDL.LU R28, [R1+0xc78] ;  /* 0x000c7800011c7983 */ /* 0x000f220000300800 */
[----:B------:R-:W-:Y:S01]  /*45610*/  PRMT R175, RZ, 0x7610, R175 ;  /* 0x00007610ffaf7816 */ /* 0x000fe200000000af */
[----:B------:R-:W-:-:S02]  /*45620*/  @!P2 IMAD.MOV.U32 R22, RZ, RZ, R0 ;  /* 0x000000ffff16a224 */ /* 0x000fc400078e0000 */
[----:B------:R-:W4:Y:S04]  /*45630*/  LDL.LU R26, [R1+0xc64] ;  /* 0x000c6400011a7983 */ /* 0x000f280000300800 */
[----:B------:R-:W4:Y:S04]  /*45640*/  LDL.LU R0, [R1+0xc38] ;  /* 0x000c380001007983 */ /* 0x000f280000300800 */
[----:B------:R-:W4:Y:S04]  /*45650*/  LDL.LU R17, [R1+0xc2c] ;  /* 0x000c2c0001117983 */ /* 0x000f280000300800 */
[----:B------:R0:W-:Y:S04]  /*45660*/  STL [R1+0x1fc4], R14 ;  /* 0x001fc40e01007387 */ /* 0x0001e80000100800 */
[----:B------:R1:W4:Y:S02]  /*45670*/  @!P2 LDG.E.U16 R175, desc[UR4][R22.64] ;  /* 0x0000000416afa981 */ /* 0x000324000c1e1500 */
[----:B-1----:R-:W-:-:S02]  /*45680*/  @!P2 IMAD.MOV.U32 R22, RZ, RZ, R14 ;  /* 0x000000ffff16a224 */ /* 0x002fc400078e000e */
[----:B0-----:R-:W4:Y:S01]  /*45690*/  LDL R14, [R1+0xc6c] ;  /* 0x000c6c00010e7983 */ /* 0x001f220000100800 */
[----:B------:R-:W-:Y:S01]  /*456a0*/  PRMT R174, RZ, 0x7610, R174 ;  /* 0x00007610ffae7816 */ /* 0x000fe200000000ae */
[----:B------:R-:W-:Y:S01]  /*456b0*/  @!P2 IMAD.MOV.U32 R23, RZ, RZ, R19 ;  /* 0x000000ffff17a224 */ /* 0x000fe200078e0013 */
[----:B------:R-:W-:-:S04]  /*456c0*/  PRMT R173, RZ, 0x7610, R173 ;  /* 0x00007610ffad7816 */ /* 0x000fc800000000ad */
[----:B------:R3:W4:Y:S01]  /*456d0*/  @!P2 LDG.E.U16 R174, desc[UR4][R22.64] ;  /* 0x0000000416aea981 */ /* 0x000722000c1e1500 */
[----:B------:R-:W-:-:S03]  /*456e0*/  PRMT R172, RZ, 0x7610, R172 ;  /* 0x00007610ffac7816 */ /* 0x000fc600000000ac */
[----:B------:R0:W-:Y:S04]  /*456f0*/  STL [R1+0x1fc0], R19 ;  /* 0x001fc01301007387 */ /* 0x0001e80000100800 */
[----:B------:R-:W4:Y:S01]  /*45700*/  LDL R47, [R1+0xc3c] ;  /* 0x000c3c00012f7983 */ /* 0x000f220000100800 */
[----:B------:R-:W-:Y:S01]  /*45710*/  PRMT R171, RZ, 0x7610, R171 ;  /* 0x00007610ffab7816 */ /* 0x000fe200000000ab */
[----:B---3--:R-:W-:Y:S02]  /*45720*/  @!P2 IMAD.MOV.U32 R22, RZ, RZ, R12 ;  /* 0x000000ffff16a224 */ /* 0x008fe400078e000c */
[----:B--2---:R-:W-:-:S05]  /*45730*/  @!P2 IMAD.MOV.U32 R23, RZ, RZ, R32 ;  /* 0x000000ffff17a224 */ /* 0x004fca00078e0020 */
[----:B------:R1:W2:Y:S02]  /*45740*/  @!P2 LDG.E.U16 R173, desc[UR4][R22.64] ;  /* 0x0000000416ada981 */ /* 0x0002a4000c1e1500 */
[----:B-1----:R-:W-:Y:S02]  /*45750*/  @!P2 IMAD.MOV.U32 R23, RZ, RZ, R44 ;  /* 0x000000ffff17a224 */ /* 0x002fe400078e002c */
[----:B----4-:R-:W-:-:S05]  /*45760*/  @!P2 IMAD.MOV.U32 R22, RZ, RZ, R33 ;  /* 0x000000ffff16a224 */ /* 0x010fca00078e0021 */
[----:B------:R1:W3:Y:S02]  /*45770*/  @!P2 LDG.E.U16 R172, desc[UR4][R22.64] ;  /* 0x0000000416aca981 */ /* 0x0002e4000c1e1500 */
[----:B-1----:R-:W-:Y:S02]  /*45780*/  @!P2 IMAD.MOV.U32 R23, RZ, RZ, R18 ;  /* 0x000000ffff17a224 */ /* 0x002fe400078e0012 */
[----:B------:R-:W4:Y:S01]  /*45790*/  LDL R18, [R1+0xc34] ;  /* 0x000c340001127983 */ /* 0x000f220000100800 */
[----:B------:R-:W-:-:S03]  /*457a0*/  @!P2 IMAD.MOV.U32 R22, RZ, RZ, R28 ;  /* 0x000000ffff16a224 */ /* 0x000fc600078e001c */
[----:B------:R-:W2:Y:S01]  /*457b0*/  LDL.LU R44, [R1+0xc30] ;  /* 0x000c3000012c7983 */ /* 0x000ea20000300800 */
[----:B------:R-:W-:-:S03]  /*457c0*/  PRMT R170, RZ, 0x7610, R170 ;  /* 0x00007610ffaa7816 */ /* 0x000fc600000000aa */
[----:B------:R1:W3:Y:S02]  /*457d0*/  @!P2 LDG.E.U16 R171, desc[UR4][R22.64] ;  /* 0x0000000416aba981 */ /* 0x0002e4000c1e1500 */
[----:B-1----:R-:W-:Y:S02]  /*457e0*/  @!P2 IMAD.MOV.U32 R22, RZ, RZ, R30 ;  /* 0x000000ffff16a224 */ /* 0x002fe400078e001e */
[----:B------:R-:W3:Y:S04]  /*457f0*/  LDL.LU R30, [R1+0xc00] ;  /* 0x000c0000011e7983 */ /* 0x000ee80000300800 */
[----:B0-----:R-:W3:Y:S01]  /*45800*/  LDL R19, [R1+0xbfc] ;  /* 0x000bfc0001137983 */ /* 0x001ee20000100800 */
[----:B------:R-:W-:-:S03]  /*45810*/  @!P2 IMAD.MOV.U32 R23, RZ, RZ, R14 ;  /* 0x000000ffff17a224 */ /* 0x000fc600078e000e */
[----:B------:R-:W3:Y:S04]  /*45820*/  LDL R14, [R1+0xbbc] ;  /* 0x000bbc00010e7983 */ /* 0x000ee80000100800 */
[----:B------:R0:W3:Y:S02]  /*45830*/  @!P2 LDG.E.U16 R170, desc[UR4][R22.64] ;  /* 0x0000000416aaa981 */ /* 0x0000e4000c1e1500 */
[----:B0-----:R-:W-:Y:S02]  /*45840*/  @!P2 IMAD.MOV.U32 R22, RZ, RZ, R11 ;  /* 0x000000ffff16a224 */ /* 0x001fe400078e000b */
[----:B------:R-:W3:Y:S01]  /*45850*/  LDL R11, [R1+0xbc0] ;  /* 0x000bc000010b7983 */ /* 0x000ee20000100800 */
[----:B------:R-:W-:Y:S01]  /*45860*/  PRMT R169, RZ, 0x7610, R169 ;  /* 0x00007610ffa97816 */ /* 0x000fe200000000a9 */
[----:B------:R-:W-:Y:S01]  /*45870*/  @!P2 IMAD.MOV.U32 R23, RZ, RZ, R26 ;  /* 0x000000ffff17a224 */ /* 0x000fe200078e001a */
[----:B------:R-:W-:-:S04]  /*45880*/  PRMT R168, RZ, 0x7610, R168 ;  /* 0x00007610ffa87816 */ /* 0x000fc800000000a8 */
[----:B------:R0:W3:Y:S02]  /*45890*/  @!P2 LDG.E.U16 R169, desc[UR4][R22.64] ;  /* 0x0000000416a9a981 */ /* 0x0000e4000c1e1500 */
[----:B0-----:R-:W-:Y:S02]  /*458a0*/  @!P2 IMAD.MOV.U32 R22, RZ, RZ, R29 ;  /* 0x000000ffff16a224 */ /* 0x001fe400078e001d */
[----:B------:R-:W-:-:S05]  /*458b0*/  @!P2 IMAD.MOV.U32 R23, RZ, RZ, R47 ;  /* 0x000000ffff17a224 */ /* 0x000fca00078e002f */
[----:B------:R0:W3:Y:S01]  /*458c0*/  @!P2 LDG.E.U16 R168, desc[UR4][R22.64] ;  /* 0x0000000416a8a981 */ /* 0x0000e2000c1e1500 */
[----:B------:R-:W-:Y:S02]  /*458d0*/  PRMT R167, RZ, 0x7610, R167 ;  /* 0x00007610ffa77816 */ /* 0x000fe400000000a7 */
[----:B------:R-:W-:Y:S01]  /*458e0*/  PRMT R166, RZ, 0x7610, R166 ;  /* 0x00007610ffa67816 */ /* 0x000fe200000000a6 */
[----:B0-----:R-:W-:Y:S02]  /*458f0*/  @!P2 IMAD.MOV.U32 R22, RZ, RZ, R0 ;  /* 0x000000ffff16a224 */ /* 0x001fe400078e0000 */
[----:B----4-:R-:W-:Y:S02]  /*45900*/  @!P2 IMAD.MOV.U32 R23, RZ, RZ, R18 ;  /* 0x000000ffff17a224 */ /* 0x010fe400078e0012 */
[----:B------:R-:W4:Y:S04]  /*45910*/  LDL R18, [R1+0xc24] ;  /* 0x000c240001127983 */ /* 0x000f280000100800 */
[----:B------:R-:W4:Y:S04]  /*45920*/  LDL.LU R47, [R1+0xc28] ;  /* 0x000c2800012f7983 */ /* 0x000f280000300800 */
[----:B------:R2:W4:Y:S01]  /*45930*/  @!P2 LDG.E.U16 R167, desc[UR4][R22.64] ;  /* 0x0000000416a7a981 */ /* 0x000522000c1e1500 */
[----:B------:R-:W-:Y:S01]  /*45940*/  PRMT R165, RZ, 0x7610, R165 ;  /* 0x00007610ffa57816 */ /* 0x000fe200000000a5 */
[----:B--2---:R-:W-:-:S02]  /*45950*/  @!P2 IMAD.MOV.U32 R22, RZ, RZ, R44 ;  /* 0x000000ffff16a224 */ /* 0x004fc400078e002c */
[----:B------:R-:W-:-:S05]  /*45960*/  @!P2 IMAD.MOV.U32 R23, RZ, RZ, R17 ;  /* 0x000000ffff17a224 */ /* 0x000fca00078e0011 */
[----:B------:R3:W2:Y:S04]  /*45970*/  @!P2 LDG.E.U16 R166, desc[UR4][R22.64] ;  /* 0x0000000416a6a981 */ /* 0x0006a8000c1e1500 */
[----:B------:R0:W-:Y:S01]  /*45980*/  STL [R1+0x1fec], R17 ;  /* 0x001fec1101007387 */ /* 0x0001e20000100800 */
[----:B---3--:R-:W-:Y:S02]  /*45990*/  @!P2 IMAD.MOV.U32 R22, RZ, RZ, R30 ;  /* 0x000000ffff16a224 */ /* 0x008fe400078e001e */
[----:B------:R-:W-:-:S05]  /*459a0*/  @!P2 IMAD.MOV.U32 R23, RZ, RZ, R19 ;  /* 0x000000ffff17a224 */ /* 0x000fca00078e0013 */
[----:B------:R1:W3:Y:S02]  /*459b0*/  @!P2 LDG.E.U16 R165, desc[UR4][R22.64] ;  /* 0x0000000416a5a981 */ /* 0x0002e4000c1e1500 */
[----:B-1----:R-:W-:Y:S02]  /*459c0*/  @!P2 IMAD.MOV.U32 R23, RZ, RZ, R14 ;  /* 0x000000ffff17a224 */ /* 0x002fe400078e000e */
[----:B------:R-:W-:Y:S01]  /*459d0*/  @!P2 IMAD.MOV.U32 R22, RZ, RZ, R11 ;  /* 0x000000ffff16a224 */ /* 0x000fe200078e000b */
[----:B------:R-:W2:Y:S04]  /*459e0*/  LDL.LU R14, [R1+0xbb8] ;  /* 0x000bb800010e7983 */ /* 0x000ea80000300800 */
[----:B------:R-:W3:Y:S04]  /*459f0*/  LDL.LU R19, [R1+0xbb0] ;  /* 0x000bb00001137983 */ /* 0x000ee80000300800 */
[----:B------:R-:W3:Y:S01]  /*45a00*/  LDL.LU R11, [R1+0xba8] ;  /* 0x000ba800010b7983 */ /* 0x000ee20000300800 */
[----:B------:R-:W-:-:S02]  /*45a10*/  PRMT R164, RZ, 0x7610, R164 ;  /* 0x00007610ffa47816 */ /* 0x000fc400000000a4 */
[----:B------:R-:W-:-:S04]  /*45a20*/  PRMT R163, RZ, 0x7610, R163 ;  /* 0x00007610ffa37816 */ /* 0x000fc800000000a3 */
[----:B------:R1:W3:Y:S04]  /*45a30*/  @!P2 LDG.E.U16 R164, desc[UR4][R22.64] ;  /* 0x0000000416a4a981 */ /* 0x0002e8000c1e1500 */
[----:B------:R1:W-:Y:S04]  /*45a40*/  STL [R1+0x1fcc], R15 ;  /* 0x001fcc0f01007387 */ /* 0x0003e80000100800 */
[----:B------:R1:W-:Y:S04]  /*45a50*/  STL [R1+0x1fc8], R20 ;  /* 0x001fc81401007387 */ /* 0x0003e80000100800 */
[----:B0-----:R-:W3:Y:S01]  /*45a60*/  LDL R17, [R1+0xba4] ;  /* 0x000ba40001117983 */ /* 0x001ee20000100800 */
[----:B-1----:R-:W-:-:S02]  /*45a70*/  @!P2 IMAD.MOV.U32 R22, RZ, RZ, R15 ;  /* 0x000000ffff16a224 */ /* 0x002fc400078e000f */
[----:B------:R-:W-:Y:S01]  /*45a80*/  @!P2 IMAD.MOV.U32 R23, RZ, RZ, R20 ;  /* 0x000000ffff17a224 */ /* 0x000fe200078e0014 */
[----:B------:R-:W3:Y:S04]  /*45a90*/  LDL R15, [R1+0xb78] ;  /* 0x000b7800010f7983 */ /* 0x000ee80000100800 */
[----:B------:R-:W3:Y:S04]  /*45aa0*/  LDL R20, [R1+0xbb4] ;  /* 0x000bb40001147983 */ /* 0x000ee80000100800 */
[----:B------:R4:W3:Y:S02]  /*45ab0*/  @!P2 LDG.E.U16 R163, desc[UR4][R22.64] ;  /* 0x0000000416a3a981 */ /* 0x0008e4000c1e1500 */
[----:B----4-:R-:W-:-:S02]  /*45ac0*/  @!P2 IMAD.MOV.U32 R23, RZ, RZ, R18 ;  /* 0x000000ffff17a224 */ /* 0x010fc400078e0012 */
[----:B------:R-:W4:Y:S04]  /*45ad0*/  LDL R18, [R1+0xbac] ;  /* 0x000bac0001127983 */ /* 0x000f280000100800 */
[----:B------:R0:W-:Y:S01]  /*45ae0*/  STL [R1+0x24ac], R151 ;  /* 0x0024ac9701007387 */ /* 0x0001e20000100800 */
[----:B------:R-:W-:-:S03]  /*45af0*/  @!P2 IMAD.MOV.U32 R22, RZ, RZ, R47 ;  /* 0x000000ffff16a224 */ /* 0x000fc600078e002f */
[----:B0-----:R-:W4:Y:S04]  /*45b00*/  LDL R151, [R1+0xbe8] ;  /* 0x000be80001977983 */ /* 0x001f280000100800 */
[----:B------:R0:W-:Y:S04]  /*45b10*/  STL [R1+0x24a8], R48 ;  /* 0x0024a83001007387 */ /* 0x0001e80000100800 */
[----:B0-----:R-:W4:Y:S04]  /*45b20*/  LDL R48, [R1+0xbe4] ;  /* 0x000be40001307983 */ /* 0x001f280000100800 */
[----:B------:R0:W-:Y:S04]  /*45b30*/  STL.64 [R1+0x24a0], R46 ;  /* 0x0024a02e01007387 */ /* 0x0001e80000100a00 */
[----:B0-----:R-:W4:Y:S04]  /*45b40*/  LDL R46, [R1+0xbec] ;  /* 0x000bec00012e7983 */ /* 0x001f280000100800 */
[----:B------:R-:W4:Y:S04]  /*45b50*/  LDL R47, [R1+0xbf0] ;  /* 0x000bf000012f7983 */ /* 0x000f280000100800 */
[----:B------:R0:W-:Y:S04]  /*45b60*/  STL.64 [R1+0x2498], R44 ;  /* 0x0024982c01007387 */ /* 0x0001e80000100a00 */
[----:B0-----:R-:W4:Y:S04]  /*45b70*/  LDL R44, [R1+0xbf4] ;  /* 0x000bf400012c7983 */ /* 0x001f280000100800 */
[----:B------:R-:W4:Y:S04]  /*45b80*/  LDL R45, [R1+0xbf8] ;  /* 0x000bf800012d7983 */ /* 0x000f280000100800 */
        /* <DEDUP_REMOVED lines=8> */
[----:B------:R0:W-:Y:S04]  /*45c10*/  STL.64 [R1+0x2450], R26 ;  /* 0x0024501a01007387 */ /* 0x0001e80000100a00 */
[----:B------:R-:W-:Y:S04]  /*45c20*/  STL.64 [R1+0x2448], R24 ;  /* 0x0024481801007387 */ /* 0x000fe80000100a00 */
[----:B--2---:R-:W-:Y:S04]  /*45c30*/  STL [R1+0x1fd0], R14 ;  /* 0x001fd00e01007387 */ /* 0x004fe80000100800 */
[----:B---3--:R-:W-:Y:S04]  /*45c40*/  STL [R1+0x1fd4], R19 ;  /* 0x001fd41301007387 */ /* 0x008fe80000100800 */
[----:B------:R-:W-:Y:S04]  /*45c50*/  STL [R1+0x1fd8], R11 ;  /* 0x001fd80b01007387 */ /* 0x000fe80000100800 */
[----:B0-----:R-:W2:Y:S04]  /*45c60*/  LDL.LU R26, [R1+0xab0] ;  /* 0x000ab000011a7983 */ /* 0x001ea80000300800 */
[----:B------:R-:W3:Y:S04]  /*45c70*/  LDL.LU R27, [R1+0xa94] ;  /* 0x000a9400011b7983 */ /* 0x000ee80000300800 */
[----:B------:R-:W3:Y:S04]  /*45c80*/  LDL.LU R28, [R1+0xa78] ;  /* 0x000a7800011c7983 */ /* 0x000ee80000300800 */
[----:B------:R-:W3:Y:S04]  /*45c90*/  LDL.LU R29, [R1+0xa5c] ;  /* 0x000a5c00011d7983 */ /* 0x000ee80000300800 */
[----:B------:R-:W3:Y:S04]  /*45ca0*/  LDL.LU R30, [R1+0xa40] ;  /* 0x000a4000011e7983 */ /* 0x000ee80000300800 */
[----:B------:R-:W3:Y:S01]  /*45cb0*/  LDL.LU R31, [R1+0xa24] ;  /* 0x000a2400011f7983 */ /* 0x000ee20000300800 */
[----:B------:R-:W-:-:S03]  /*45cc0*/  PRMT R162, RZ, 0x7610, R162 ;  /* 0x00007610ffa27816 */ /* 0x000fc600000000a2 */
[----:B------:R-:W3:Y:S04]  /*45cd0*/  LDL.LU R32, [R1+0xa08] ;  /* 0x000a080001207983 */ /* 0x000ee80000300800 */
[----:B------:R-:W3:Y:S04]  /*45ce0*/  LDL.LU R33, [R1+0x9ec] ;  /* 0x0009ec0001217983 */ /* 0x000ee80000300800 */
[----:B------:R-:W3:Y:S04]  /*45cf0*/  LDL.LU R34, [R1+0x9d0] ;  /* 0x0009d00001227983 */ /* 0x000ee80000300800 */
[----:B------:R-:W3:Y:S04]  /*45d00*/  LDL.LU R35, [R1+0x9b4] ;  /* 0x0009b40001237983 */ /* 0x000ee80000300800 */
[----:B------:R-:W3:Y:S04]  /*45d10*/  LDL.LU R36, [R1+0x998] ;  /* 0x0009980001247983 */ /* 0x000ee80000300800 */
[----:B------:R-:W3:Y:S04]  /*45d20*/  LDL.LU R37, [R1+0x97c] ;  /* 0x00097c0001257983 */ /* 0x000ee80000300800 */
[----:B------:R4:W3:Y:S01]  /*45d30*/  @!P2 LDG.E.U16 R162, desc[UR4][R22.64] ;  /* 0x0000000416a2a981 */ /* 0x0008e2000c1e1500 */
[----:B------:R-:W-:-:S03]  /*45d40*/  PRMT R161, RZ, 0x7610, R161 ;  /* 0x00007610ffa17816 */ /* 0x000fc600000000a1 */
[----:B------:R-:W3:Y:S04]  /*45d50*/  LDL.LU R38, [R1+0x960] ;  /* 0x0009600001267983 */ /* 0x000ee80000300800 */
[----:B------:R-:W3:Y:S04]  /*45d60*/  LDL.LU R39, [R1+0x944] ;  /* 0x0009440001277983 */ /* 0x000ee80000300800 */
[----:B------:R-:W3:Y:S04]  /*45d70*/  LDL.LU R40, [R1+0x928] ;  /* 0x0009280001287983 */ /* 0x000ee80000300800 */
[----:B------:R-:W3:Y:S04]  /*45d80*/  LDL.LU R41, [R1+0x90c] ;  /* 0x00090c0001297983 */ /* 0x000ee80000300800 */
[----:B------:R-:W3:Y:S04]  /*45d90*/  LDL.LU R42, [R1+0x8f0] ;  /* 0x0008f000012a7983 */ /* 0x000ee80000300800 */
[----:B------:R-:W3:Y:S01]  /*45da0*/  LDL.LU R43, [R1+0x8d4] ;  /* 0x0008d400012b7983 */ /* 0x000ee20000300800 */
[----:B------:R-:W-:-:S02]  /*45db0*/  PRMT R160, RZ, 0x7610, R160 ;  /* 0x00007610ffa07816 */ /* 0x000fc400000000a0 */
[----:B------:R-:W-:Y:S02]  /*45dc0*/  PRMT R159, RZ, 0x7610, R159 ;  /* 0x00007610ff9f7816 */ /* 0x000fe4000000009f */
[----:B------:R-:W-:Y:S02]  /*45dd0*/  PRMT R158, RZ, 0x7610, R158 ;  /* 0x00007610ff9e7816 */ /* 0x000fe4000000009e */
[----:B------:R-:W-:Y:S02]  /*45de0*/  PRMT R157, RZ, 0x7610, R157 ;  /* 0x00007610ff9d7816 */ /* 0x000fe4000000009d */
[----:B------:R-:W-:Y:S02]  /*45df0*/  PRMT R156, RZ, 0x7610, R156 ;  /* 0x00007610ff9c7816 */ /* 0x000fe4000000009c */
[----:B------:R-:W-:Y:S02]  /*45e00*/  PRMT R155, RZ, 0x7610, R155 ;  /* 0x00007610ff9b7816 */ /* 0x000fe4000000009b */
[----:B------:R-:W-:Y:S01]  /*45e10*/  PRMT R13, RZ, 0x7610, R13 ;  /* 0x00007610ff0d7816 */ /* 0x000fe2000000000d */
[----:B----4-:R-:W-:-:S02]  /*45e20*/  @!P2 IMAD.MOV.U32 R23, RZ, RZ, R44 ;  /* 0x000000ffff17a224 */ /* 0x010fc400078e002c */
[----:B------:R-:W-:Y:S01]  /*45e30*/  @!P2 IMAD.MOV.U32 R22, RZ, RZ, R45 ;  /* 0x000000ffff16a224 */ /* 0x000fe200078e002d */
[----:B------:R-:W4:Y:S04]  /*45e40*/  LDL.LU R44, [R1+0x8b8] ;  /* 0x0008b800012c7983 */ /* 0x000f280000300800 */
[----:B------:R-:W4:Y:S04]  /*45e50*/  LDL.LU R45, [R1+0x89c] ;  /* 0x00089c00012d7983 */ /* 0x000f280000300800 */
[----:B------:R0:W4:Y:S02]  /*45e60*/  @!P2 LDG.E.U16 R161, desc[UR4][R22.64] ;  /* 0x0000000416a1a981 */ /* 0x000124000c1e1500 */
[----:B0-----:R-:W-:-:S02]  /*45e70*/  @!P2 IMAD.MOV.U32 R23, RZ, RZ, R46 ;  /* 0x000000ffff17a224 */ /* 0x001fc400078e002e */
[----:B------:R-:W-:Y:S01]  /*45e80*/  @!P2 IMAD.MOV.U32 R22, RZ, RZ, R47 ;  /* 0x000000ffff16a224 */ /* 0x000fe200078e002f */
[----:B------:R-:W4:Y:S04]  /*45e90*/  LDL.LU R46, [R1+0x880] ;  /* 0x00088000012e7983 */ /* 0x000f280000300800 */
[----:B------:R-:W4:Y:S04]  /*45ea0*/  LDL.LU R47, [R1+0x864] ;  /* 0x00086400012f7983 */ /* 0x000f280000300800 */
[----:B------:R0:W4:Y:S02]  /*45eb0*/  @!P2 LDG.E.U16 R160, desc[UR4][R22.64] ;  /* 0x0000000416a0a981 */ /* 0x000124000c1e1500 */
[----:B0-----:R-:W-:-:S02]  /*45ec0*/  @!P2 IMAD.MOV.U32 R22, RZ, RZ, R151 ;  /* 0x000000ffff16a224 */ /* 0x001fc400078e0097 */
[----:B------:R-:W-:Y:S02]  /*45ed0*/  @!P2 IMAD.MOV.U32 R23, RZ, RZ, R48 ;  /* 0x000000ffff17a224 */ /* 0x000fe400078e0030 */
[----:B------:R-:W4:Y:S04]  /*45ee0*/  LDL.LU R48, [R1+0x848] ;  /* 0x0008480001307983 */ /* 0x000f280000300800 */
[----:B------:R0:W4:Y:S04]  /*45ef0*/  @!P2 LDG.E.U16 R159, desc[UR4][R22.64] ;  /* 0x00000004169fa981 */ /* 0x000128000c1e1500 */
[----:B------:R-:W4:Y:S01]  /*45f00*/  LDL.LU R151, [R1+0x82c] ;  /* 0x00082c0001977983 */ /* 0x000f220000300800 */
[----:B0-----:R-:W-:-:S02]  /*45f10*/  @!P2 IMAD.MOV.U32 R22, RZ, RZ, R14 ;  /* 0x000000ffff16a224 */ /* 0x001fc400078e000e */
[----:B------:R-:W-:Y:S02]  /*45f20*/  @!P2 IMAD.MOV.U32 R23, RZ, RZ, R20 ;  /* 0x000000ffff17a224 */ /* 0x000fe400078e0014 */
[----:B------:R-:W4:Y:S04]  /*45f30*/  LDL.LU R20, [R1+0x810] ;  /* 0x0008100001147983 */ /* 0x000f280000300800 */
[----:B------:R0:W4:Y:S02]  /*45f40*/  @!P2 LDG.E.U16 R158, desc[UR4][R22.64] ;  /* 0x00000004169ea981 */ /* 0x000124000c1e1500 */
[----:B0-----:R-:W-:Y:S02]  /*45f50*/  @!P2 IMAD.MOV.U32 R22, RZ, RZ, R19 ;  /* 0x000000ffff16a224 */ /* 0x001fe400078e0013 */
[----:B------:R-:W-:-:S05]  /*45f60*/  @!P2 IMAD.MOV.U32 R23, RZ, RZ, R18 ;  /* 0x000000ffff17a224 */ /* 0x000fca00078e0012 */
[----:B------:R0:W4:Y:S02]  /*45f70*/  @!P2 LDG.E.U16 R157, desc[UR4][R22.64] ;  /* 0x00000004169da981 */ /* 0x000124000c1e1500 */
[----:B0-----:R-:W-:Y:S02]  /*45f80*/  @!P2 IMAD.MOV.U32 R22, RZ, RZ, R11 ;  /* 0x000000ffff16a224 */ /* 0x001fe400078e000b */
[----:B------:R-:W-:-:S05]  /*45f90*/  @!P2 IMAD.MOV.U32 R23, RZ, RZ, R17 ;  /* 0x000000ffff17a224 */ /* 0x000fca00078e0011 */
[----:B------:R0:W4:Y:S02]  /*45fa0*/  @!P2 LDG.E.U16 R156, desc[UR4][R22.64] ;  /* 0x00000004169ca981 */ /* 0x000124000c1e1500 */
[----:B0-----:R-:W-:Y:S02]  /*45fb0*/  @!P2 IMAD.MOV.U32 R22, RZ, RZ, R15 ;  /* 0x000000ffff16a224 */ /* 0x001fe400078e000f */
[----:B------:R-:W4:Y:S01]  /*45fc0*/  LDL.LU R15, [R1+0x7f4] ;  /* 0x0007f400010f7983 */ /* 0x000f220000300800 */
[----:B------:R-:W-:-:S05]  /*45fd0*/  @!P2 IMAD.MOV.U32 R23, RZ, RZ, R21 ;  /* 0x000000ffff17a224 */ /* 0x000fca00078e0015 */
[----:B------:R0:W4:Y:S04]  /*45fe0*/  @!P2 LDG.E.U16 R155, desc[UR4][R22.64] ;  /* 0x00000004169ba981 */ /* 0x000128000c1e1500 */
[----:B------:R-:W-:Y:S04]  /*45ff0*/  STL [R1+0x1fdc], R21 ;  /* 0x001fdc1501007387 */ /* 0x000fe80000100800 */
[----:B------:R-:W-:Y:S04]  /*46000*/  STL [R1+0x1fe4], R16 ;  /* 0x001fe41001007387 */ /* 0x000fe80000100800 */
[----:B------:R-:W-:Y:S01]  /*46010*/  STL [R1+0x1fe0], R3 ;  /* 0x001fe00301007387 */ /* 0x000fe20000100800 */
[----:B0-----:R-:W-:-:S02]  /*46020*/  @!P2 IMAD.MOV.U32 R22, RZ, RZ, R16 ;  /* 0x000000ffff16a224 */ /* 0x001fc400078e0010 */
[----:B------:R-:W-:-:S05]  /*46030*/  @!P2 IMAD.MOV.U32 R23, RZ, RZ, R3 ;  /* 0x000000ffff17a224 */ /* 0x000fca00078e0003 */
[----:B------:R-:W4:Y:S04]  /*46040*/  @!P2 LDG.E.U16 R13, desc[UR4][R22.64] ;  /* 0x00000004160da981 */ /* 0x000f28000c1e1500 */
[----:B--2---:R-:W-:Y:S04]  /*46050*/  STS.U16 [R10+0x1c80], R26 ;  /* 0x001c801a0a007388 */ /* 0x004fe80000000400 */
[----:B------:R0:W-:Y:S04]  /*46060*/  STS.U16 [R10+0x10480], R135 ;  /* 0x010480870a007388 */ /* 0x0001e80000000400 */
[----:B------:R1:W-:Y:S04]  /*46070*/  STS.U16 [R10+0x10880], R119 ;  /* 0x010880770a007388 */ /* 0x0003e80000000400 */
[----:B------:R2:W-:Y:S04]  /*46080*/  STS.U16 [R10+0x10c80], R111 ;  /* 0x010c806f0a007388 */ /* 0x0005e80000000400 */
[----:B------:R3:W-:Y:S04]  /*46090*/  STS.U16 [R10+0x11080], R85 ;  /* 0x011080550a007388 */ /* 0x0007e80000000400 */
[----:B------:R3:W-:Y:S04]  /*460a0*/  STS.U16 [R10+0x11480], R55 ;  /* 0x011480370a007388 */ /* 0x0007e80000000400 */
[----:B------:R3:W-:Y:S04]  /*460b0*/  STS.U16 [R10+0x11880], R104 ;  /* 0x011880680a007388 */ /* 0x0007e80000000400 */
[----:B0-----:R-:W4:Y:S04]  /*460c0*/  LDL.LU R135, [R1+0x2678] ;  /* 0x0026780001877983 */ /* 0x001f280000300800 */
[----:B-1----:R-:W4:Y:S04]  /*460d0*/  LDL.LU R119, [R1+0x2674] ;  /* 0x0026740001777983 */ /* 0x002f280000300800 */
[----:B--2---:R-:W2:Y:S04]  /*460e0*/  LDL.LU R111, [R1+0x2670] ;  /* 0x00267000016f7983 */ /* 0x004ea80000300800 */
[----:B---3--:R-:W3:Y:S04]  /*460f0*/  LDL.LU R85, [R1+0x266c] ;  /* 0x00266c0001557983 */ /* 0x008ee80000300800 */
[----:B------:R-:W2:Y:S04]  /*46100*/  LDL.LU R55, [R1+0x2668] ;  /* 0x0026680001377983 */ /* 0x000ea80000300800 */
[----:B------:R-:W2:Y:S04]  /*46110*/  LDL.LU R104, [R1+0x2664] ;  /* 0x0026640001687983 */ /* 0x000ea80000300800 */
[----:B------:R0:W-:Y:S04]  /*46120*/  STS.U16 [R10+0x11c80], R86 ;  /* 0x011c80560a007388 */ /* 0x0001e80000000400 */
[----:B------:R1:W-:Y:S04]  /*46130*/  STS.U16 [R10+0x12080], R70 ;  /* 0x012080460a007388 */ /* 0x0003e80000000400 */
[----:B------:R1:W-:Y:S04]  /*46140*/  STS.U16 [R10+0x12480], R62 ;  /* 0x0124803e0a007388 */ /* 0x0003e80000000400 */
[----:B------:R1:W-:Y:S04]  /*46150*/  STS.U16 [R10+0x12880], R106 ;  /* 0x0128806a0a007388 */ /* 0x0003e80000000400 */
[----:B------:R1:W-:Y:S04]  /*46160*/  STS.U16 [R10+0x12c80], R56 ;  /* 0x012c80380a007388 */ /* 0x0003e80000000400 */
[----:B------:R1:W-:Y:S04]  /*46170*/  STS.U16 [R10+0x13080], R105 ;  /* 0x013080690a007388 */ /* 0x0003e80000000400 */
[----:B0-----:R-:W2:Y:S04]  /*46180*/  LDL.LU R86, [R1+0x2660] ;  /* 0x0026600001567983 */ /* 0x001ea80000300800 */
[----:B-1----:R-:W2:Y:S04]  /*46190*/  LDL.LU R70, [R1+0x265c] ;  /* 0x00265c0001467983 */ /* 0x002ea80000300800 */
[----:B------:R-:W2:Y:S04]  /*461a0*/  LDL.LU R62, [R1+0x2658] ;  /* 0x00265800013e7983 */ /* 0x000ea80000300800 */
[----:B------:R-:W3:Y:S04]  /*461b0*/  LDL.LU R106, [R1+0x2654] ;  /* 0x00265400016a7983 */ /* 0x000ee80000300800 */
[----:B------:R-:W2:Y:S04]  /*461c0*/  LDL.LU R56, [R1+0x2650] ;  /* 0x0026500001387983 */ /* 0x000ea80000300800 */
[----:B------:R-:W2:Y:S04]  /*461d0*/  LDL.LU R105, [R1+0x264c] ;  /* 0x00264c0001697983 */ /* 0x000ea80000300800 */
        /* <DEDUP_REMOVED lines=9> */
[----:B------:R-:W3:Y:S04]  /*46270*/  LDL.LU R9, [R1+0x2638] ;  /* 0x0026380001097983 */ /* 0x000ee80000300800 */
[----:B------:R-:W2:Y:S04]  /*46280*/  LDL.LU R19, [R1+0xb5c] ;  /* 0x000b5c0001137983 */ /* 0x000ea80000300800 */
[----:B------:R-:W2:Y:S04]  /*46290*/  LDL.LU R14, [R1+0xb44] ;  /* 0x000b4400010e7983 */ /* 0x000ea80000300800 */
[----:B------:R-:W2:Y:S04]  /*462a0*/  LDL.LU R24, [R1+0xb2c] ;  /* 0x000b2c0001187983 */ /* 0x000ea80000300800 */
[----:B------:R-:W2:Y:S04]  /*462b0*/  LDL.LU R25, [R1+0xb14] ;  /* 0x000b140001197983 */ /* 0x000ea80000300800 */
[----:B------:R0:W-:Y:S04]  /*462c0*/  STS.U16 [R10+0x2080], R27 ;  /* 0x0020801b0a007388 */ /* 0x0001e80000000400 */
        /* <DEDUP_REMOVED lines=34> */
[----:B----4-:R0:W-:Y:S04]  /*464f0*/  STS.U16 [R10+0x6480], R44 ;  /* 0x0064802c0a007388 */ /* 0x0101e80000000400 */
[----:B------:R1:W-:Y:S04]  /*46500*/  STS.U16 [R10+0x6880], R45 ;  /* 0x0068802d0a007388 */ /* 0x0003e80000000400 */
[----:B0-----:R-:W4:Y:S04]  /*46510*/  LDL.LU R44, [R1+0x908] ;  /* 0x00090800012c7983 */ /* 0x001f280000300800 */
[----:B-1----:R-:W4:Y:S04]  /*46520*/  LDL.LU R45, [R1+0x8ec] ;  /* 0x0008ec00012d7983 */ /* 0x002f280000300800 */
[----:B------:R0:W-:Y:S04]  /*46530*/  STS.U16 [R10+0x6c80], R46 ;  /* 0x006c802e0a007388 */ /* 0x0001e80000000400 */
        /* <DEDUP_REMOVED lines=8> */
[----:B0-----:R-:W4:Y:S04]  /*465c0*/  LDL.LU R20, [R1+0x860] ;  /* 0x0008600001147983 */ /* 0x001f280000300800 */
[----:B------:R0:W-:Y:S04]  /*465d0*/  STS.U16 [R10+0x10080], R15 ;  /* 0x0100800f0a007388 */ /* 0x0001e80000000400 */
[----:B0-----:R-:W4:Y:S04]  /*465e0*/  LDL.LU R15, [R1+0x844] ;  /* 0x00084400010f7983 */ /* 0x001f280000300800 */
        /* <DEDUP_REMOVED lines=14> */
[----:B------:R-:W-:Y:S04]  /*466d0*/  STL [R1+0x1ff0], R10 ;  /* 0x001ff00a01007387 */ /* 0x000fe80000100800 */
[----:B---3--:R0:W-:Y:S04]  /*466e0*/  STS.U16 [R9+0x7900], R57 ;  /* 0x0079003909007388 */ /* 0x0081e80000000400 */
[----:B------:R1:W-:Y:S04]  /*466f0*/  STS.U16 [R9+0x7d00], R106 ;  /* 0x007d006a09007388 */ /* 0x0003e80000000400 */
[----:B------:R3:W-:Y:S04]  /*46700*/  STS.U16 [R9+0x10100], R85 ;  /* 0x0101005509007388 */ /* 0x0007e80000000400 */
[----:B------:R3:W-:Y:S04]  /*46710*/  STS.U16 [R9+0x10500], R118 ;  /* 0x0105007609007388 */ /* 0x0007e80000000400 */
[----:B------:R3:W-:Y:S04]  /*46720*/  STS.U16 [R9+0x10900], R83 ;  /* 0x0109005309007388 */ /* 0x0007e80000000400 */
[----:B------:R3:W-:Y:S04]  /*46730*/  STS.U16 [R9+0x10d00], R58 ;  /* 0x010d003a09007388 */ /* 0x0007e80000000400 */
[----:B0-----:R-:W4:Y:S04]  /*46740*/  LDL.LU R57, [R1+0x2634] ;  /* 0x0026340001397983 */ /* 0x001f280000300800 */
[----:B-1----:R-:W4:Y:S04]  /*46750*/  LDL.LU R106, [R1+0x2630] ;  /* 0x00263000016a7983 */ /* 0x002f280000300800 */
[----:B---3--:R-:W3:Y:S04]  /*46760*/  LDL.LU R85, [R1+0x262c] ;  /* 0x00262c0001557983 */ /* 0x008ee80000300800 */
[----:B------:R-:W3:Y:S04]  /*46770*/  LDL.LU R118, [R1+0x2628] ;  /* 0x0026280001767983 */ /* 0x000ee80000300800 */
[----:B------:R-:W3:Y:S04]  /*46780*/  LDL.LU R83, [R1+0x2624] ;  /* 0x0026240001537983 */ /* 0x000ee80000300800 */
[----:B------:R-:W3:Y:S04]  /*46790*/  LDL.LU R58, [R1+0x2620] ;  /* 0x00262000013a7983 */ /* 0x000ee80000300800 */
[----:B------:R0:W-:Y:S04]  /*467a0*/  STS.U16 [R9+0x11100], R107 ;  /* 0x0111006b09007388 */ /* 0x0001e80000000400 */
[----:B------:R1:W-:Y:S04]  /*467b0*/  STS.U16 [R9+0x11500], R133 ;  /* 0x0115008509007388 */ /* 0x0003e80000000400 */
[----:B------:R1:W-:Y:S04]  /*467c0*/  STS.U16 [R9+0x11900], R69 ;  /* 0x0119004509007388 */ /* 0x0003e80000000400 */
[----:B------:R1:W-:Y:S04]  /*467d0*/  STS.U16 [R9+0x11d00], R110 ;  /* 0x011d006e09007388 */ /* 0x0003e80000000400 */
[----:B------:R1:W-:Y:S04]  /*467e0*/  STS.U16 [R9+0x12100], R59 ;  /* 0x0121003b09007388 */ /* 0x0003e80000000400 */
[----:B------:R1:W-:Y:S04]  /*467f0*/  STS.U16 [R9+0x12500], R108 ;  /* 0x0125006c09007388 */ /* 0x0003e80000000400 */
[----:B0-----:R-:W3:Y:S04]  /*46800*/  LDL.LU R107, [R1+0x261c] ;  /* 0x00261c00016b7983 */ /* 0x001ee80000300800 */
[----:B-1----:R-:W3:Y:S04]  /*46810*/  LDL.LU R133, [R1+0x2618] ;  /* 0x0026180001857983 */ /* 0x002ee80000300800 */
[----:B------:R-:W3:Y:S04]  /*46820*/  LDL.LU R69, [R1+0x2614] ;  /* 0x0026140001457983 */ /* 0x000ee80000300800 */
        /* <DEDUP_REMOVED lines=17> */
[----:B0-----:R-:W3:Y:S04]  /*46940*/  LDL.LU R117, [R1+0x25ec] ;  /* 0x0025ec0001757983 */ /* 0x001ee80000300800 */
[----:B-1----:R-:W3:Y:S04]  /*46950*/  LDL.LU R8, [R1+0x25e8] ;  /* 0x0025e80001087983 */ /* 0x002ee80000300800 */
[----:B--2---:R0:W-:Y:S04]  /*46960*/  STS.U16 [R9+0xd00], R25 ;  /* 0x000d001909007388 */ /* 0x0041e80000000400 */
[----:B------:R1:W-:Y:S04]  /*46970*/  STS.U16 [R9+0x1100], R26 ;  /* 0x0011001a09007388 */ /* 0x0003e80000000400 */
[----:B------:R2:W-:Y:S04]  /*46980*/  STS.U16 [R9+0x1500], R27 ;  /* 0x0015001b09007388 */ /* 0x0005e80000000400 */
[----:B------:R2:W-:Y:S04]  /*46990*/  STS.U16 [R9+0x1900], R28 ;  /* 0x0019001c09007388 */ /* 0x0005e80000000400 */
[----:B------:R2:W-:Y:S04]  /*469a0*/  STS.U16 [R9+0x1d00], R29 ;  /* 0x001d001d09007388 */ /* 0x0005e80000000400 */
[----:B------:R2:W-:Y:S04]  /*469b0*/  STS.U16 [R9+0x2100], R30 ;  /* 0x0021001e09007388 */ /* 0x0005e80000000400 */
[----:B0-----:R-:W3:Y:S04]  /*469c0*/  LDL.LU R25, [R1+0xb58] ;  /* 0x000b580001197983 */ /* 0x001ee80000300800 */
[----:B-1----:R-:W3:Y:S04]  /*469d0*/  LDL.LU R26, [R1+0xb40] ;  /* 0x000b4000011a7983 */ /* 0x002ee80000300800 */
[----:B--2---:R-:W2:Y:S04]  /*469e0*/  LDL.LU R27, [R1+0xb28] ;  /* 0x000b2800011b7983 */ /* 0x004ea80000300800 */
        /* <DEDUP_REMOVED lines=28> */
[----:B0-----:R-:W2:Y:S04]  /*46bb0*/  LDL.LU R43, [R1+0x974] ;  /* 0x00097400012b7983 */ /* 0x001ea80000300800 */
        /* <DEDUP_REMOVED lines=75> */
[----:B--2---:R2:W-:Y:S04]  /*47070*/  STS.U16 [R8+0x1980], R31 ;  /* 0x0019801f08007388 */ /* 0x0045e80000000400 */
[----:B0-----:R-:W3:Y:S04]  /*47080*/  LDL.LU R81, [R1+0x259c] ;  /* 0x00259c0001517983 */ /* 0x001ee80000300800 */
[----:B-1----:R-:W3:Y:S04]  /*47090*/  LDL.LU R129, [R1+0x2598] ;  /* 0x0025980001817983 */ /* 0x002ee80000300800 */
[----:B------:R-:W3:Y:S04]  /*470a0*/  LDL.LU R66, [R1+0x2594] ;  /* 0x0025940001427983 */ /* 0x000ee80000300800 */
[----:B------:R-:W3:Y:S04]  /*470b0*/  LDL.LU R115, [R1+0x2590] ;  /* 0x0025900001737983 */ /* 0x000ee80000300800 */
[----:B------:R-:W3:Y:S04]  /*470c0*/  LDL.LU R7, [R1+0x258c] ;  /* 0x00258c0001077983 */ /* 0x000ee80000300800 */
[----:B------:R0:W-:Y:S04]  /*470d0*/  STS.U16 [R8+0x1d80], R32 ;  /* 0x001d802008007388 */ /* 0x0001e80000000400 */
[----:B--2---:R-:W3:Y:S04]  /*470e0*/  LDL.LU R31, [R1+0xb54] ;  /* 0x000b5400011f7983 */ /* 0x004ee80000300800 */
        /* <DEDUP_REMOVED lines=60> */
[----:B---3--:R-:W-:Y:S04]  /*474b0*/  STS.U16 [R7+0x200], R31 ;  /* 0x0002001f07007388 */ /* 0x008fe80000000400 */
[----:B------:R-:W-:Y:S04]  /*474c0*/  STS.U16 [R7+0x600], R32 ;  /* 0x0006002007007388 */ /* 0x000fe80000000400 */
[----:B------:R-:W-:Y:S04]  /*474d0*/  STS.U16 [R7+0xa00], R33 ;  /* 0x000a002107007388 */ /* 0x000fe80000000400 */
[----:B--2---:R-:W-:Y:S04]  /*474e0*/  STS.U16 [R7+0xe00], R34 ;  /* 0x000e002207007388 */ /* 0x004fe80000000400 */
        /* <DEDUP_REMOVED lines=9> */
[----:B----4-:R-:W-:Y:S04]  /*47580*/  STS.U16 [R7+0x3600], R44 ;  /* 0x0036002c07007388 */ /* 0x010fe80000000400 */
[----:B------:R-:W-:Y:S04]  /*47590*/  STS.U16 [R7+0x3a00], R45 ;  /* 0x003a002d07007388 */ /* 0x000fe80000000400 */
[----:B------:R-:W-:Y:S04]  /*475a0*/  STS.U16 [R7+0x3e00], R46 ;  /* 0x003e002e07007388 */ /* 0x000fe80000000400 */
[----:B------:R-:W-:Y:S04]  /*475b0*/  STS.U16 [R7+0x4200], R47 ;  /* 0x0042002f07007388 */ /* 0x000fe80000000400 */
        /* <DEDUP_REMOVED lines=10> */
[----:B----4-:R-:W4:Y:S04]  /*47660*/  LDL.LU R68, [R1+0x2578] ;  /* 0x0025780001447983 */ /* 0x010f280000300800 */
[----:B------:R-:W2:Y:S04]  /*47670*/  LDL.LU R117, [R1+0x2574] ;  /* 0x0025740001757983 */ /* 0x000ea80000300800 */
[----:B------:R0:W-:Y:S04]  /*47680*/  STS.U16 [R7+0x6e00], R128 ;  /* 0x006e008007007388 */ /* 0x0001e80000000400 */
[----:B------:R1:W-:Y:S04]  /*47690*/  STS.U16 [R7+0x7200], R69 ;  /* 0x0072004507007388 */ /* 0x0003e80000000400 */
[----:B------:R1:W-:Y:S04]  /*476a0*/  STS.U16 [R7+0x7600], R118 ;  /* 0x0076007607007388 */ /* 0x0003e80000000400 */
[----:B------:R1:W-:Y:S04]  /*476b0*/  STS.U16 [R7+0x7a00], R79 ;  /* 0x007a004f07007388 */ /* 0x0003e80000000400 */
[----:B------:R1:W-:Y:S04]  /*476c0*/  STS.U16 [R7+0x7e00], R70 ;  /* 0x007e004607007388 */ /* 0x0003e80000000400 */
[----:B------:R1:W-:Y:S04]  /*476d0*/  STS.U16 [R7+0x10200], R119 ;  /* 0x0102007707007388 */ /* 0x0003e80000000400 */
[----:B0-----:R-:W3:Y:S04]  /*476e0*/  LDL.LU R128, [R1+0x2570] ;  /* 0x0025700001807983 */ /* 0x001ee80000300800 */
[----:B-1----:R-:W4:Y:S04]  /*476f0*/  LDL.LU R69, [R1+0x256c] ;  /* 0x00256c0001457983 */ /* 0x002f280000300800 */
[----:B------:R-:W2:Y:S04]  /*47700*/  LDL.LU R118, [R1+0x2568] ;  /* 0x0025680001767983 */ /* 0x000ea80000300800 */
[----:B------:R-:W3:Y:S04]  /*47710*/  LDL.LU R79, [R1+0x2564] ;  /* 0x00256400014f7983 */ /* 0x000ee80000300800 */
[----:B------:R-:W4:Y:S04]  /*47720*/  LDL.LU R70, [R1+0x2560] ;  /* 0x0025600001467983 */ /* 0x000f280000300800 */
        /* <DEDUP_REMOVED lines=25> */
[----:B------:R-:W4:Y:S04]  /*478c0*/  LDL.LU R41, [R1+0xb50] ;  /* 0x000b500001297983 */ /* 0x000f280000300800 */
[----:B------:R-:W2:Y:S04]  /*478d0*/  LDL.LU R42, [R1+0xb38] ;  /* 0x000b3800012a7983 */ /* 0x000ea80000300800 */
        /* <DEDUP_REMOVED lines=13> */
[----:B------:R-:W4:Y:S04]  /*479b0*/  LDL.LU R20, [R1+0xa68] ;  /* 0x000a680001147983 */ /* 0x000f280000300800 */
[----:B------:R-:W2:Y:S04]  /*479c0*/  LDL.LU R15, [R1+0xa4c] ;  /* 0x000a4c00010f7983 */ /* 0x000ea80000300800 */
[----:B------:R-:W3:Y:S04]  /*479d0*/  LDL.LU R125, [R1+0x2528] ;  /* 0x00252800017d7983 */ /* 0x000ee80000300800 */
[----:B------:R-:W2:Y:S04]  /*479e0*/  LDL.LU R75, [R1+0x2524] ;  /* 0x00252400014b7983 */ /* 0x000ea80000300800 */
[----:B------:R0:W-:Y:S04]  /*479f0*/  STS.U16 [R7+0x13e00], R124 ;  /* 0x013e007c07007388 */ /* 0x0001e80000000400 */
[----:B------:R1:W-:Y:S04]  /*47a00*/  STS.U16 [R7+0x14200], R76 ;  /* 0x0142004c07007388 */ /* 0x0003e80000000400 */
[----:B------:R1:W-:Y:S04]  /*47a10*/  STS.U16 [R7+0x14600], R6 ;  /* 0x0146000607007388 */ /* 0x0003e80000000400 */
[----:B0-----:R-:W2:Y:S04]  /*47a20*/  LDL.LU R124, [R1+0x2520] ;  /* 0x00252000017c7983 */ /* 0x001ea80000300800 */
[----:B-1----:R-:W4:Y:S04]  /*47a30*/  LDL.LU R76, [R1+0x251c] ;  /* 0x00251c00014c7983 */ /* 0x002f280000300800 */
[----:B------:R-:W4:Y:S04]  /*47a40*/  LDL.LU R6, [R1+0x2518] ;  /* 0x0025180001067983 */ /* 0x000f280000300800 */
        /* <DEDUP_REMOVED lines=15> */
[----:B----4-:R0:W-:Y:S04]  /*47b40*/  STS.U16 [R6+0x2e80], R76 ;  /* 0x002e804c06007388 */ /* 0x0101e80000000400 */
[----:B---3--:R1:W-:Y:S04]  /*47b50*/  STS.U16 [R6+0x3280], R125 ;  /* 0x0032807d06007388 */ /* 0x0083e80000000400 */
[----:B------:R3:W-:Y:S04]  /*47b60*/  STS.U16 [R6+0x3680], R77 ;  /* 0x0036804d06007388 */ /* 0x0007e80000000400 */
[----:B------:R4:W-:Y:S04]  /*47b70*/  STS.U16 [R6+0x3a80], R126 ;  /* 0x003a807e06007388 */ /* 0x0009e80000000400 */
[----:B------:R2:W-:Y:S04]  /*47b80*/  STS.U16 [R6+0x3e80], R78 ;  /* 0x003e804e06007388 */ /* 0x0005e80000000400 */
[----:B------:R2:W-:Y:S04]  /*47b90*/  STS.U16 [R6+0x4280], R127 ;  /* 0x0042807f06007388 */ /* 0x0005e80000000400 */
[----:B0-----:R-:W2:Y:S04]  /*47ba0*/  LDL.LU R76, [R1+0x2514] ;  /* 0x00251400014c7983 */ /* 0x001ea80000300800 */
[----:B-1----:R-:W2:Y:S04]  /*47bb0*/  LDL.LU R125, [R1+0x2510] ;  /* 0x00251000017d7983 */ /* 0x002ea80000300800 */
[----:B---3--:R-:W3:Y:S04]  /*47bc0*/  LDL.LU R77, [R1+0x250c] ;  /* 0x00250c00014d7983 */ /* 0x008ee80000300800 */
[----:B----4-:R-:W4:Y:S04]  /*47bd0*/  LDL.LU R126, [R1+0x2508] ;  /* 0x00250800017e7983 */ /* 0x010f280000300800 */
[----:B--2---:R-:W2:Y:S04]  /*47be0*/  LDL.LU R78, [R1+0x2504] ;  /* 0x00250400014e7983 */ /* 0x004ea80000300800 */
[----:B------:R-:W3:Y:S04]  /*47bf0*/  LDL.LU R127, [R1+0x2500] ;  /* 0x00250000017f7983 */ /* 0x000ee80000300800 */
[----:B------:R0:W-:Y:S04]  /*47c00*/  STS.U16 [R6+0x4680], R79 ;  /* 0x0046804f06007388 */ /* 0x0001e80000000400 */
[----:B------:R1:W-:Y:S04]  /*47c10*/  STS.U16 [R6+0x4a80], R128 ;  /* 0x004a808006007388 */ /* 0x0003e80000000400 */
[----:B------:R1:W-:Y:S04]  /*47c20*/  STS.U16 [R6+0x4e80], R80 ;  /* 0x004e805006007388 */ /* 0x0003e80000000400 */
[----:B------:R1:W-:Y:S04]  /*47c30*/  STS.U16 [R6+0x5280], R129 ;  /* 0x0052808106007388 */ /* 0x0003e80000000400 */
[----:B------:R1:W-:Y:S04]  /*47c40*/  STS.U16 [R6+0x5680], R81 ;  /* 0x0056805106007388 */ /* 0x0003e80000000400 */
[----:B------:R1:W-:Y:S04]  /*47c50*/  STS.U16 [R6+0x5a80], R130 ;  /* 0x005a808206007388 */ /* 0x0003e80000000400 */
[----:B0-----:R-:W2:Y:S04]  /*47c60*/  LDL.LU R79, [R1+0x24fc] ;  /* 0x0024fc00014f7983 */ /* 0x001ea80000300800 */
[----:B-1----:R-:W4:Y:S04]  /*47c70*/  LDL.LU R128, [R1+0x24f8] ;  /* 0x0024f80001807983 */ /* 0x002f280000300800 */
[----:B------:R-:W2:Y:S04]  /*47c80*/  LDL.LU R80, [R1+0x24f4] ;  /* 0x0024f40001507983 */ /* 0x000ea80000300800 */
[----:B------:R-:W3:Y:S04]  /*47c90*/  LDL.LU R129, [R1+0x24f0] ;  /* 0x0024f00001817983 */ /* 0x000ee80000300800 */
[----:B------:R-:W2:Y:S04]  /*47ca0*/  LDL.LU R81, [R1+0x24ec] ;  /* 0x0024ec0001517983 */ /* 0x000ea80000300800 */
[----:B------:R-:W4:Y:S04]  /*47cb0*/  LDL.LU R130, [R1+0x24e8] ;  /* 0x0024e80001827983 */ /* 0x000f280000300800 */
[----:B------:R0:W-:Y:S04]  /*47cc0*/  STS.U16 [R6+0x5e80], R82 ;  /* 0x005e805206007388 */ /* 0x0001e80000000400 */
[----:B------:R1:W-:Y:S04]  /*47cd0*/  STS.U16 [R6+0x6280], R131 ;  /* 0x0062808306007388 */ /* 0x0003e80000000400 */
[----:B------:R1:W-:Y:S04]  /*47ce0*/  STS.U16 [R6+0x6680], R83 ;  /* 0x0066805306007388 */ /* 0x0003e80000000400 */
[----:B------:R1:W-:Y:S04]  /*47cf0*/  STS.U16 [R6+0x6a80], R132 ;  /* 0x006a808406007388 */ /* 0x0003e80000000400 */
[----:B------:R1:W-:Y:S04]  /*47d00*/  STS.U16 [R6+0x6e80], R84 ;  /* 0x006e805406007388 */ /* 0x0003e80000000400 */
[----:B------:R1:W-:Y:S04]  /*47d10*/  STS.U16 [R6+0x7280], R133 ;  /* 0x0072808506007388 */ /* 0x0003e80000000400 */
[----:B0-----:R-:W2:Y:S04]  /*47d20*/  LDL.LU R82, [R1+0x24e4] ;  /* 0x0024e40001527983 */ /* 0x001ea80000300800 */
[----:B-1----:R-:W3:Y:S04]  /*47d30*/  LDL.LU R131, [R1+0x24e0] ;  /* 0x0024e00001837983 */ /* 0x002ee80000300800 */
[----:B------:R-:W2:Y:S04]  /*47d40*/  LDL.LU R83, [R1+0x24dc] ;  /* 0x0024dc0001537983 */ /* 0x000ea80000300800 */
[----:B------:R-:W4:Y:S04]  /*47d50*/  LDL.LU R132, [R1+0x24d8] ;  /* 0x0024d80001847983 */ /* 0x000f280000300800 */
[----:B------:R-:W2:Y:S04]  /*47d60*/  LDL.LU R84, [R1+0x24d4] ;  /* 0x0024d40001547983 */ /* 0x000ea80000300800 */
[----:B------:R-:W3:Y:S04]  /*47d70*/  LDL.LU R133, [R1+0x24d0] ;  /* 0x0024d00001857983 */ /* 0x000ee80000300800 */
        /* <DEDUP_REMOVED lines=9> */
[----:B------:R-:W4:Y:S04]  /*47e10*/  LDL.LU R5, [R1+0x24bc] ;  /* 0x0024bc0001057983 */ /* 0x000f280000300800 */
[----:B------:R0:W-:Y:S04]  /*47e20*/  STS.U16 [R6+0x10a80], R4 ;  /* 0x010a800406007388 */ /* 0x0001e80000000400 */
[----:B0-----:R-:W2:Y:S04]  /*47e30*/  LDL.LU R4, [R1+0x24b8] ;  /* 0x0024b80001047983 */ /* 0x001ea80000300800 */
[----:B------:R-:W-:Y:S04]  /*47e40*/  STL [R1+0x2000], R6 ;  /* 0x0020000601007387 */ /* 0x000fe80000100800 */
[----:B------:R0:W-:Y:S04]  /*47e50*/  STS.U16 [R6+0x2680], R20 ;  /* 0x0026801406007388 */ /* 0x0001e80000000400 */
[----:B------:R1:W-:Y:S04]  /*47e60*/  STS.U16 [R6+0x2a80], R15 ;  /* 0x002a800f06007388 */ /* 0x0003e80000000400 */
[----:B------:R3:W-:Y:S04]  /*47e70*/  STS.U16 [R6+0x280], R41 ;  /* 0x0002802906007388 */ /* 0x0007e80000000400 */
[----:B------:R-:W-:Y:S04]  /*47e80*/  STS.U16 [R6+0x680], R42 ;  /* 0x0006802a06007388 */ /* 0x000fe80000000400 */
[----:B------:R2:W-:Y:S04]  /*47e90*/  STS.U16 [R6+0xa80], R43 ;  /* 0x000a802b06007388 */ /* 0x0005e80000000400 */
[----:B------:R-:W-:Y:S04]  /*47ea0*/  STS.U16 [R6+0xe80], R44 ;  /* 0x000e802c06007388 */ /* 0x000fe80000000400 */
[----:B------:R2:W-:Y:S04]  /*47eb0*/  STS.U16 [R6+0x1280], R45 ;  /* 0x0012802d06007388 */ /* 0x0005e80000000400 */
[----:B------:R-:W-:Y:S04]  /*47ec0*/  STS.U16 [R6+0x1680], R46 ;  /* 0x0016802e06007388 */ /* 0x000fe80000000400 */
[----:B------:R2:W-:Y:S04]  /*47ed0*/  STS.U16 [R6+0x1a80], R47 ;  /* 0x001a802f06007388 */ /* 0x0005e80000000400 */
        /* <DEDUP_REMOVED lines=31> */
[----:B----4-:R-:W-:Y:S04]  /*480d0*/  STL [R1+0x2004], R5 ;  /* 0x0020040501007387 */ /* 0x010fe80000100800 */
        /* <DEDUP_REMOVED lines=8> */
[----:B-1----:R-:W4:Y:S04]  /*48160*/  LDL.LU R15, [R1+0x64c] ;  /* 0x00064c00010f7983 */ /* 0x002f280000300800 */
[----:B------:R-:W4:Y:S04]  /*48170*/  LDL.LU.64 R24, [R1+0x400] ;  /* 0x0004000001187983 */ /* 0x000f280000300a00 */
[----:B------:R-:W4:Y:S04]  /*48180*/  LDL.LU.64 R26, [R1+0x408] ;  /* 0x00040800011a7983 */ /* 0x000f280000300a00 */
[----:B------:R-:W4:Y:S04]  /*48190*/  LDL.LU.64 R28, [R1+0x410] ;  /* 0x00041000011c7983 */ /* 0x000f280000300a00 */
[----:B------:R-:W4:Y:S04]  /*481a0*/  LDL.LU.64 R30, [R1+0x418] ;  /* 0x00041800011e7983 */ /* 0x000f280000300a00 */
[----:B------:R-:W4:Y:S04]  /*481b0*/  LDL.LU.64 R32, [R1+0x420] ;  /* 0x0004200001207983 */ /* 0x000f280000300a00 */
[----:B------:R-:W4:Y:S04]  /*481c0*/  LDL.LU.64 R34, [R1+0x428] ;  /* 0x0004280001227983 */ /* 0x000f280000300a00 */
[----:B------:R-:W4:Y:S04]  /*481d0*/  LDL.LU.64 R36, [R1+0x430] ;  /* 0x0004300001247983 */ /* 0x000f280000300a00 */
[----:B------:R-:W4:Y:S04]  /*481e0*/  LDL.LU.64 R38, [R1+0x438] ;  /* 0x0004380001267983 */ /* 0x000f280000300a00 */
[----:B---3--:R-:W-:Y:S04]  /*481f0*/  STS.U16 [R5+0x300], R135 ;  /* 0x0003008705007388 */ /* 0x008fe80000000400 */
        /* <DEDUP_REMOVED lines=63> */
[----:B------:R-:W3:Y:S04]  /*485f0*/  LDL.LU.64 R40, [R1+0x440] ;  /* 0x0004400001287983 */ /* 0x000ee80000300a00 */
        /* <DEDUP_REMOVED lines=26> */
[----:B------:R-:W-:Y:S04]  /*487a0*/  STS.U16 [R4+0x6780], R61 ;  /* 0x0067803d04007388 */ /* 0x000fe80000000400 */
[----:B------:R-:W3:Y:S04]  /*487b0*/  LDL.LU.64 R44, [R1+0x450] ;  /* 0x00045000012c7983 */ /* 0x000ee80000300a00 */
[----:B------:R0:W-:Y:S04]  /*487c0*/  STS.U16 [R4+0x11780], R49 ;  /* 0x0117803104007388 */ /* 0x0001e80000000400 */
[----:B------:R-:W3:Y:S04]  /*487d0*/  LDL.LU.64 R46, [R1+0x458] ;  /* 0x00045800012e7983 */ /* 0x000ee80000300a00 */
[----:B------:R-:W-:Y:S04]  /*487e0*/  STS.U16 [R4+0x10f80], R51 ;  /* 0x010f803304007388 */ /* 0x000fe80000000400 */
[----:B------:R1:W-:Y:S04]  /*487f0*/  STS.U16 [R4+0x11380], R50 ;  /* 0x0113803204007388 */ /* 0x0003e80000000400 */
[----:B------:R-:W-:Y:S04]  /*48800*/  STS.U16 [R4+0x10780], R53 ;  /* 0x0107803504007388 */ /* 0x000fe80000000400 */
[----:B------:R2:W-:Y:S04]  /*48810*/  STS.U16 [R4+0x10b80], R52 ;  /* 0x010b803404007388 */ /* 0x0005e80000000400 */
[----:B------:R-:W-:Y:S04]  /*48820*/  STS.U16 [R4+0x7f80], R55 ;  /* 0x007f803704007388 */ /* 0x000fe80000000400 */
[----:B------:R4:W-:Y:S04]  /*48830*/  STS.U16 [R4+0x10380], R54 ;  /* 0x0103803604007388 */ /* 0x0009e80000000400 */
[----:B0-----:R-:W3:Y:S04]  /*48840*/  LDL.LU.64 R48, [R1+0x460] ;  /* 0x0004600001307983 */ /* 0x001ee80000300a00 */
[----:B------:R-:W-:Y:S04]  /*48850*/  STS.U16 [R4+0x7780], R57 ;  /* 0x0077803904007388 */ /* 0x000fe80000000400 */
[----:B------:R0:W-:Y:S04]  /*48860*/  STS.U16 [R4+0x7b80], R56 ;  /* 0x007b803804007388 */ /* 0x0001e80000000400 */
[----:B-1----:R-:W3:Y:S04]  /*48870*/  LDL.LU.64 R50, [R1+0x468] ;  /* 0x0004680001327983 */ /* 0x002ee80000300a00 */
[----:B------:R-:W-:Y:S04]  /*48880*/  STS.U16 [R4+0x6f80], R59 ;  /* 0x006f803b04007388 */ /* 0x000fe80000000400 */
[----:B--2---:R-:W3:Y:S04]  /*48890*/  LDL.LU.64 R52, [R1+0x470] ;  /* 0x0004700001347983 */ /* 0x004ee80000300a00 */
[----:B------:R1:W-:Y:S04]  /*488a0*/  STS.U16 [R4+0x7380], R58 ;  /* 0x0073803a04007388 */ /* 0x0003e80000000400 */
[----:B----4-:R-:W3:Y:S04]  /*488b0*/  LDL.LU.64 R54, [R1+0x478] ;  /* 0x0004780001367983 */ /* 0x010ee80000300a00 */
[----:B------:R2:W-:Y:S04]  /*488c0*/  STS.U16 [R4+0x6b80], R60 ;  /* 0x006b803c04007388 */ /* 0x0005e80000000400 */
[----:B0-----:R-:W3:Y:S04]  /*488d0*/  LDL.LU.64 R56, [R1+0x480] ;  /* 0x0004800001387983 */ /* 0x001ee80000300a00 */
[----:B-1----:R-:W3:Y:S04]  /*488e0*/  LDL.LU.64 R58, [R1+0x488] ;  /* 0x00048800013a7983 */ /* 0x002ee80000300a00 */
[----:B--2---:R-:W3:Y:S04]  /*488f0*/  LDL.LU.64 R60, [R1+0x490] ;  /* 0x00049000013c7983 */ /* 0x004ee80000300a00 */
[----:B------:R-:W3:Y:S04]  /*48900*/  LDL.LU.64 R62, [R1+0x498] ;  /* 0x00049800013e7983 */ /* 0x000ee80000300a00 */
        /* <DEDUP_REMOVED lines=44> */
[----:B------:R0:W-:Y:S04]  /*48bd0*/  STS.U16 [R4+0x13f80], R153 ;  /* 0x013f809904007388 */ /* 0x0001e80000000400 */
[----:B0-----:R-:W2:Y:S04]  /*48be0*/  LDL.LU R153, [R1+0x24b4] ;  /* 0x0024b40001997983 */ /* 0x001ea80000300800 */
        /* <DEDUP_REMOVED lines=14> */
[----:B------:R-:W-:Y:S01]  /*48cd0*/  STS.U16 [R4+0x17b80], R156 ;  /* 0x017b809c04007388 */ /* 0x000fe20000000400 */
[----:B------:R-:W-:-:S03]  /*48ce0*/  MOV R17, UR5 ;  /* 0x0000000500117c02 */ /* 0x000fc60008000f00 */
[----:B------:R-:W-:Y:S04]  /*48cf0*/  STS.U16 [R4+0x11b80], R23 ;  /* 0x011b801704007388 */ /* 0x000fe80000000400 */
[----:B------:R-:W-:Y:S04]  /*48d00*/  STS.U16 [R4+0x11f80], R3 ;  /* 0x011f800304007388 */ /* 0x000fe80000000400 */
[----:B------:R-:W-:Y:S04]  /*48d10*/  STS.U16 [R4+0x12380], R16 ;  /* 0x0123801004007388 */ /* 0x000fe80000000400 */
[----:B------:R-:W-:Y:S04]  /*48d20*/  STS.U16 [R4+0x12780], R21 ;  /* 0x0127801504007388 */ /* 0x000fe80000000400 */
[----:B------:R-:W-:Y:S04]  /*48d30*/  STS.U16 [R4+0x12b80], R11 ;  /* 0x012b800b04007388 */ /* 0x000fe80000000400 */
[----:B------:R-:W-:Y:S04]  /*48d40*/  STS.U16 [R4+0x12f80], R19 ;  /* 0x012f801304007388 */ /* 0x000fe80000000400 */
[----:B------:R1:W-:Y:S04]  /*48d50*/  STS.U16 [R4+0x13380], R14 ;  /* 0x0133800e04007388 */ /* 0x0003e80000000400 */
[----:B------:R4:W-:Y:S04]  /*48d60*/  STS.U16 [R4+0x13780], R20 ;  /* 0x0137801404007388 */ /* 0x0009e80000000400 */
[----:B------:R4:W-:Y:S04]  /*48d70*/  STS.U16 [R4+0x13b80], R15 ;  /* 0x013b800f04007388 */ /* 0x0009e80000000400 */
[----:B--2---:R2:W-:Y:S01]  /*48d80*/  STS.U16 [R4+0x17f80], R153 ;  /* 0x017f809904007388 */ /* 0x0045e20000000400 */
[----:B------:R0:W-:Y:S06]  /*48d90*/  MEMBAR.ALL.CTA ;  /* 0x0000000000007992 */ /* 0x0001ec0000008000 */
[----:B0-----:R-:W0:Y:S01]  /*48da0*/  FENCE.VIEW.ASYNC.S ;  /* 0x00000000000073c6 */ /* 0x001e220000000000 */
[----:B------:R-:W-:Y:S01]  /*48db0*/  MOV R18, UR4 ;  /* 0x0000000400127c02 */ /* 0x000fe20008000f00 */
[----:B------:R-:W-:Y:S01]  /*48dc0*/  UMOV UR8, UR32 ;  /* 0x0000002000087c82 */ /* 0x000fe20008000000 */
[----:B------:R-:W-:Y:S01]  /*48dd0*/  UMOV UR9, UR33 ;  /* 0x0000002100097c82 */ /* 0x000fe20008000000 */
[----:B------:R-:W-:-:S02]  /*48de0*/  UIADD3.64 UR48, UR36, 0x100, URZ ;  /* 0x0000010024307897 */ /* 0x000fc4000fffe03f */
[----:B------:R-:W-:Y:S01]  /*48df0*/  UIADD3.64 UR50, UR38, 0x4, URZ ;  /* 0x0000000426327897 */ /* 0x000fe2000fffe03f */
[----:B------:R-:W-:Y:S02]  /*48e00*/  MOV R22, UR41 ;  /* 0x0000002900167c02 */ /* 0x000fe40008000f00 */
[----:B------:R-:W-:Y:S01]  /*48e10*/  MOV R13, UR40 ;  /* 0x00000028000d7c02 */ /* 0x000fe20008000f00 */
[----:B------:R-:W3:Y:S01]  /*48e20*/  LDL.LU R2, [R1+0x24b0] ;  /* 0x0024b00001027983 */ /* 0x000ee20000300800 */
[----:B0-----:R-:W-:Y:S06]  /*48e30*/  BAR.SYNC.DEFER_BLOCKING 0x0 ;  /* 0x0000000000007b1d */ /* 0x001fec0000010000 */
[----:B------:R-:W-:Y:S01]  /*48e40*/  UMOV UR4, UR34 ;  /* 0x0000002200047c82 */ /* 0x000fe20008000000 */
[----:B------:R-:W-:Y:S01]  /*48e50*/  UMOV UR5, UR35 ;  /* 0x0000002300057c82 */ /* 0x000fe20008000000 */
[----:B------:R-:W-:Y:S01]  /*48e60*/  UMOV UR16, UR48 ;  /* 0x0000003000107c82 */ /* 0x000fe20008000000 */
[----:B------:R-:W-:Y:S01]  /*48e70*/  UMOV UR17, UR49 ;  /* 0x0000003100117c82 */ /* 0x000fe20008000000 */
[----:B------:R-:W-:Y:S01]  /*48e80*/  UMOV UR6, UR50 ;  /* 0x0000003200067c82 */ /* 0x000fe20008000000 */
[----:B------:R-:W-:Y:S01]  /*48e90*/  UMOV UR7, UR51 ;  /* 0x0000003300077c82 */ /* 0x000fe20008000000 */
[----:B------:R-:W-:Y:S01]  /*48ea0*/  UIADD3.64 UR40, UR36, 0x200, URZ ;  /* 0x0000020024287897 */ /* 0x000fe2000fffe03f */
[----:B-1----:R-:W3:Y:S04]  /*48eb0*/  LDL.LU R14, [R1+0x1f60] ;  /* 0x001f6000010e7983 */ /* 0x002ee80000300800 */
[----:B----4-:R-:W4:Y:S04]  /*48ec0*/  LDL.LU R20, [R1+0x1f5c] ;  /* 0x001f5c0001147983 */ /* 0x010f280000300800 */
[----:B------:R-:W4:Y:S04]  /*48ed0*/  LDL.LU R15, [R1+0x1f68] ;  /* 0x001f6800010f7983 */ /* 0x000f280000300800 */
[----:B--2---:R-:W2:Y:S01]  /*48ee0*/  LDL.LU R153, [R1+0x1f64] ;  /* 0x001f640001997983 */ /* 0x004ea20000300800 */
[----:B---3--:R-:W-:-:S06]  /*48ef0*/  WARPGROUP.ARRIVE ;  /* 0x00000000000079c5 */ /* 0x008fcc0000000000 */
[----:B------:R-:W-:Y:S01]  /*48f00*/  HGMMA.64x256x16.F32.BF16 R24, gdesc[UR32].tnspA, R24, gsb0 ;  /* 0x23e00000201879f0 */ /* 0x000fe20008001818 */
[----:B------:R-:W-:Y:S02]  /*48f10*/  UIADD3.64 UR32, UR36, 0x80, URZ ;  /* 0x0000008024207897 */ /* 0x000fe4000fffe03f */
[----:B------:R-:W-:Y:S01]  /*48f20*/  UIADD3.64 UR34, UR38, 0x2, URZ ;  /* 0x0000000226227897 */ /* 0x000fe2000fffe03f */
[----:B------:R-:W-:Y:S02]  /*48f30*/  WARPGROUP.DEPBAR.LE gsb0, 0x0 ;  /* 0x00008000000079c5 */ /* 0x000fe40000010000 */
[----:B------:R-:W-:-:S15]  /*48f40*/  WARPGROUP.ARRIVE ;  /* 0x00000000000079c5 */ /* 0x000fde0000000000 */
[----:B------:R-:W-:-:S07]  /*48f50*/  NOP ;  /* 0x0000000000007918 */ /* 0x000fce0000000000 */
[----:B------:R-:W-:Y:S03]  /*48f60*/  HGMMA.64x256x16.F32.BF16 R24, gdesc[UR36].tnspA, R24, gsb0 ;  /* 0x23e00000241879f0 */ /* 0x000fe60008001818 */
[----:B------:R-:W-:Y:S02]  /*48f70*/  WARPGROUP.DEPBAR.LE gsb0, 0x0 ;  /* 0x00008000000079c5 */ /* 0x000fe40000010000 */
[----:B------:R-:W-:-:S15]  /*48f80*/  WARPGROUP.ARRIVE ;  /* 0x00000000000079c5 */ /* 0x000fde0000000000 */
[----:B------:R-:W-:-:S08]  /*48f90*/  NOP ;  /* 0x0000000000007918 */ /* 0x000fd00000000000 */
[----:B------:R-:W-:Y:S03]  /*48fa0*/  HGMMA.64x256x16.F32.BF16 R24, gdesc[UR32].tnspA, R24, gsb0 ;  /* 0x23e00000201879f0 */ /* 0x000fe60008001818 */
[----:B------:R-:W-:Y:S02]  /*48fb0*/  WARPGROUP.DEPBAR.LE gsb0, 0x0 ;  /* 0x00008000000079c5 */ /* 0x000fe40000010000 */
[----:B------:R-:W-:-:S15]  /*48fc0*/  WARPGROUP.ARRIVE ;  /* 0x00000000000079c5 */ /* 0x000fde0000000000 */
[----:B------:R-:W-:-:S08]  /*48fd0*/  NOP ;  /* 0x0000000000007918 */ /* 0x000fd00000000000 */
[----:B------:R-:W-:Y:S01]  /*48fe0*/  HGMMA.64x256x16.F32.BF16 R24, gdesc[UR48].tnspA, R24, gsb0 ;  /* 0x23e00000301879f0 */ /* 0x000fe20008001818 */
[----:B------:R-:W-:Y:S02]  /*48ff0*/  UIADD3.64 UR48, UR36, 0x180, URZ ;  /* 0x0000018024307897 */ /* 0x000fe4000fffe03f */
[----:B------:R-:W-:-:S07]  /*49000*/  UIADD3.64 UR50, UR38, 0x7fe, URZ ;  /* 0x000007fe26327897 */ /* 0x000fce000fffe03f */
[----:B------:R-:W-:Y:S01]  /*49010*/  UMOV UR42, UR50 ;  /* 0x00000032002a7c82 */ /* 0x000fe20008000000 */
[----:B------:R-:W-:Y:S01]  /*49020*/  UMOV UR43, UR51 ;  /* 0x00000033002b7c82 */ /* 0x000fe20008000000 */
[----:B------:R-:W-:Y:S02]  /*49030*/  MOV R23, UR42 ;  /* 0x0000002a00177c02 */ /* 0x000fe40008000f00 */
[----:B------:R-:W-:Y:S01]  /*49040*/  MOV R155, UR43 ;  /* 0x0000002b009b7c02 */ /* 0x000fe20008000f00 */
[----:B------:R-:W-:Y:S01]  /*49050*/  UIADD3.64 UR42, UR38, 0x800, URZ ;  /* 0x00000800262a7897 */ /* 0x000fe2000fffe03f */
[----:B------:R-:W-:Y:S02]  /*49060*/  WARPGROUP.DEPBAR.LE gsb0, 0x0 ;  /* 0x00008000000079c5 */ /* 0x000fe40000010000 */
[----:B------:R-:W-:-:S10]  /*49070*/  WARPGROUP.ARRIVE ;  /* 0x00000000000079c5 */ /* 0x000fd40000000000 */
[----:B------:R-:W-:Y:S01]  /*49080*/  HGMMA.64x256x16.F32.BF16 R24, gdesc[UR48].tnspA, R24, gsb0 ;  /* 0x23e00000301879f0 */ /* 0x000fe20008001818 */
[----:B------:R-:W-:Y:S01]  /*49090*/  UMOV UR20, UR48 ;  /* 0x0000003000147c82 */ /* 0x000fe20008000000 */
[----:B------:R-:W-:Y:S01]  /*490a0*/  UMOV UR21, UR49 ;  /* 0x0000003100157c82 */ /* 0x000fe20008000000 */
[----:B------:R-:W-:Y:S02]  /*490b0*/  UIADD3.64 UR48, UR36, 0x280, URZ ;  /* 0x0000028024307897 */ /* 0x000fe4000fffe03f */
[----:B------:R-:W-:Y:S01]  /*490c0*/  UIADD3.64 UR50, UR38, 0x802, URZ ;  /* 0x0000080226327897 */ /* 0x000fe2000fffe03f */
[----:B------:R-:W-:Y:S02]  /*490d0*/  WARPGROUP.DEPBAR.LE gsb0, 0x0 ;  /* 0x00008000000079c5 */ /* 0x000fe40000010000 */
[----:B------:R-:W-:-:S15]  /*490e0*/  WARPGROUP.ARRIVE ;  /* 0x00000000000079c5 */ /* 0x000fde0000000000 */
[----:B------:R-:W-:-:S05]  /*490f0*/  NOP ;  /* 0x0000000000007918 */ /* 0x000fca0000000000 */
[----:B------:R-:W-:Y:S01]  /*49100*/  HGMMA.64x256x16.F32.BF16 R24, gdesc[UR40].tnspA, R24, gsb0 ;  /* 0x23e00000281879f0 */ /* 0x000fe20008001818 */
[----:B------:R-:W-:Y:S01]  /*49110*/  UMOV UR24, UR40 ;  /* 0x0000002800187c82 */ /* 0x000fe20008000000 */
[----:B------:R-:W-:Y:S01]  /*49120*/  UMOV UR25, UR41 ;  /* 0x0000002900197c82 */ /* 0x000fe20008000000 */
[----:B------:R-:W-:Y:S01]  /*49130*/  UMOV UR46, UR42 ;  /* 0x0000002a002e7c82 */ /* 0x000fe20008000000 */
[----:B------:R-:W-:Y:S01]  /*49140*/  UMOV UR47, UR43 ;  /* 0x0000002b002f7c82 */ /* 0x000fe20008000000 */
[----:B------:R-:W-:Y:S02]  /*49150*/  UIADD3.64 UR40, UR36, 0x300, URZ ;  /* 0x0000030024287897 */ /* 0x000fe4000fffe03f */
[----:B------:R-:W-:Y:S01]  /*49160*/  UIADD3.64 UR42, UR38, 0x804, URZ ;  /* 0x00000804262a7897 */ /* 0x000fe2000fffe03f */
[----:B------:R-:W-:Y:S02]  /*49170*/  WARPGROUP.DEPBAR.LE gsb0, 0x0 ;  /* 0x00008000000079c5 */ /* 0x000fe40000010000 */
[----:B------:R-:W-:-:S15]  /*49180*/  WARPGROUP.ARRIVE ;  /* 0x00000000000079c5 */ /* 0x000fde0000000000 */
[----:B------:R-:W-:-:S03]  /*49190*/  NOP ;  /* 0x0000000000007918 */ /* 0x000fc60000000000 */
[----:B------:R-:W-:Y:S01]  /*491a0*/  HGMMA.64x256x16.F32.BF16 R24, gdesc[UR48].tnspA, R24, gsb0 ;  /* 0x23e00000301879f0 */ /* 0x000fe20008001818 */
[----:B------:R-:W-:Y:S02]  /*491b0*/  STL [R1+0x2008], R4 ;  /* 0x0020080401007387 */ /* 0x000fe40000100800 */
[----:B------:R-:W-:Y:S02]  /*491c0*/  WARPGROUP.DEPBAR.LE gsb0, 0x0 ;  /* 0x00008000000079c5 */ /* 0x000fe40000010000 */
[----:B------:R-:W-:-:S15]  /*491d0*/  WARPGROUP.ARRIVE ;  /* 0x00000000000079c5 */ /* 0x000fde0000000000 */
[----:B------:R-:W-:-:S08]  /*491e0*/  NOP ;  /* 0x0000000000007918 */ /* 0x000fd00000000000 */
[----:B------:R-:W-:Y:S03]  /*491f0*/  HGMMA.64x256x16.F32.BF16 R24, gdesc[UR40].tnspA, R24, gsb0 ;  /* 0x23e00000281879f0 */ /* 0x000fe60008001818 */
[----:B------:R-:W-:Y:S02]  /*49200*/  WARPGROUP.DEPBAR.LE gsb0, 0x0 ;  /* 0x00008000000079c5 */ /* 0x000fe40000010000 */
        /* <DEDUP_REMOVED lines=63> */
[----:B------:R0:W-:Y:S01]  /*49600*/  STL.64 [R1+0x5f8], R150 ;  /* 0x0005f89601007387 */ /* 0x0001e20000100a00 */
[----:B------:R-:W-:-:S02]  /*49610*/  IMAD.MOV.U32 R192, RZ, RZ, R48 ;  /* 0x000000ffffc07224 */ /* 0x000fc400078e0030 */
[----:B------:R-:W-:Y:S02]  /*49620*/  IMAD.MOV.U32 R201, RZ, RZ, R46 ;  /* 0x000000ffffc97224 */ /* 0x000fe400078e002e */
[----:B------:R-:W-:Y:S02]  /*49630*/  IMAD.MOV.U32 R200, RZ, RZ, R44 ;  /* 0x000000ffffc87224 */ /* 0x000fe400078e002c */
[----:B------:R-:W-:Y:S02]  /*49640*/  IMAD.MOV.U32 R209, RZ, RZ, R42 ;  /* 0x000000ffffd17224 */ /* 0x000fe400078e002a */
[----:B------:R-:W-:Y:S02]  /*49650*/  IMAD.MOV.U32 R208, RZ, RZ, R40 ;  /* 0x000000ffffd07224 */ /* 0x000fe400078e0028 */
[----:B------:R-:W-:Y:S01]  /*49660*/  IMAD.MOV.U32 R217, RZ, RZ, R38 ;  /* 0x000000ffffd97224 */ /* 0x000fe200078e0026 */
[----:B0-----:R-:W3:Y:S04]  /*49670*/  LDL.LU R151, [R1+0x24ac] ;  /* 0x0024ac0001977983 */ /* 0x001ee80000300800 */
[----:B------:R-:W3:Y:S04]  /*49680*/  LDL.LU R48, [R1+0x24a8] ;  /* 0x0024a80001307983 */ /* 0x000ee80000300800 */
[----:B------:R-:W3:Y:S04]  /*49690*/  LDL.LU.64 R46, [R1+0x24a0] ;  /* 0x0024a000012e7983 */ /* 0x000ee80000300a00 */
[----:B------:R-:W3:Y:S04]  /*496a0*/  LDL.LU.64 R44, [R1+0x2498] ;  /* 0x00249800012c7983 */ /* 0x000ee80000300a00 */
[----:B------:R-:W3:Y:S04]  /*496b0*/  LDL.LU.64 R42, [R1+0x2490] ;  /* 0x00249000012a7983 */ /* 0x000ee80000300a00 */
[----:B------:R-:W3:Y:S01]  /*496c0*/  LDL.LU.64 R40, [R1+0x2488] ;  /* 0x0024880001287983 */ /* 0x000ee20000300a00 */
[----:B------:R-:W-:-:S03]  /*496d0*/  IMAD.MOV.U32 R216, RZ, RZ, R36 ;  /* 0x000000ffffd87224 */ /* 0x000fc600078e0024 */
[----:B------:R-:W3:Y:S01]  /*496e0*/  LDL.LU.64 R38, [R1+0x2480] ;  /* 0x0024800001267983 */ /* 0x000ee20000300a00 */
[----:B------:R-:W-:-:S03]  /*496f0*/  IMAD.MOV.U32 R225, RZ, RZ, R34 ;  /* 0x000000ffffe17224 */ /* 0x000fc600078e0022 */
[----:B------:R-:W3:Y:S01]  /*49700*/  LDL.LU.64 R36, [R1+0x2478] ;  /* 0x0024780001247983 */ /* 0x000ee20000300a00 */
[----:B------:R-:W-:-:S03]  /*49710*/  IMAD.MOV.U32 R224, RZ, RZ, R32 ;  /* 0x000000ffffe07224 */ /* 0x000fc600078e0020 */
[----:B------:R-:W3:Y:S01]  /*49720*/  LDL.LU.64 R34, [R1+0x2470] ;  /* 0x0024700001227983 */ /* 0x000ee20000300a00 */
[----:B------:R-:W-:-:S03]  /*49730*/  IMAD.MOV.U32 R233, RZ, RZ, R30 ;  /* 0x000000ffffe97224 */ /* 0x000fc600078e001e */
[----:B------:R-:W3:Y:S01]  /*49740*/  LDL.LU.64 R32, [R1+0x2468] ;  /* 0x0024680001207983 */ /* 0x000ee20000300a00 */
[----:B------:R-:W-:Y:S02]  /*49750*/  IMAD.MOV.U32 R252, RZ, RZ, R29 ;  /* 0x000000fffffc7224 */ /* 0x000fe400078e001d */
[----:B------:R-:W-:Y:S01]  /*49760*/  IMAD.MOV.U32 R232, RZ, RZ, R28 ;  /* 0x000000ffffe87224 */ /* 0x000fe200078e001c */
[----:B------:R-:W3:Y:S01]  /*49770*/  LDL.LU.64 R30, [R1+0x2460] ;  /* 0x00246000011e7983 */ /* 0x000ee20000300a00 */
[----:B------:R-:W-:Y:S02]  /*49780*/  IMAD.MOV.U32 R249, RZ, RZ, R27 ;  /* 0x000000fffff97224 */ /* 0x000fe400078e001b */
[----:B------:R-:W-:Y:S01]  /*49790*/  IMAD.MOV.U32 R241, RZ, RZ, R26 ;  /* 0x000000fffff17224 */ /* 0x000fe200078e001a */
[----:B------:R-:W3:Y:S01]  /*497a0*/  LDL.LU.64 R28, [R1+0x2458] ;  /* 0x00245800011c7983 */ /* 0x000ee20000300a00 */
[----:B------:R-:W-:Y:S02]  /*497b0*/  IMAD.MOV.U32 R248, RZ, RZ, R25 ;  /* 0x000000fffff87224 */ /* 0x000fe400078e0019 */
[----:B------:R-:W-:Y:S01]  /*497c0*/  IMAD.MOV.U32 R240, RZ, RZ, R24 ;  /* 0x000000fffff07224 */ /* 0x000fe200078e0018 */
[----:B------:R-:W3:Y:S04]  /*497d0*/  LDL.LU.64 R26, [R1+0x2450] ;  /* 0x00245000011a7983 */ /* 0x000ee80000300a00 */
[----:B------:R-:W3:Y:S01]  /*497e0*/  LDL.LU.64 R24, [R1+0x2448] ;  /* 0x0024480001187983 */ /* 0x000ee20000300a00 */
[----:B------:R-:W-:Y:S01]  /*497f0*/  IMAD.MOV.U32 R250, RZ, RZ, R0 ;  /* 0x000000fffffa7224 */ /* 0x000fe200078e0000 */
[----:B------:R-:W-:Y:S01]  /*49800*/  UMOV UR60, UR34 ;  /* 0x00000022003c7c82 */ /* 0x000fe20008000000 */
[----:B------:R-:W-:Y:S01]  /*49810*/  IMAD.MOV.U32 R219, RZ, RZ, R18 ;  /* 0x000000ffffdb7224 */ /* 0x000fe200078e0012 */
[----:B----4-:R-:W-:Y:S01]  /*49820*/  R2UR UR34, R20 ;  /* 0x00000000142272ca */ /* 0x010fe200000e0000 */
[----:B------:R-:W-:Y:S01]  /*49830*/  UMOV UR28, UR48 ;  /* 0x00000030001c7c82 */ /* 0x000fe20008000000 */
[----:B------:R-:W-:Y:S01]  /*49840*/  IMAD.MOV.U32 R163, RZ, RZ, R17 ;  /* 0x000000ffffa37224 */ /* 0x000fe200078e0011 */
[----:B------:R-:W-:Y:S01]  /*49850*/  UMOV UR61, UR35 ;  /* 0x00000023003d7c82 */ /* 0x000fe20008000000 */
[----:B--2---:R-:W-:-:S02]  /*49860*/  R2UR UR48, R153 ;  /* 0x00000000993072ca */ /* 0x004fc400000e0000 */
[----:B------:R-:W-:Y:S01]  /*49870*/  R2UR UR35, R14 ;  /* 0x000000000e2372ca */ /* 0x000fe200000e0000 */
[----:B------:R-:W-:Y:S01]  /*49880*/  IMAD.MOV.U32 R8, RZ, RZ, R12 ;  /* 0x000000ffff087224 */ /* 0x000fe200078e000c */
[----:B------:R-:W-:Y:S01]  /*49890*/  UMOV UR29, UR49 ;  /* 0x00000031001d7c82 */ /* 0x000fe20008000000 */
[----:B------:R-:W-:Y:S01]  /*498a0*/  R2UR UR49, R15 ;  /* 0x000000000f3172ca */ /* 0x000fe200000e0000 */
[----:B------:R-:W-:Y:S02]  /*498b0*/  IMAD.MOV.U32 R193, RZ, RZ, R50 ;  /* 0x000000ffffc17224 */ /* 0x000fe400078e0032 */
[----:B------:R-:W-:Y:S02]  /*498c0*/  IMAD.MOV.U32 R184, RZ, RZ, R52 ;  /* 0x000000ffffb87224 */ /* 0x000fe400078e0034 */
[----:B------:R-:W-:Y:S02]  /*498d0*/  IMAD.MOV.U32 R185, RZ, RZ, R54 ;  /* 0x000000ffffb97224 */ /* 0x000fe400078e0036 */
[----:B------:R-:W-:-:S02]  /*498e0*/  IMAD.MOV.U32 R176, RZ, RZ, R56 ;  /* 0x000000ffffb07224 */ /* 0x000fc400078e0038 */
[----:B------:R-:W-:Y:S02]  /*498f0*/  IMAD.MOV.U32 R177, RZ, RZ, R58 ;  /* 0x000000ffffb17224 */ /* 0x000fe400078e003a */
[----:B------:R-:W-:Y:S02]  /*49900*/  IMAD.MOV.U32 R168, RZ, RZ, R60 ;  /* 0x000000ffffa87224 */ /* 0x000fe400078e003c */
[----:B------:R-:W-:Y:S02]  /*49910*/  IMAD.MOV.U32 R169, RZ, RZ, R62 ;  /* 0x000000ffffa97224 */ /* 0x000fe400078e003e */
[----:B------:R-:W-:Y:S02]  /*49920*/  IMAD.MOV.U32 R160, RZ, RZ, R64 ;  /* 0x000000ffffa07224 */ /* 0x000fe400078e0040 */
[----:B------:R-:W-:Y:S02]  /*49930*/  IMAD.MOV.U32 R161, RZ, RZ, R66 ;  /* 0x000000ffffa17224 */ /* 0x000fe400078e0042 */
[----:B---3--:R-:W-:-:S02]  /*49940*/  IMAD.MOV.U32 R15, RZ, RZ, R48 ;  /* 0x000000ffff0f7224 */ /* 0x008fc400078e0030 */
[----:B------:R-:W-:Y:S02]  /*49950*/  IMAD.MOV.U32 R226, RZ, RZ, R47 ;  /* 0x000000ffffe27224 */ /* 0x000fe400078e002f */
[----:B------:R-:W-:Y:S02]  /*49960*/  IMAD.MOV.U32 R9, RZ, RZ, R45 ;  /* 0x000000ffff097224 */ /* 0x000fe400078e002d */
        /* <DEDUP_REMOVED lines=18> */
[----:B------:R-:W-:Y:S01]  /*49a90*/  IMAD.MOV.U32 R195, RZ, RZ, R26 ;  /* 0x000000ffffc37224 */ /* 0x000fe200078e001a */
[----:B------:R-:W2:Y:S04]  /*49aa0*/  LDL.LU.64 R24, [R1] ;  /* 0x0000000001187983 */ /* 0x000ea80000300a00 */
[----:B------:R-:W3:Y:S04]  /*49ab0*/  LDL.LU.64 R26, [R1+0x8] ;  /* 0x00000800011a7983 */ /* 0x000ee80000300a00 */
[----:B------:R-:W4:Y:S04]  /*49ac0*/  LDL.LU.64 R28, [R1+0x10] ;  /* 0x00001000011c7983 */ /* 0x000f280000300a00 */
[----:B------:R-:W2:Y:S04]  /*49ad0*/  LDL.LU.64 R30, [R1+0x18] ;  /* 0x00001800011e7983 */ /* 0x000ea80000300a00 */
[----:B------:R-:W3:Y:S04]  /*49ae0*/  LDL.LU.64 R32, [R1+0x20] ;  /* 0x0000200001207983 */ /* 0x000ee80000300a00 */
[----:B------:R-:W4:Y:S04]  /*49af0*/  LDL.LU.64 R34, [R1+0x28] ;  /* 0x0000280001227983 */ /* 0x000f280000300a00 */
[----:B------:R-:W2:Y:S04]  /*49b00*/  LDL.LU.64 R36, [R1+0x30] ;  /* 0x0000300001247983 */ /* 0x000ea80000300a00 */
[----:B------:R-:W3:Y:S01]  /*49b10*/  LDL.LU.64 R38, [R1+0x38] ;  /* 0x0000380001267983 */ /* 0x000ee20000300a00 */
[----:B------:R-:W-:-:S03]  /*49b20*/  IMAD.MOV.U32 R12, RZ, RZ, R42 ;  /* 0x000000ffff0c7224 */ /* 0x000fc600078e002a */
[----:B------:R-:W4:Y:S01]  /*49b30*/  LDL.LU.64 R40, [R1+0x40] ;  /* 0x0000400001287983 */ /* 0x000f220000300a00 */
[----:B------:R-:W-:-:S03]  /*49b40*/  IMAD.MOV.U32 R19, RZ, RZ, R44 ;  /* 0x000000ffff137224 */ /* 0x000fc600078e002c */
[----:B------:R-:W2:Y:S01]  /*49b50*/  LDL.LU.64 R42, [R1+0x48] ;  /* 0x00004800012a7983 */ /* 0x000ea20000300a00 */
[----:B------:R-:W-:-:S03]  /*49b60*/  IMAD.MOV.U32 R11, RZ, RZ, R46 ;  /* 0x000000ffff0b7224 */ /* 0x000fc600078e002e */
[----:B------:R-:W3:Y:S04]  /*49b70*/  LDL.LU.64 R44, [R1+0x50] ;  /* 0x00005000012c7983 */ /* 0x000ee80000300a00 */
[----:B------:R-:W4:Y:S04]  /*49b80*/  LDL.LU.64 R46, [R1+0x58] ;  /* 0x00005800012e7983 */ /* 0x000f280000300a00 */
[----:B------:R-:W2:Y:S04]  /*49b90*/  LDL.LU.64 R48, [R1+0x60] ;  /* 0x0000600001307983 */ /* 0x000ea80000300a00 */
        /* <DEDUP_REMOVED lines=40> */
[----:B------:R-:W4:Y:S01]  /*49e20*/  LDL.LU.64 R130, [R1+0x1a8] ;  /* 0x0001a80001827983 */ /* 0x000f220000300a00 */
[----:B------:R-:W-:-:S03]  /*49e30*/  IMAD.MOV.U32 R10, RZ, RZ, R151 ;  /* 0x000000ffff0a7224 */ /* 0x000fc600078e0097 */
[----:B----4-:R-:W-:Y:S04]  /*49e40*/  STL.64 [R1+0x2440], R130 ;  /* 0x0024408201007387 */ /* 0x010fe80000100a00 */
[----:B---3--:R-:W-:Y:S04]  /*49e50*/  STL.64 [R1+0x2438], R128 ;  /* 0x0024388001007387 */ /* 0x008fe80000100a00 */
[----:B--2---:R-:W-:Y:S04]  /*49e60*/  STL.64 [R1+0x2430], R126 ;  /* 0x0024307e01007387 */ /* 0x004fe80000100a00 */
        /* <DEDUP_REMOVED lines=59> */
[----:B------:R-:W2:Y:S04]  /*4a220*/  LDL.LU.64 R4, [R1+0x200] ;  /* 0x0002000001047983 */ /* 0x000ea80000300a00 */
[----:B------:R-:W2:Y:S04]  /*4a230*/  LDL.LU.64 R6, [R1+0x208] ;  /* 0x0002080001067983 */ /* 0x000ea80000300a00 */
[----:B0-----:R-:W2:Y:S04]  /*4a240*/  LDL.LU.64 R8, [R1+0x210] ;  /* 0x0002100001087983 */ /* 0x001ea80000300a00 */
[----:B------:R-:W2:Y:S04]  /*4a250*/  LDL.LU.64 R10, [R1+0x218] ;  /* 0x00021800010a7983 */ /* 0x000ea80000300a00 */
        /* <DEDUP_REMOVED lines=59> */
[----:B------:R-:W2:Y:S01]  /*4a610*/  LDL.LU.64 R130, [R1+0x3f8] ;  /* 0x0003f80001827983 */ /* 0x000ea20000300a00 */
[----:B------:R-:W-:Y:S01]  /*4a620*/  UMOV UR56, UR8 ;  /* 0x0000000800387c82 */ /* 0x000fe20008000000 */
[----:B------:R-:W-:Y:S01]  /*4a630*/  UMOV UR57, UR9 ;  /* 0x0000000900397c82 */ /* 0x000fe20008000000 */
[----:B------:R-:W-:Y:S01]  /*4a640*/  UMOV UR8, UR36 ;  /* 0x0000002400087c82 */ /* 0x000fe20008000000 */
[----:B------:R-:W-:Y:S01]  /*4a650*/  UMOV UR9, UR37 ;  /* 0x0000002500097c82 */ /* 0x000fe20008000000 */
[----:B------:R-:W-:Y:S01]  /*4a660*/  UMOV UR12, UR32 ;  /* 0x00000020000c7c82 */ /* 0x000fe20008000000 */
[----:B------:R-:W-:Y:S01]  /*4a670*/  UMOV UR13, UR33 ;  /* 0x00000021000d7c82 */ /* 0x000fe20008000000 */
[----:B------:R-:W-:Y:S01]  /*4a680*/  MOV R157, UR7 ;  /* 0x00000007009d7c02 */ /* 0x000fe20008000f00 */
[----:B--2---:R-:W-:Y:S01]  /*4a690*/  WARPGROUP.ARRIVE ;  /* 0x00000000000079c5 */ /* 0x004fe20000000000 */
[----:B------:R-:W-:Y:S01]  /*4a6a0*/  MOV R156, UR6 ;  /* 0x00000006009c7c02 */ /* 0x000fe20008000f00 */
[----:B------:R-:W2:Y:S04]  /*4a6b0*/  LDL.LU.64 R132, [R1+0x1b0] ;  /* 0x0001b00001847983 */ /* 0x000ea80000300a00 */
[----:B------:R-:W-:Y:S01]  /*4a6c0*/  HGMMA.64x256x16.F32.BF16 R4, gdesc[UR56].tnspA, R4, gsb0 ;  /* 0x23e00000380479f0 */ /* 0x000fe20008001804 */
[----:B------:R-:W-:Y:S01]  /*4a6d0*/  UMOV UR6, UR4 ;  /* 0x0000000400067c82 */ /* 0x000fe20008000000 */
[----:B------:R-:W-:Y:S01]  /*4a6e0*/  UMOV UR7, UR5 ;  /* 0x0000000500077c82 */ /* 0x000fe20008000000 */
[----:B------:R-:W2:Y:S01]  /*4a6f0*/  LDL.LU.64 R134, [R1+0x1b8] ;  /* 0x0001b80001867983 */ /* 0x000ea20000300a00 */
[----:B------:R-:W-:-:S02]  /*4a700*/  WARPGROUP.DEPBAR.LE gsb0, 0x0 ;  /* 0x00008000000079c5 */ /* 0x000fc40000010000 */
[----:B------:R-:W-:Y:S01]  /*4a710*/  WARPGROUP.ARRIVE ;  /* 0x00000000000079c5 */ /* 0x000fe20000000000 */
[----:B------:R-:W-:Y:S01]  /*4a720*/  UMOV UR4, UR40 ;  /* 0x0000002800047c82 */ /* 0x000fe20008000000 */
[----:B------:R-:W-:Y:S01]  /*4a730*/  UMOV UR5, UR41 ;  /* 0x0000002900057c82 */ /* 0x000fe20008000000 */
[----:B------:R-:W2:-:S15]  /*4a740*/  LDL.LU.64 R136, [R1+0x1c0] ;  /* 0x0001c00001887983 */ /* 0x000e9e0000300a00 */
[----:B------:R-:W-:-:S04]  /*4a750*/  NOP ;  /* 0x0000000000007918 */ /* 0x000fc80000000000 */
[----:B------:R-:W-:Y:S01]  /*4a760*/  HGMMA.64x256x16.F32.BF16 R4, gdesc[UR8].tnspA, R4, gsb0 ;  /* 0x23e00000080479f0 */ /* 0x000fe20008001804 */
[----:B------:R-:W-:Y:S01]  /*4a770*/  UMOV UR32, UR4 ;  /* 0x0000000400207c82 */ /* 0x000fe20008000000 */
[----:B------:R-:W-:Y:S01]  /*4a780*/  UMOV UR33, UR5 ;  /* 0x0000000500217c82 */ /* 0x000fe20008000000 */
[----:B------:R-:W2:Y:S04]  /*4a790*/  LDL.LU.64 R138, [R1+0x1c8] ;  /* 0x0001c800018a7983 */ /* 0x000ea80000300a00 */
[----:B------:R-:W2:Y:S04]  /*4a7a0*/  LDL.LU.64 R140, [R1+0x1d0] ;  /* 0x0001d000018c7983 */ /* 0x000ea80000300a00 */
[----:B------:R-:W2:Y:S04]  /*4a7b0*/  LDL.LU.64 R142, [R1+0x1d8] ;  /* 0x0001d800018e7983 */ /* 0x000ea80000300a00 */
[----:B------:R-:W2:Y:S04]  /*4a7c0*/  LDL.LU.64 R144, [R1+0x1e0] ;  /* 0x0001e00001907983 */ /* 0x000ea80000300a00 */
[----:B------:R-:W2:Y:S04]  /*4a7d0*/  LDL.LU.64 R146, [R1+0x1e8] ;  /* 0x0001e80001927983 */ /* 0x000ea80000300a00 */
[----:B------:R-:W2:Y:S04]  /*4a7e0*/  LDL.LU.64 R148, [R1+0x1f0] ;  /* 0x0001f00001947983 */ /* 0x000ea80000300a00 */
[----:B------:R-:W2:Y:S01]  /*4a7f0*/  LDL.LU.64 R150, [R1+0x1f8] ;  /* 0x0001f80001967983 */ /* 0x000ea20000300a00 */
[----:B------:R-:W-:-:S02]  /*4a800*/  WARPGROUP.DEPBAR.LE gsb0, 0x0 ;  /* 0x00008000000079c5 */ /* 0x000fc40000010000 */
[----:B------:R-:W-:-:S06]  /*4a810*/  WARPGROUP.ARRIVE ;  /* 0x00000000000079c5 */ /* 0x000fcc0000000000 */
        /* <DEDUP_REMOVED lines=17> */
[----:B------:R-:W-:Y:S04]  /*4a930*/  STL [R1+0x203c], R184 ;  /* 0x00203cb801007387 */ /* 0x000fe80000100800 */
[----:B------:R-:W-:Y:S04]  /*4a940*/  STL [R1+0x2024], R185 ;  /* 0x002024b901007387 */ /* 0x000fe80000100800 */
[----:B------:R-:W-:Y:S04]  /*4a950*/  STL [R1+0x2020], R176 ;  /* 0x002020b001007387 */ /* 0x000fe80000100800 */
[----:B------:R-:W-:Y:S04]  /*4a960*/  STL [R1+0x201c], R177 ;  /* 0x00201cb101007387 */ /* 0x000fe80000100800 */
[----:B------:R-:W-:Y:S04]  /*4a970*/  STL [R1+0x2018], R168 ;  /* 0x002018a801007387 */ /* 0x000fe80000100800 */
[----:B------:R-:W-:Y:S04]  /*4a980*/  STL [R1+0x2014], R169 ;  /* 0x002014a901007387 */ /* 0x000fe80000100800 */
[----:B------:R-:W-:Y:S04]  /*4a990*/  STL [R1+0x2010], R160 ;  /* 0x002010a001007387 */ /* 0x000fe80000100800 */
[----:B------:R-:W-:Y:S01]  /*4a9a0*/  STL [R1+0x200c], R161 ;  /* 0x00200ca101007387 */ /* 0x000fe20000100800 */
[----:B------:R-:W-:-:S02]  /*4a9b0*/  WARPGROUP.DEPBAR.LE gsb0, 0x0 ;  /* 0x00008000000079c5 */ /* 0x000fc40000010000 */
[----:B------:R-:W-:-:S06]  /*4a9c0*/  WARPGROUP.ARRIVE ;  /* 0x00000000000079c5 */ /* 0x000fcc0000000000 */
        /* <DEDUP_REMOVED lines=72> */
[----:B0-----:R-:W2:Y:S04]  /*4ae50*/  LDL.LU.64 R130, [R1+0x2440] ;  /* 0x0024400001827983 */ /* 0x001ea80000300a00 */
[----:B------:R-:W2:Y:S04]  /*4ae60*/  LDL.LU.64 R128, [R1+0x2438] ;  /* 0x0024380001807983 */ /* 0x000ea80000300a00 */
[----:B------:R-:W2:Y:S04]  /*4ae70*/  LDL.LU.64 R126, [R1+0x2430] ;  /* 0x00243000017e7983 */ /* 0x000ea80000300a00 */
[----:B------:R-:W2:Y:S04]  /*4ae80*/  LDL.LU.64 R124, [R1+0x2428] ;  /* 0x00242800017c7983 */ /* 0x000ea80000300a00 */
[----:B------:R-:W2:Y:S04]  /*4ae90*/  LDL.LU.64 R122, [R1+0x2420] ;  /* 0x00242000017a7983 */ /* 0x000ea80000300a00 */
[----:B------:R-:W2:Y:S04]  /*4aea0*/  LDL.LU.64 R120, [R1+0x2418] ;  /* 0x0024180001787983 */ /* 0x000ea80000300a00 */
[----:B------:R-:W2:Y:S01]  /*4aeb0*/  LDL.LU.64 R118, [R1+0x2410] ;  /* 0x0024100001767983 */ /* 0x000ea20000300a00 */
[----:B------:R-:W-:-:S02]  /*4aec0*/  IMAD.MOV.U32 R237, RZ, RZ, R115 ;  /* 0x000000ffffed7224 */ /* 0x000fc400078e0073 */
[----:B------:R-:W-:Y:S01]  /*4aed0*/  IMAD.MOV.U32 R236, RZ, RZ, R114 ;  /* 0x000000ffffec7224 */ /* 0x000fe200078e0072 */
[----:B------:R-:W2:Y:S01]  /*4aee0*/  LDL.LU.64 R116, [R1+0x2408] ;  /* 0x0024080001747983 */ /* 0x000ea20000300a00 */
[----:B------:R-:W-:Y:S02]  /*4aef0*/  IMAD.MOV.U32 R231, RZ, RZ, R113 ;  /* 0x000000ffffe77224 */ /* 0x000fe400078e0071 */
[----:B------:R-:W-:Y:S01]  /*4af00*/  IMAD.MOV.U32 R230, RZ, RZ, R112 ;  /* 0x000000ffffe67224 */ /* 0x000fe200078e0070 */
[----:B------:R-:W2:Y:S01]  /*4af10*/  LDL.LU.64 R114, [R1+0x2400] ;  /* 0x0024000001727983 */ /* 0x000ea20000300a00 */
[----:B------:R-:W-:Y:S02]  /*4af20*/  IMAD.MOV.U32 R229, RZ, RZ, R111 ;  /* 0x000000ffffe57224 */ /* 0x000fe400078e006f */
[----:B------:R-:W-:Y:S01]  /*4af30*/  IMAD.MOV.U32 R228, RZ, RZ, R110 ;  /* 0x000000ffffe47224 */ /* 0x000fe200078e006e */
        /* <DEDUP_REMOVED lines=79> */
[----:B------:R-:W-:Y:S01]  /*4b430*/  UIADD3.64 UR40, UR36, 0x380, URZ ;  /* 0x0000038024287897 */ /* 0x000fe2000fffe03f */
[----:B------:R-:W-:Y:S01]  /*4b440*/  UMOV UR54, UR42 ;  /* 0x0000002a00367c82 */ /* 0x000fe20008000000 */
[----:B------:R-:W-:Y:S01]  /*4b450*/  UMOV UR55, UR43 ;  /* 0x0000002b00377c82 */ /* 0x000fe20008000000 */
[----:B------:R-:W-:Y:S01]  /*4b460*/  UMOV UR42, UR6 ;  /* 0x00000006002a7c82 */ /* 0x000fe20008000000 */
[----:B------:R-:W-:Y:S01]  /*4b470*/  UMOV UR43, UR7 ;  /* 0x00000007002b7c82 */ /* 0x000fe20008000000 */
[----:B------:R-:W-:Y:S01]  /*4b480*/  UIADD3.64 UR4, UR36, 0x400, URZ ;  /* 0x0000040024047897 */ /* 0x000fe2000fffe03f */
[----:B------:R-:W-:Y:S01]  /*4b490*/  UMOV UR6, UR38 ;  /* 0x0000002600067c82 */ /* 0x000fe20008000000 */
[----:B------:R-:W-:Y:S01]  /*4b4a0*/  UMOV UR7, UR39 ;  /* 0x0000002700077c82 */ /* 0x000fe20008000000 */
[----:B--2---:R-:W-:Y:S01]  /*4b4b0*/  WARPGROUP.ARRIVE ;  /* 0x00000000000079c5 */ /* 0x004fe20000000000 */
[----:B------:R-:W2:Y:S01]  /*4b4c0*/  LDL.LU.64 R22, [R1+0x2290] ;  /* 0x0022900001167983 */ /* 0x000ea20000300a00 */
[----:B------:R-:W-:Y:S01]  /*4b4d0*/  UMOV UR16, UR40 ;  /* 0x0000002800107c82 */ /* 0x000fe20008000000 */
[----:B------:R-:W-:-:S02]  /*4b4e0*/  UMOV UR17, UR41 ;  /* 0x0000002900117c82 */ /* 0x000fc40008000000 */
[----:B------:R-:W3:Y:S04]  /*4b4f0*/  LDL.LU.64 R20, [R1+0x2288] ;  /* 0x0022880001147983 */ /* 0x000ee80000300a00 */
[----:B------:R-:W4:Y:S01]  /*4b500*/  LDL.LU.64 R18, [R1+0x2280] ;  /* 0x0022800001127983 */ /* 0x000f220000300a00 */
[----:B------:R-:W-:Y:S01]  /*4b510*/  HGMMA.64x256x16.F32.BF16 R24, gdesc[UR40].tnspA, R24, gsb0 ;  /* 0x23e00000281879f0 */ /* 0x000fe20008001818 */
[----:B------:R-:W-:Y:S01]  /*4b520*/  UIADD3.64 UR40, UR36, 0x480, URZ ;  /* 0x0000048024287897 */ /* 0x000fe2000fffe03f */
[----:B------:R-:W-:Y:S01]  /*4b530*/  UMOV UR42, UR60 ;  /* 0x0000003c002a7c82 */ /* 0x000fe20008000000 */
[----:B------:R-:W-:Y:S01]  /*4b540*/  UMOV UR43, UR61 ;  /* 0x0000003d002b7c82 */ /* 0x000fe20008000000 */
[----:B------:R-:W3:Y:S04]  /*4b550*/  LDL.LU.64 R16, [R1+0x2278] ;  /* 0x0022780001107983 */ /* 0x000ee80000300a00 */
[----:B------:R-:W3:Y:S04]  /*4b560*/  LDL.LU.64 R14, [R1+0x2270] ;  /* 0x00227000010e7983 */ /* 0x000ee80000300a00 */
[----:B------:R-:W4:Y:S01]  /*4b570*/  LDL.LU.64 R12, [R1+0x2268] ;  /* 0x00226800010c7983 */ /* 0x000f220000300a00 */
[----:B------:R-:W-:Y:S01]  /*4b580*/  UMOV UR8, UR4 ;  /* 0x0000000400087c82 */ /* 0x000fe20008000000 */
[----:B------:R-:W-:-:S02]  /*4b590*/  WARPGROUP.DEPBAR.LE gsb0, 0x0 ;  /* 0x00008000000079c5 */ /* 0x000fc40000010000 */
[----:B------:R-:W-:Y:S01]  /*4b5a0*/  WARPGROUP.ARRIVE ;  /* 0x00000000000079c5 */ /* 0x000fe20000000000 */
[----:B------:R-:W-:Y:S01]  /*4b5b0*/  UMOV UR9, UR5 ;  /* 0x0000000500097c82 */ /* 0x000fe20008000000 */
[----:B------:R-:W-:Y:S01]  /*4b5c0*/  UMOV UR12, UR40 ;  /* 0x00000028000c7c82 */ /* 0x000fe20008000000 */
[----:B------:R-:W-:Y:S01]  /*4b5d0*/  UMOV UR13, UR41 ;  /* 0x00000029000d7c82 */ /* 0x000fe20008000000 */
[----:B------:R-:W3:Y:S04]  /*4b5e0*/  LDL.LU.64 R10, [R1+0x2260] ;  /* 0x00226000010a7983 */ /* 0x000ee80000300a00 */
[----:B------:R-:W3:Y:S04]  /*4b5f0*/  LDL.LU.64 R8, [R1+0x2258] ;  /* 0x0022580001087983 */ /* 0x000ee80000300a00 */
[----:B------:R-:W-:Y:S01]  /*4b600*/  HGMMA.64x256x16.F32.BF16 R24, gdesc[UR4].tnspA, R24, gsb0 ;  /* 0x23e00000041879f0 */ /* 0x000fe20008001818 */
[----:B------:R-:W-:-:S02]  /*4b610*/  R2UR UR7, R157 ;  /* 0x000000009d0772ca */ /* 0x000fc400000e0000 */
[----:B------:R-:W-:Y:S01]  /*4b620*/  R2UR UR6, R156 ;  /* 0x000000009c0672ca */ /* 0x000fe200000e0000 */
[----:B------:R-:W-:Y:S01]  /*4b630*/  UIADD3.64 UR4, UR36, 0x500, URZ ;  /* 0x0000050024047897 */ /* 0x000fe2000fffe03f */
[----:B------:R-:W-:Y:S02]  /*4b640*/  WARPGROUP.DEPBAR.LE gsb0, 0x0 ;  /* 0x00008000000079c5 */ /* 0x000fe40000010000 */
[----:B------:R-:W-:-:S15]  /*4b650*/  WARPGROUP.ARRIVE ;  /* 0x00000000000079c5 */ /* 0x000fde0000000000 */
[----:B------:R-:W-:-:S06]  /*4b660*/  NOP ;  /* 0x0000000000007918 */ /* 0x000fcc0000000000 */
[----:B------:R-:W-:Y:S01]  /*4b670*/  HGMMA.64x256x16.F32.BF16 R24, gdesc[UR40].tnspA, R24, gsb0 ;  /* 0x23e00000281879f0 */ /* 0x000fe20008001818 */
[----:B------:R-:W-:Y:S02]  /*4b680*/  R2UR UR43, R155 ;  /* 0x000000009b2b72ca */ /* 0x000fe400000e0000 */
[----:B--2---:R-:W-:Y:S02]  /*4b690*/  R2UR UR42, R23 ;  /* 0x00000000172a72ca */ /* 0x004fe400000e0000 */
[----:B------:R-:W-:Y:S02]  /*4b6a0*/  R2UR UR41, R22 ;  /* 0x00000000162972ca */ /* 0x000fe400000e0000 */
[----:B----4-:R-:W-:Y:S01]  /*4b6b0*/  R2UR UR40, R13 ;  /* 0x000000000d2872ca */ /* 0x010fe200000e0000 */
[----:B------:R-:W-:Y:S02]  /*4b6c0*/  WARPGROUP.DEPBAR.LE gsb0, 0x0 ;  /* 0x00008000000079c5 */ /* 0x000fe40000010000 */
[----:B------:R-:W-:-:S15]  /*4b6d0*/  WARPGROUP.ARRIVE ;  /* 0x00000000000079c5 */ /* 0x000fde0000000000 */
[----:B------:R-:W-:-:S03]  /*4b6e0*/  NOP ;  /* 0x0000000000007918 */ /* 0x000fc60000000000 */
        /* <DEDUP_REMOVED lines=13> */
[----:B------:R-:W-:Y:S02]  /*4b7c0*/  IMAD.MOV.U32 R7, RZ, RZ, R163 ;  /* 0x000000ffff077224 */ /* 0x000fe400078e00a3 */
[----:B------:R-:W-:Y:S02]  /*4b7d0*/  IMAD.MOV.U32 R163, RZ, RZ, R219 ;  /* 0x000000ffffa37224 */ /* 0x000fe400078e00db */
[----:B------:R-:W-:Y:S02]  /*4b7e0*/  IMAD.MOV.U32 R219, RZ, RZ, R226 ;  /* 0x000000ffffdb7224 */ /* 0x000fe400078e00e2 */
[----:B---3--:R-:W-:Y:S02]  /*4b7f0*/  IMAD.MOV.U32 R226, RZ, RZ, R10 ;  /* 0x000000ffffe27224 */ /* 0x008fe400078e000a */
[----:B------:R-:W-:Y:S02]  /*4b800*/  IMAD.MOV.U32 R10, RZ, RZ, R154 ;  /* 0x000000ffff0a7224 */ /* 0x000fe400078e009a */
[----:B------:R-:W2:Y:S01]  /*4b810*/  LDL.LU R154, [R1+0x2250] ;  /* 0x00225000019a7983 */ /* 0x000ea20000300800 */
[----:B------:R-:W-:-:S04]  /*4b820*/  IMAD.MOV.U32 R168, RZ, RZ, R226 ;  /* 0x000000ffffa87224 */ /* 0x000fc800078e00e2 */
[----:B------:R-:W-:Y:S02]  /*4b830*/  IMAD.MOV.U32 R156, RZ, RZ, R168 ;  /* 0x000000ffff9c7224 */ /* 0x000fe400078e00a8 */
[----:B------:R-:W-:Y:S02]  /*4b840*/  IMAD.MOV.U32 R168, RZ, RZ, R9 ;  /* 0x000000ffffa87224 */ /* 0x000fe400078e0009 */
[----:B------:R-:W-:Y:S02]  /*4b850*/  IMAD.MOV.U32 R9, RZ, RZ, R19 ;  /* 0x000000ffff097224 */ /* 0x000fe400078e0013 */
[----:B------:R-:W-:Y:S02]  /*4b860*/  IMAD.MOV.U32 R19, RZ, RZ, R14 ;  /* 0x000000ffff137224 */ /* 0x000fe400078e000e */
[----:B------:R-:W-:Y:S02]  /*4b870*/  IMAD.MOV.U32 R14, RZ, RZ, R152 ;  /* 0x000000ffff0e7224 */ /* 0x000fe400078e0098 */
[----:B------:R-:W0:Y:S01]  /*4b880*/  LDC R152, c[0x0][0x230] ;  /* 0x00008c00ff987b82 */ /* 0x000e220000000800 */
[----:B------:R-:W-:-:S02]  /*4b890*/  WARPGROUP.DEPBAR.LE gsb0, 0x0 ;  /* 0x00008000000079c5 */ /* 0x000fc40000010000 */
[----:B------:R-:W-:-:S06]  /*4b8a0*/  WARPGROUP.ARRIVE ;  /* 0x00000000000079c5 */ /* 0x000fcc0000000000 */
[----:B------:R-:W-:Y:S01]  /*4b8b0*/  HGMMA.64x256x16.F32.BF16 R24, gdesc[UR52].tnspA, R24, gsb0 ;  /* 0x23e00000341879f0 */ /* 0x000fe20008001818 */
[----:B0-----:R-:W-:-:S05]  /*4b8c0*/  VIADD R152, R152, 0x7f ;  /* 0x0000007f98987836 */ /* 0x001fca0000000000 */
[----:B------:R-:W-:-:S04]  /*4b8d0*/  SHF.R.S32.HI R13, RZ, 0x1f, R152 ;  /* 0x0000001fff0d7819 */ /* 0x000fc80000011498 */
[----:B------:R-:W-:Y:S02]  /*4b8e0*/  LEA.HI R13, R13, R152, RZ, 0x7 ;  /* 0x000000980d0d7211 */ /* 0x000fe400078f38ff */
[----:B------:R-:W0:Y:S01]  /*4b8f0*/  LDC R152, c[0x0][0x238] ;  /* 0x00008e00ff987b82 */ /* 0x000e220000000800 */
[----:B------:R-:W-:Y:S01]  /*4b900*/  UMOV UR6, UR4 ;  /* 0x0000000400067c82 */ /* 0x000fe20008000000 */
[----:B------:R-:W-:Y:S01]  /*4b910*/  R2UR UR4, R163 ;  /* 0x00000000a30472ca */ /* 0x000fe200000e0000 */
[----:B------:R-:W-:Y:S02]  /*4b920*/  IMAD.MOV.U32 R184, RZ, RZ, R178 ;  /* 0x000000ffffb87224 */ /* 0x000fe400078e00b2 */
[----:B------:R-:W-:Y:S01]  /*4b930*/  IMAD.MOV.U32 R169, RZ, RZ, R187 ;  /* 0x000000ffffa97224 */ /* 0x000fe200078e00bb */
[----:B------:R-:W-:Y:S01]  /*4b940*/  UMOV UR7, UR5 ;  /* 0x0000000500077c82 */ /* 0x000fe20008000000 */
[----:B------:R-:W-:Y:S01]  /*4b950*/  IMAD.MOV.U32 R6, RZ, RZ, R186 ;  /* 0x000000ffff067224 */ /* 0x000fe200078e00ba */
[----:B------:R-:W-:Y:S01]  /*4b960*/  R2UR UR5, R7 ;  /* 0x00000000070572ca */ /* 0x000fe200000e0000 */
[----:B------:R-:W-:-:S02]  /*4b970*/  IMAD.MOV.U32 R161, RZ, RZ, R195 ;  /* 0x000000ffffa17224 */ /* 0x000fc400078e00c3 */
[----:B------:R-:W-:Y:S02]  /*4b980*/  IMAD.MOV.U32 R7, RZ, RZ, R194 ;  /* 0x000000ffff077224 */ /* 0x000fe400078e00c2 */
[----:B------:R-:W-:Y:S02]  /*4b990*/  IMAD.MOV.U32 R4, RZ, RZ, R219 ;  /* 0x000000ffff047224 */ /* 0x000fe400078e00db */
[----:B------:R-:W-:Y:S02]  /*4b9a0*/  IMAD.MOV.U32 R177, RZ, RZ, R227 ;  /* 0x000000ffffb17224 */ /* 0x000fe400078e00e3 */
[----:B------:R-:W-:Y:S02]  /*4b9b0*/  IMAD.MOV.U32 R160, RZ, RZ, R235 ;  /* 0x000000ffffa07224 */ /* 0x000fe400078e00eb */
[----:B------:R-:W-:Y:S01]  /*4b9c0*/  IMAD.MOV.U32 R5, RZ, RZ, R234 ;  /* 0x000000ffff057224 */ /* 0x000fe200078e00ea */
[----:B------:R-:W-:Y:S01]  /*4b9d0*/  SHF.R.S32.HI R13, RZ, 0x7, R13 ;  /* 0x00000007ff0d7819 */ /* 0x000fe2000001140d */
[----:B------:R-:W-:-:S02]  /*4b9e0*/  VIADD R156, R156, 0x1 ;  /* 0x000000019c9c7836 */ /* 0x000fc40000000000 */
[----:B------:R-:W-:Y:S02]  /*4b9f0*/  IMAD.MOV.U32 R176, RZ, RZ, R8 ;  /* 0x000000ffffb07224 */ /* 0x000fe400078e0008 */
[----:B------:R-:W-:Y:S02]  /*4ba00*/  IMAD.MOV.U32 R185, RZ, RZ, R243 ;  /* 0x000000ffffb97224 */ /* 0x000fe400078e00f3 */
[----:B0-----:R-:W-:-:S04]  /*4ba10*/  IMAD.SHL.U32 R152, R152, 0x80, RZ ;  /* 0x0000008098987824 */ /* 0x001fc800078e00ff */
[----:B------:R-:W-:Y:S02]  /*4ba20*/  IMAD.SHL.U32 R152, R152, 0x2, RZ ;  /* 0x0000000298987824 */ /* 0x000fe400078e00ff */
[----:B------:R-:W-:Y:S02]  /*4ba30*/  IMAD.MOV.U32 R157, RZ, RZ, R242 ;  /* 0x000000ffff9d7224 */ /* 0x000fe400078e00f2 */
[----:B------:R-:W-:Y:S01]  /*4ba40*/  IMAD.MOV.U32 R8, RZ, RZ, R250 ;  /* 0x000000ffff087224 */ /* 0x000fe200078e00fa */
[----:B------:R-:W-:Y:S02]  /*4ba50*/  ISETP.NE.U32.AND P0, PT, R156, R13, PT ;  /* 0x0000000d9c00720c */ /* 0x000fe40003f05070 */
[----:B------:R-:W-:Y:S01]  /*4ba60*/  IADD3 R153, P3, R153, R152, RZ ;  /* 0x0000009899997210 */ /* 0x000fe20007f7e0ff */
[----:B------:R-:W-:Y:S02]  /*4ba70*/  WARPGROUP.DEPBAR.LE gsb0, 0x0 ;  /* 0x00008000000079c5 */ /* 0x000fe40000010000 */
[----:B------:R-:W-:Y:S04]  /*4ba80*/  STL.64 [R1], R24 ;  /* 0x0000001801007387 */ /* 0x000fe80000100a00 */
        /* <DEDUP_REMOVED lines=64> */
[----:B------:R-:W-:Y:S01]  /*4be90*/  IMAD.MOV.U32 R22, RZ, RZ, R132 ;  /* 0x000000ffff167224 */ /* 0x000fe200078e0084 */
[----:B0-----:R-:W3:Y:S04]  /*4bea0*/  LDL.LU.64 R150, [R1+0x2248] ;  /* 0x0022480001967983 */ /* 0x001ee80000300a00 */
        /* <DEDUP_REMOVED lines=37> */
[----:B------:R-:W3:Y:S01]  /*4c100*/  LDL.LU.64 R74, [R1+0x2118] ;  /* 0x00211800014a7983 */ /* 0x000ee20000300a00 */
[----:B------:R-:W-:-:S03]  /*4c110*/  IMAD.MOV.U32 R155, RZ, RZ, R70 ;  /* 0x000000ffff9b7224 */ /* 0x000fc600078e0046 */
        /* <DEDUP_REMOVED lines=47> */
[----:B------:R-:W3:Y:S04]  /*4c410*/  LDL.LU.64 R26, [R1+0x2058] ;  /* 0x00205800011a7983 */ /* 0x000ee80000300a00 */
[----:B------:R-:W3:Y:S04]  /*4c420*/  LDL.LU.64 R24, [R1+0x2050] ;  /* 0x0020500001187983 */ /* 0x000ee80000300a00 */
[----:B------:R0:W-:Y:S04]  /*4c430*/  STL [R1+0xae0], R156 ;  /* 0x000ae09c01007387 */ /* 0x0001e80000100800 */
[----:B------:R-:W4:Y:S04]  /*4c440*/  LDL.LU R13, [R1+0x1334] ;  /* 0x00133400010d7983 */ /* 0x000f280000300800 */
[----:B0-----:R-:W2:Y:S04]  /*4c450*/  LDL.LU R156, [R1+0x132c] ;  /* 0x00132c00019c7983 */ /* 0x001ea80000300800 */
[----:B------:R0:W-:Y:S04]  /*4c460*/  STL [R1+0x133c], R153 ;  /* 0x00133c9901007387 */ /* 0x0001e80000100800 */
[----:B0-----:R-:W3:Y:S01]  /*4c470*/  LDL.LU R153, [R1+0x2048] ;  /* 0x0020480001997983 */ /* 0x001ee20000300800 */
[----:B------:R-:W-:-:S02]  /*4c480*/  IADD3 R2, P1, R2, R152, RZ ;  /* 0x0000009802027210 */ /* 0x000fc40007f3e0ff */
[----:B----4-:R-:W-:-:S05]  /*4c490*/  IADD3 R13, P4, R13, R152, RZ ;  /* 0x000000980d0d7210 */ /* 0x010fca0007f9e0ff */
[----:B------:R-:W-:Y:S01]  /*4c4a0*/  STL [R1+0x1334], R13 ;  /* 0x0013340d01007387 */ /* 0x000fe20000100800 */
[----:B--2---:R-:W-:-:S05]  /*4c4b0*/  IADD3 R156, P5, R156, R152, RZ ;  /* 0x000000989c9c7210 */ /* 0x004fca0007fbe0ff */
[----:B------:R-:W-:Y:S01]  /*4c4c0*/  STL [R1+0x132c], R156 ;  /* 0x00132c9c01007387 */ /* 0x000fe20000100800 */
[----:B---3--:R-:W-:-:S05]  /*4c4d0*/  IADD3 R153, P6, R153, R152, RZ ;  /* 0x0000009899997210 */ /* 0x008fca0007fde0ff */
[----:B------:R0:W-:Y:S04]  /*4c4e0*/  STL [R1+0x1324], R153 ;  /* 0x0013249901007387 */ /* 0x0001e80000100800 */
[----:B0-----:R-:W2:Y:S04]  /*4c4f0*/  LDL.LU R153, [R1+0x2044] ;  /* 0x0020440001997983 */ /* 0x001ea80000300800 */
[----:B------:R0:W-:Y:S04]  /*4c500*/  STL [R1+0x131c], R2 ;  /* 0x00131c0201007387 */ /* 0x0001e80000100800 */
[----:B0-----:R-:W2:Y:S04]  /*4c510*/  LDL.LU R2, [R1+0x2040] ;  /* 0x0020400001027983 */ /* 0x001ea80000300800 */
[----:B------:R-:W3:Y:S04]  /*4c520*/  LDL.LU R13, [R1+0x1314] ;  /* 0x00131400010d7983 */ /* 0x000ee80000300800 */
[----:B------:R-:W4:Y:S01]  /*4c530*/  LDL.LU R156, [R1+0x1338] ;  /* 0x00133800019c7983 */ /* 0x000f220000300800 */
[----:B------:R-:W-:-:S05]  /*4c540*/  IADD3 R154, P2, R154, R152, RZ ;  /* 0x000000989a9a7210 */ /* 0x000fca0007f5e0ff */
[--C-:B--2---:R-:W-:Y:S01]  /*4c550*/  IMAD.X R153, R153, 0x1, R2.reuse, P2 ;  /* 0x0000000199997824 */ /* 0x104fe200010e0602 */
[----:B---3--:R-:W-:Y:S01]  /*4c560*/  IADD3 R13, P2, R13, R152, RZ ;  /* 0x000000980d0d7210 */ /* 0x008fe20007f5e0ff */
[----:B----4-:R-:W-:-:S04]  /*4c570*/  IMAD.X R156, R156, 0x1, R2, P3 ;  /* 0x000000019c9c7824 */ /* 0x010fc800018e0602 */
[----:B------:R0:W-:Y:S04]  /*4c580*/  STL [R1+0x1314], R13 ;  /* 0x0013140d01007387 */ /* 0x0001e80000100800 */
[----:B0-----:R-:W2:Y:S04]  /*4c590*/  LDL.LU R13, [R1+0x130c] ;  /* 0x00130c00010d7983 */ /* 0x001ea80000300800 */
[----:B------:R0:W-:Y:S04]  /*4c5a0*/  STL [R1+0x1338], R156 ;  /* 0x0013389c01007387 */ /* 0x0001e80000100800 */
[----:B0-----:R-:W3:Y:S01]  /*4c5b0*/  LDL.LU R156, [R1+0x1330] ;  /* 0x00133000019c7983 */ /* 0x001ee20000300800 */
[----:B--2---:R-:W-:-:S05]  /*4c5c0*/  IADD3 R13, P3, R13, R152, RZ ;  /* 0x000000980d0d7210 */ /* 0x004fca0007f7e0ff */
[----:B------:R0:W-:Y:S01]  /*4c5d0*/  STL [R1+0x130c], R13 ;  /* 0x00130c0d01007387 */ /* 0x0001e20000100800 */
[----:B---3--:R-:W-:-:S03]  /*4c5e0*/  IMAD.X R156, R156, 0x1, R2, P4 ;  /* 0x000000019c9c7824 */ /* 0x008fc600020e0602 */
        /* <DEDUP_REMOVED lines=687> */
[----:B------:R-:W-:-:S05]  /*4f0e0*/  IADD3 R184, P4, R184, R152, RZ ;  /* 0x00000098b8b87210 */ /* 0x000fca0007f9e0ff */
[----:B------:R0:W-:Y:S04]  /*4f0f0*/  STL [R1+0xf74], R184 ;  /* 0x000f74b801007387 */ /* 0x0001e80000100800 */
[----:B0-----:R0:W5:Y:S01]  /*4f100*/  LDL.LU R184, [R1+0x203c] ;  /* 0x00203c0001b87983 */ /* 0x0011620000300800 */
[----:B--2---:R-:W-:-:S05]  /*4f110*/  IMAD.X R13, R13, 0x1, R2, P5 ;  /* 0x000000010d0d7824 */ /* 0x004fca00028e0602 */
[----:B------:R1:W-:Y:S01]  /*4f120*/  STL [R1+0xf98], R13 ;  /* 0x000f980d01007387 */ /* 0x0003e20000100800 */
[----:B---3--:R-:W-:-:S03]  /*4f130*/  IADD3 R156, P5, R156, R152, RZ ;  /* 0x000000989c9c7210 */ /* 0x008fc60007fbe0ff */
[----:B-1----:R-:W2:Y:S04]  /*4f140*/  LDL.LU R13, [R1+0xf88] ;  /* 0x000f8800010d7983 */ /* 0x002ea80000300800 */
[----:B------:R-:W3:Y:S04]  /*4f150*/  LDL.LU R152, [R1+0xf90] ;  /* 0x000f900001987983 */ /* 0x000ee80000300800 */
[----:B------:R1:W-:Y:S04]  /*4f160*/  STL [R1+0xf6c], R156 ;  /* 0x000f6c9c01007387 */ /* 0x0003e80000100800 */
[----:B-1----:R-:W4:Y:S01]  /*4f170*/  LDL.LU R156, [R1+0xf5c] ;  /* 0x000f5c00019c7983 */ /* 0x002f220000300800 */
[----:B---3--:R-:W-:-:S05]  /*4f180*/  IMAD.X R152, R152, 0x1, R2, P6 ;  /* 0x0000000198987824 */ /* 0x008fca00030e0602 */
[----:B------:R1:W-:Y:S02]  /*4f190*/  STL [R1+0xf90], R152 ;  /* 0x000f909801007387 */ /* 0x0003e40000100800 */
[----:B-1----:R-:W1:Y:S01]  /*4f1a0*/  LDC R152, c[0x0][0x238] ;  /* 0x00008e00ff987b82 */ /* 0x002e620000000800 */
[----:B--2---:R-:W-:Y:S02]  /*4f1b0*/  IMAD.X R13, R13, 0x1, R2, P1 ;  /* 0x000000010d0d7824 */ /* 0x004fe400008e0602 */
[----:B-1----:R-:W-:-:S04]  /*4f1c0*/  IMAD.SHL.U32 R152, R152, 0x80, RZ ;  /* 0x0000008098987824 */ /* 0x002fc800078e00ff */
[----:B------:R-:W-:-:S05]  /*4f1d0*/  IMAD.SHL.U32 R152, R152, 0x2, RZ ;  /* 0x0000000298987824 */ /* 0x000fca00078e00ff */
[-C--:B------:R-:W-:Y:S02]  /*4f1e0*/  IADD3 R12, P6, R12, R152.reuse, RZ ;  /* 0x000000980c0c7210 */ /* 0x080fe40007fde0ff */
[----:B----4-:R-:W-:-:S03]  /*4f1f0*/  IADD3 R156, P1, R156, R152, RZ ;  /* 0x000000989c9c7210 */ /* 0x010fc60007f3e0ff */
[----:B------:R1:W-:Y:S04]  /*4f200*/  STL [R1+0xf64], R12 ;  /* 0x000f640c01007387 */ /* 0x0003e80000100800 */
[----:B-1----:R-:W2:Y:S04]  /*4f210*/  LDL.LU R12, [R1+0x2038] ;  /* 0x00203800010c7983 */ /* 0x002ea80000300800 */
[----:B------:R1:W-:Y:S04]  /*4f220*/  STL [R1+0xf88], R13 ;  /* 0x000f880d01007387 */ /* 0x0003e80000100800 */
[----:B-1----:R-:W3:Y:S04]  /*4f230*/  LDL.LU R13, [R1+0xf78] ;  /* 0x000f7800010d7983 */ /* 0x002ee80000300800 */
[----:B------:R-:W4:Y:S04]  /*4f240*/  LDL.LU R152, [R1+0xf80] ;  /* 0x000f800001987983 */ /* 0x000f280000300800 */
[----:B------:R1:W-:Y:S04]  /*4f250*/  STL [R1+0xf5c], R156 ;  /* 0x000f5c9c01007387 */ /* 0x0003e80000100800 */
[----:B-1----:R-:W3:Y:S01]  /*4f260*/  LDL.LU R156, [R1+0xf4c] ;  /* 0x000f4c00019c7983 */ /* 0x002ee20000300800 */
[----:B----4-:R-:W-:-:S05]  /*4f270*/  IMAD.X R152, R152, 0x1, R2, P2 ;  /* 0x0000000198987824 */ /* 0x010fca00010e0602 */
[----:B------:R1:W-:Y:S02]  /*4f280*/  STL [R1+0xf80], R152 ;  /* 0x000f809801007387 */ /* 0x0003e40000100800 */
[----:B-1----:R-:W1:Y:S02]  /*4f290*/  LDC R152, c[0x0][0x238] ;  /* 0x00008e00ff987b82 */ /* 0x002e640000000800 */
[----:B-1----:R-:W-:-:S04]  /*4f2a0*/  IMAD.SHL.U32 R152, R152, 0x80, RZ ;  /* 0x0000008098987824 */ /* 0x002fc800078e00ff */
[----:B------:R-:W-:-:S05]  /*4f2b0*/  IMAD.SHL.U32 R152, R152, 0x2, RZ ;  /* 0x0000000298987824 */ /* 0x000fca00078e00ff */
[----:B--2---:R-:W-:-:S05]  /*4f2c0*/  IADD3 R12, P2, R12, R152, RZ ;  /* 0x000000980c0c7210 */ /* 0x004fca0007f5e0ff */
[----:B------:R1:W-:Y:S04]  /*4f2d0*/  STL [R1+0xf54], R12 ;  /* 0x000f540c01007387 */ /* 0x0003e80000100800 */
[----:B-1----:R-:W2:Y:S01]  /*4f2e0*/  LDL.LU R12, [R1+0x2034] ;  /* 0x00203400010c7983 */ /* 0x002ea20000300800 */
[----:B---3--:R-:W-:Y:S01]  /*4f2f0*/  IMAD.X R13, R13, 0x1, R2, P3 ;  /* 0x000000010d0d7824 */ /* 0x008fe200018e0602 */
[----:B------:R-:W-:-:S04]  /*4f300*/  IADD3 R156, P3, R156, R152, RZ ;  /* 0x000000989c9c7210 */ /* 0x000fc80007f7e0ff */
[----:B------:R1:W-:Y:S04]  /*4f310*/  STL [R1+0xf78], R13 ;  /* 0x000f780d01007387 */ /* 0x0003e80000100800 */
[----:B-1----:R-:W3:Y:S04]  /*4f320*/  LDL.LU R13, [R1+0xf68] ;  /* 0x000f6800010d7983 */ /* 0x002ee80000300800 */
[----:B------:R-:W4:Y:S01]  /*4f330*/  LDL.LU R152, [R1+0x1f58] ;  /* 0x001f580001987983 */ /* 0x000f220000300800 */
[----:B--2---:R-:W-:-:S05]  /*4f340*/  IMAD.X R12, R12, 0x1, R2, P4 ;  /* 0x000000010c0c7824 */ /* 0x004fca00020e0602 */
[----:B------:R1:W-:Y:S04]  /*4f350*/  STL [R1+0xf70], R12 ;  /* 0x000f700c01007387 */ /* 0x0003e80000100800 */
[----:B------:R2:W-:Y:S01]  /*4f360*/  STL [R1+0xf4c], R156 ;  /* 0x000f4c9c01007387 */ /* 0x0005e20000100800 */
[----:B-1----:R-:W1:Y:S03]  /*4f370*/  LDC R12, c[0x0][0x23c] ;  /* 0x00008f00ff0c7b82 */ /* 0x002e660000000800 */
[----:B--2---:R-:W2:Y:S01]  /*4f380*/  LDL.LU R156, [R1+0x1350] ;  /* 0x00135000019c7983 */ /* 0x004ea20000300800 */
[----:B---3--:R-:W-:Y:S02]  /*4f390*/  IMAD.X R13, R13, 0x1, R2, P5 ;  /* 0x000000010d0d7824 */ /* 0x008fe400028e0602 */
[----:B-1----:R-:W-:-:S04]  /*4f3a0*/  IMAD.SHL.U32 R12, R12, 0x80, RZ ;  /* 0x000000800c0c7824 */ /* 0x002fc800078e00ff */
[----:B------:R-:W-:-:S05]  /*4f3b0*/  IMAD.SHL.U32 R12, R12, 0x2, RZ ;  /* 0x000000020c0c7824 */ /* 0x000fca00078e00ff */
[----:B----4-:R-:W-:-:S05]  /*4f3c0*/  IADD3 R152, P4, R152, R12, RZ ;  /* 0x0000000c98987210 */ /* 0x010fca0007f9e0ff */
[----:B------:R1:W-:Y:S04]  /*4f3d0*/  STL [R1+0x1f58], R152 ;  /* 0x001f589801007387 */ /* 0x0003e80000100800 */
[----:B------:R3:W-:Y:S04]  /*4f3e0*/  STL [R1+0xf68], R13 ;  /* 0x000f680d01007387 */ /* 0x0007e80000100800 */
[----:B-1----:R-:W4:Y:S04]  /*4f3f0*/  LDL.LU R152, [R1+0xf58] ;  /* 0x000f580001987983 */ /* 0x002f280000300800 */
[----:B---3--:R-:W3:Y:S01]  /*4f400*/  LDL.LU R13, [R1+0x1f50] ;  /* 0x001f5000010d7983 */ /* 0x008ee20000300800 */
[----:B--2---:R-:W-:-:S03]  /*4f410*/  IADD3 R156, P5, R156, R12, RZ ;  /* 0x0000000c9c9c7210 */ /* 0x004fc60007fbe0ff */
[----:B------:R-:W2:Y:S04]  /*4f420*/  LDL.LU R12, [R1+0xf60] ;  /* 0x000f6000010c7983 */ /* 0x000ea80000300800 */
[----:B------:R1:W-:Y:S04]  /*4f430*/  STL [R1+0x1350], R156 ;  /* 0x0013509c01007387 */ /* 0x0003e80000100800 */
[----:B-1----:R-:W3:Y:S01]  /*4f440*/  LDL.LU R156, [R1+0xf50] ;  /* 0x000f5000019c7983 */ /* 0x002ee20000300800 */
[----:B--2---:R-:W-:-:S05]  /*4f450*/  IMAD.X R12, R12, 0x1, R2, P6 ;  /* 0x000000010c0c7824 */ /* 0x004fca00030e0602 */
[----:B------:R1:W-:Y:S02]  /*4f460*/  STL [R1+0xf60], R12 ;  /* 0x000f600c01007387 */ /* 0x0003e40000100800 */
[----:B-1----:R-:W1:Y:S02]  /*4f470*/  LDC R12, c[0x0][0x23c] ;  /* 0x00008f00ff0c7b82 */ /* 0x002e640000000800 */
[----:B-1----:R-:W-:-:S04]  /*4f480*/  IMAD.SHL.U32 R12, R12, 0x80, RZ ;  /* 0x000000800c0c7824 */ /* 0x002fc800078e00ff */
[----:B------:R-:W-:-:S05]  /*4f490*/  IMAD.SHL.U32 R12, R12, 0x2, RZ ;  /* 0x000000020c0c7824 */ /* 0x000fca00078e00ff */
[----:B------:R-:W-:-:S05]  /*4f4a0*/  IADD3 R0, P6, R0, R12, RZ ;  /* 0x0000000c00007210 */ /* 0x000fca0007fde0ff */
[----:B------:R1:W-:Y:S04]  /*4f4b0*/  STL [R1+0x1f54], R0 ;  /* 0x001f540001007387 */ /* 0x0003e80000100800 */
[----:B-1----:R-:W2:Y:S01]  /*4f4c0*/  LDL.LU R0, [R1+0x2030] ;  /* 0x0020300001007983 */ /* 0x002ea20000300800 */
[--C-:B----4-:R-:W-:Y:S01]  /*4f4d0*/  IMAD.X R152, R152, 0x1, R2.reuse, P1 ;  /* 0x0000000198987824 */ /* 0x110fe200008e0602 */
[----:B---3--:R-:W-:Y:S01]  /*4f4e0*/  IADD3 R13, P1, R13, R12, RZ ;  /* 0x0000000c0d0d7210 */ /* 0x008fe20007f3e0ff */
[----:B------:R-:W-:-:S03]  /*4f4f0*/  IMAD.X R156, R156, 0x1, R2, P2 ;  /* 0x000000019c9c7824 */ /* 0x000fc600010e0602 */
[----:B------:R1:W-:Y:S04]  /*4f500*/  STL [R1+0xf58], R152 ;  /* 0x000f589801007387 */ /* 0x0003e80000100800 */
[----:B------:R-:W-:Y:S04]  /*4f510*/  STL [R1+0x1f50], R13 ;  /* 0x001f500d01007387 */ /* 0x000fe80000100800 */
[----:B-1----:R-:W3:Y:S04]  /*4f520*/  LDL.LU R152, [R1+0x1f48] ;  /* 0x001f480001987983 */ /* 0x002ee80000300800 */
[----:B------:R-:W-:Y:S01]  /*4f530*/  STL [R1+0xf50], R156 ;  /* 0x000f509c01007387 */ /* 0x000fe20000100800 */
[----:B--2---:R-:W-:-:S05]  /*4f540*/  IADD3 R0, P2, R0, R12, RZ ;  /* 0x0000000c00007210 */ /* 0x004fca0007f5e0ff */
[----:B------:R1:W-:Y:S04]  /*4f550*/  STL [R1+0x1f4c], R0 ;  /* 0x001f4c0001007387 */ /* 0x0003e80000100800 */
[----:B-1----:R-:W2:Y:S04]  /*4f560*/  LDL.LU R0, [R1+0x202c] ;  /* 0x00202c0001007983 */ /* 0x002ea80000300800 */
[----:B------:R-:W4:Y:S01]  /*4f570*/  LDL.LU R13, [R1+0x1f44] ;  /* 0x001f4400010d7983 */ /* 0x000f220000300800 */
[----:B--2---:R-:W-:Y:S01]  /*4f580*/  IMAD.X R0, R0, 0x1, R2, P3 ;  /* 0x0000000100007824 */ /* 0x004fe200018e0602 */
[----:B---3--:R-:W-:-:S04]  /*4f590*/  IADD3 R152, P3, R152, R12, RZ ;  /* 0x0000000c98987210 */ /* 0x008fc80007f7e0ff */
[----:B------:R1:W-:Y:S04]  /*4f5a0*/  STL [R1+0xf48], R0 ;  /* 0x000f480001007387 */ /* 0x0003e80000100800 */
[----:B-1----:R-:W2:Y:S04]  /*4f5b0*/  LDL.LU R0, [R1+0x2028] ;  /* 0x0020280001007983 */ /* 0x002ea80000300800 */
[----:B------:R-:W3:Y:S04]  /*4f5c0*/  LDL.LU R156, [R1+0xf44] ;  /* 0x000f4400019c7983 */ /* 0x000ee80000300800 */
[----:B------:R-:W2:Y:S04]  /*4f5d0*/  LDL.LU R12, [R1+0x1354] ;  /* 0x00135400010c7983 */ /* 0x000ea80000300800 */
[----:B------:R1:W-:Y:S04]  /*4f5e0*/  STL [R1+0x1f48], R152 ;  /* 0x001f489801007387 */ /* 0x0003e80000100800 */
[----:B-1----:R-:W4:Y:S01]  /*4f5f0*/  LDL.LU R152, [R1+0x1f40] ;  /* 0x001f400001987983 */ /* 0x002f220000300800 */
[----:B--2---:R-:W-:-:S05]  /*4f600*/  IMAD.X R12, R12, 0x1, R0, P4 ;  /* 0x000000010c0c7824 */ /* 0x004fca00020e0600 */
[----:B------:R1:W-:Y:S02]  /*4f610*/  STL [R1+0x1354], R12 ;  /* 0x0013540c01007387 */ /* 0x0003e40000100800 */
[----:B-1----:R-:W1:Y:S01]  /*4f620*/  LDC R12, c[0x0][0x23c] ;  /* 0x00008f00ff0c7b82 */ /* 0x002e620000000800 */
[----:B---3--:R-:W-:Y:S02]  /*4f630*/  IMAD.X R156, R156, 0x1, R0, P5 ;  /* 0x000000019c9c7824 */ /* 0x008fe400028e0600 */
[----:B-1----:R-:W-:-:S04]  /*4f640*/  IMAD.SHL.U32 R12, R12, 0x80, RZ ;  /* 0x000000800c0c7824 */ /* 0x002fc800078e00ff */
[----:B------:R-:W-:-:S05]  /*4f650*/  IMAD.SHL.U32 R12, R12, 0x2, RZ ;  /* 0x000000020c0c7824 */ /* 0x000fca00078e00ff */
[-C--:B----4-:R-:W-:Y:S02]  /*4f660*/  IADD3 R13, P4, R13, R12.reuse, RZ ;  /* 0x0000000c0d0d7210 */ /* 0x090fe40007f9e0ff */
[----:B------:R-:W-:-:S03]  /*4f670*/  IADD3 R152, P5, R152, R12, RZ ;  /* 0x0000000c98987210 */ /* 0x000fc60007fbe0ff */
[----:B------:R1:W-:Y:S04]  /*4f680*/  STL [R1+0x1f44], R13 ;  /* 0x001f440d01007387 */ /* 0x0003e80000100800 */
[----:B-1----:R-:W2:Y:S04]  /*4f690*/  LDL.LU R13, [R1+0x1f38] ;  /* 0x001f3800010d7983 */ /* 0x002ea80000300800 */
[----:B------:R1:W-:Y:S04]  /*4f6a0*/  STL [R1+0xf44], R156 ;  /* 0x000f449c01007387 */ /* 0x0003e80000100800 */
[----:B-1----:R-:W3:Y:S04]  /*4f6b0*/  LDL.LU R156, [R1+0x1348] ;  /* 0x00134800019c7983 */ /* 0x002ee80000300800 */
[----:B------:R-:W4:Y:S04]  /*4f6c0*/  LDL.LU R12, [R1+0x134c] ;  /* 0x00134c00010c7983 */ /* 0x000f280000300800 */
[----:B------:R1:W-:Y:S04]  /*4f6d0*/  STL [R1+0x1f40], R152 ;  /* 0x001f409801007387 */ /* 0x0003e80000100800 */
[----:B-1----:R-:W2:Y:S01]  /*4f6e0*/  LDL.LU R152, [R1+0x1f30] ;  /* 0x001f300001987983 */ /* 0x002ea20000300800 */
[----:B----4-:R-:W-:-:S05]  /*4f6f0*/  IMAD.X R12, R12, 0x1, R0, P6 ;  /* 0x000000010c0c7824 */ /* 0x010fca00030e0600 */
[----:B------:R1:W-:Y:S02]  /*4f700*/  STL [R1+0x134c], R12 ;  /* 0x00134c0c01007387 */ /* 0x0003e40000100800 */
[----:B-1----:R-:W1:Y:S01]  /*4f710*/  LDC R12, c[0x0][0x23c] ;  /* 0x00008f00ff0c7b82 */ /* 0x002e620000000800 */
[----:B---3--:R-:W-:Y:S02]  /*4f720*/  IMAD.X R156, R156, 0x1, R0, P1 ;  /* 0x000000019c9c7824 */ /* 0x008fe400008e0600 */
[----:B-1----:R-:W-:-:S04]  /*4f730*/  IMAD.SHL.U32 R12, R12, 0x80, RZ ;  /* 0x000000800c0c7824 */ /* 0x002fc800078e00ff */
[----:B------:R-:W-:-:S05]  /*4f740*/  IMAD.SHL.U32 R12, R12, 0x2, RZ ;  /* 0x000000020c0c7824 */ /* 0x000fca00078e00ff */
[-C--:B--2---:R-:W-:Y:S02]  /*4f750*/  IADD3 R13, P6, R13, R12.reuse, RZ ;  /* 0x0000000c0d0d7210 */ /* 0x084fe40007fde0ff */
        /* <DEDUP_REMOVED lines=3393> */
[----:B------:R1:W-:Y:S02]  /*5cb70*/  STL [R1+0xd24], R156 ;  /* 0x000d249c01007387 */ /* 0x0003e40000100800 */
[----:B-1----:R-:W-:-:S02]  /*5cb80*/  IMAD.MOV.U32 R156, RZ, RZ, R157 ;  /* 0x000000ffff9c7224 */ /* 0x002fc400078e009d */
[----:B------:R-:W3:Y:S04]  /*5cb90*/  LDL.LU R157, [R1+0xd14] ;  /* 0x000d1400019d7983 */ /* 0x000ee80000300800 */
        /* <DEDUP_REMOVED lines=24> */
[----:B--2---:R-:W-:-:S05]  /*5cd20*/  IADD3 R13, P6, R13, R12, RZ ;  /* 0x0000000c0d0d7210 */ /* 0x004fca0007fde0ff */
[----:B------:R1:W-:Y:S01]  /*5cd30*/  STL [R1+0xce0], R13 ;  /* 0x000ce00d01007387 */ /* 0x0003e20000100800 */
[----:B------:R-:W-:Y:S01]  /*5cd40*/  IADD3 R152, P1, R152, R12, RZ ;  /* 0x0000000c98987210 */ /* 0x000fe20007f3e0ff */
[----:B-1----:R-:W-:Y:S02]  /*5cd50*/  IMAD.MOV.U32 R13, RZ, RZ, R156 ;  /* 0x000000ffff0d7224 */ /* 0x002fe400078e009c */
[----:B------:R-:W-:Y:S02]  /*5cd60*/  IMAD.MOV.U32 R156, RZ, RZ, R161 ;  /* 0x000000ffff9c7224 */ /* 0x000fe400078e00a1 */
[----:B------:R-:W-:Y:S02]  /*5cd70*/  IMAD.MOV.U32 R161, RZ, RZ, R185 ;  /* 0x000000ffffa17224 */ /* 0x000fe400078e00b9 */
[----:B------:R-:W2:Y:S04]  /*5cd80*/  LDL.LU R185, [R1+0xcd0] ;  /* 0x000cd00001b97983 */ /* 0x000ea80000300800 */
        /* <DEDUP_REMOVED lines=13> */
[--C-:B---3--:R-:W-:Y:S01]  /*5ce60*/  IMAD.X R157, R157, 0x1, R0.reuse, P3 ;  /* 0x000000019d9d7824 */ /* 0x108fe200018e0600 */
[----:B------:R-:W-:Y:S01]  /*5ce70*/  IADD3 R152, P3, R152, R12, RZ ;  /* 0x0000000c98987210 */ /* 0x000fe20007f7e0ff */
[----:B------:R-:W-:-:S03]  /*5ce80*/  IMAD.X R13, R13, 0x1, R0, P4 ;  /* 0x000000010d0d7824 */ /* 0x000fc600020e0600 */
[----:B------:R1:W-:Y:S02]  /*5ce90*/  STL [R1+0xcf4], R157 ;  /* 0x000cf49d01007387 */ /* 0x0003e40000100800 */
[----:B-1----:R-:W-:Y:S02]  /*5cea0*/  IMAD.MOV.U32 R157, RZ, RZ, R168 ;  /* 0x000000ffff9d7224 */ /* 0x002fe400078e00a8 */
[----:B------:R-:W3:Y:S04]  /*5ceb0*/  LDL.LU R168, [R1+0xcb8] ;  /* 0x000cb80001a87983 */ /* 0x000ee80000300800 */
[----:B------:R1:W-:Y:S04]  /*5cec0*/  STL [R1+0xcc8], R152 ;  /* 0x000cc89801007387 */ /* 0x0003e80000100800 */
[----:B-1----:R-:W4:Y:S04]  /*5ced0*/  LDL.LU R152, [R1+0xcdc] ;  /* 0x000cdc0001987983 */ /* 0x002f280000300800 */
[----:B------:R1:W-:Y:S02]  /*5cee0*/  STL [R1+0xcec], R13 ;  /* 0x000cec0d01007387 */ /* 0x0003e40000100800 */
[----:B-1----:R-:W-:-:S02]  /*5cef0*/  IMAD.MOV.U32 R13, RZ, RZ, R156 ;  /* 0x000000ffff0d7224 */ /* 0x002fc400078e009c */
[----:B------:R-:W3:Y:S01]  /*5cf00*/  LDL.LU R156, [R1+0xcb0] ;  /* 0x000cb000019c7983 */ /* 0x000ee20000300800 */
[----:B--2---:R-:W-:-:S05]  /*5cf10*/  IADD3 R185, P4, R185, R12, RZ ;  /* 0x0000000cb9b97210 */ /* 0x004fca0007f9e0ff */
[----:B------:R1:W-:Y:S04]  /*5cf20*/  STL [R1+0xcc0], R185 ;  /* 0x000cc0b901007387 */ /* 0x0003e80000100800 */
[----:B-1----:R0:W5:Y:S04]  /*5cf30*/  LDL.LU R185, [R1+0x2024] ;  /* 0x0020240001b97983 */ /* 0x0021680000300800 */
[----:B------:R-:W2:Y:S01]  /*5cf40*/  LDL.LU R12, [R1+0xce4] ;  /* 0x000ce400010c7983 */ /* 0x000ea20000300800 */
[--C-:B------:R-:W-:Y:S02]  /*5cf50*/  IMAD.X R10, R10, 0x1, R0.reuse, P1 ;  /* 0x000000010a0a7824 */ /* 0x100fe400008e0600 */
[----:B----4-:R-:W-:-:S02]  /*5cf60*/  IMAD.X R152, R152, 0x1, R0, P6 ;  /* 0x0000000198987824 */ /* 0x010fc400030e0600 */
[----:B--2---:R-:W-:-:S05]  /*5cf70*/  IMAD.X R12, R12, 0x1, R0, P5 ;  /* 0x000000010c0c7824 */ /* 0x004fca00028e0600 */
[----:B------:R1:W-:Y:S02]  /*5cf80*/  STL [R1+0xce4], R12 ;  /* 0x000ce40c01007387 */ /* 0x0003e40000100800 */
[----:B-1----:R-:W1:Y:S02]  /*5cf90*/  LDC R12, c[0x0][0x23c] ;  /* 0x00008f00ff0c7b82 */ /* 0x002e640000000800 */
[----:B-1----:R-:W-:-:S04]  /*5cfa0*/  IMAD.SHL.U32 R12, R12, 0x80, RZ ;  /* 0x000000800c0c7824 */ /* 0x002fc800078e00ff */
[----:B------:R-:W-:-:S05]  /*5cfb0*/  IMAD.SHL.U32 R12, R12, 0x2, RZ ;  /* 0x000000020c0c7824 */ /* 0x000fca00078e00ff */
[-C--:B---3--:R-:W-:Y:S02]  /*5cfc0*/  IADD3 R168, P5, R168, R12.reuse, RZ ;  /* 0x0000000ca8a87210 */ /* 0x088fe40007fbe0ff */
[----:B------:R-:W-:-:S03]  /*5cfd0*/  IADD3 R156, P6, R156, R12, RZ ;  /* 0x0000000c9c9c7210 */ /* 0x000fc60007fde0ff */
[----:B------:R1:W-:Y:S01]  /*5cfe0*/  STL [R1+0xcb8], R168 ;  /* 0x000cb8a801007387 */ /* 0x0003e20000100800 */
[----:B------:R-:W-:Y:S01]  /*5cff0*/  IADD3 R176, P1, R176, R12, RZ ;  /* 0x0000000cb0b07210 */ /* 0x000fe20007f3e0ff */
[----:B-1----:R-:W-:Y:S02]  /*5d000*/  IMAD.MOV.U32 R168, RZ, RZ, R177 ;  /* 0x000000ffffa87224 */ /* 0x002fe400078e00b1 */
[----:B------:R-:W2:Y:S04]  /*5d010*/  LDL.LU R177, [R1+0xca0] ;  /* 0x000ca00001b17983 */ /* 0x000ea80000300800 */
[----:B------:R1:W-:Y:S04]  /*5d020*/  STL [R1+0xcdc], R152 ;  /* 0x000cdc9801007387 */ /* 0x0003e80000100800 */
[----:B-1----:R-:W3:Y:S04]  /*5d030*/  LDL.LU R152, [R1+0xc98] ;  /* 0x000c980001987983 */ /* 0x002ee80000300800 */
[----:B------:R1:W-:Y:S04]  /*5d040*/  STL [R1+0xcb0], R156 ;  /* 0x000cb09c01007387 */ /* 0x0003e80000100800 */
[----:B-1----:R-:W4:Y:S04]  /*5d050*/  LDL.LU R156, [R1+0xcbc] ;  /* 0x000cbc00019c7983 */ /* 0x002f280000300800 */
[----:B------:R1:W-:Y:S04]  /*5d060*/  STL [R1+0xcd4], R10 ;  /* 0x000cd40a01007387 */ /* 0x0003e80000100800 */
[----:B-1----:R-:W3:Y:S04]  /*5d070*/  LDL.LU R10, [R1+0xc90] ;  /* 0x000c9000010a7983 */ /* 0x002ee80000300800 */
[----:B------:R1:W-:Y:S04]  /*5d080*/  STL [R1+0xca8], R176 ;  /* 0x000ca8b001007387 */ /* 0x0003e80000100800 */
[----:B-1----:R0:W5:Y:S04]  /*5d090*/  LDL.LU R176, [R1+0x2020] ;  /* 0x0020200001b07983 */ /* 0x0021680000300800 */
[----:B------:R-:W2:Y:S02]  /*5d0a0*/  LDL.LU R12, [R1+0xccc] ;  /* 0x000ccc00010c7983 */ /* 0x000ea40000300800 */
[----:B--2---:R-:W-:-:S05]  /*5d0b0*/  IMAD.X R12, R12, 0x1, R0, P2 ;  /* 0x000000010c0c7824 */ /* 0x004fca00010e0600 */
[----:B------:R1:W-:Y:S02]  /*5d0c0*/  STL [R1+0xccc], R12 ;  /* 0x000ccc0c01007387 */ /* 0x0003e40000100800 */
[----:B-1----:R-:W1:Y:S02]  /*5d0d0*/  LDC R12, c[0x0][0x23c] ;  /* 0x00008f00ff0c7b82 */ /* 0x002e640000000800 */
[----:B-1----:R-:W-:-:S04]  /*5d0e0*/  IMAD.SHL.U32 R12, R12, 0x80, RZ ;  /* 0x000000800c0c7824 */ /* 0x002fc800078e00ff */
[----:B------:R-:W-:-:S05]  /*5d0f0*/  IMAD.SHL.U32 R12, R12, 0x2, RZ ;  /* 0x000000020c0c7824 */ /* 0x000fca00078e00ff */
[----:B------:R-:W-:-:S05]  /*5d100*/  IADD3 R177, P2, R177, R12, RZ ;  /* 0x0000000cb1b17210 */ /* 0x000fca0007f5e0ff */
[----:B------:R1:W-:Y:S04]  /*5d110*/  STL [R1+0xca0], R177 ;  /* 0x000ca0b101007387 */ /* 0x0003e80000100800 */
[----:B-1----:R0:W5:Y:S04]  /*5d120*/  LDL.LU R177, [R1+0x201c] ;  /* 0x00201c0001b17983 */ /* 0x0021680000300800 */
[----:B------:R-:W2:Y:S01]  /*5d130*/  LDL.LU R12, [R1+0xcc4] ;  /* 0x000cc400010c7983 */ /* 0x000ea20000300800 */
[--C-:B----4-:R-:W-:Y:S02]  /*5d140*/  IMAD.X R156, R156, 0x1, R0.reuse, P4 ;  /* 0x000000019c9c7824 */ /* 0x110fe400020e0600 */
[----:B--2---:R-:W-:-:S05]  /*5d150*/  IMAD.X R12, R12, 0x1, R0, P3 ;  /* 0x000000010c0c7824 */ /* 0x004fca00018e0600 */
[----:B------:R1:W-:Y:S02]  /*5d160*/  STL [R1+0xcc4], R12 ;  /* 0x000cc40c01007387 */ /* 0x0003e40000100800 */
[----:B-1----:R-:W1:Y:S02]  /*5d170*/  LDC R12, c[0x0][0x23c] ;  /* 0x00008f00ff0c7b82 */ /* 0x002e640000000800 */
[----:B-1----:R-:W-:-:S04]  /*5d180*/  IMAD.SHL.U32 R12, R12, 0x80, RZ ;  /* 0x000000800c0c7824 */ /* 0x002fc800078e00ff */
[----:B------:R-:W-:-:S05]  /*5d190*/  IMAD.SHL.U32 R12, R12, 0x2, RZ ;  /* 0x000000020c0c7824 */ /* 0x000fca00078e00ff */
[----:B---3--:R-:W-:-:S05]  /*5d1a0*/  IADD3 R152, P3, R152, R12, RZ ;  /* 0x0000000c98987210 */ /* 0x008fca0007f7e0ff */
[----:B------:R1:W-:Y:S01]  /*5d1b0*/  STL [R1+0xc98], R152 ;  /* 0x000c989801007387 */ /* 0x0003e20000100800 */
[----:B------:R-:W-:Y:S01]  /*5d1c0*/  IADD3 R10, P4, R10, R12, RZ ;  /* 0x0000000c0a0a7210 */ /* 0x000fe20007f9e0ff */
[----:B-1----:R-:W-:Y:S02]  /*5d1d0*/  IMAD.MOV.U32 R152, RZ, RZ, R13 ;  /* 0x000000ffff987224 */ /* 0x002fe400078e000d */
[----:B------:R-:W-:Y:S02]  /*5d1e0*/  IMAD.MOV.U32 R13, RZ, RZ, R161 ;  /* 0x000000ffff0d7224 */ /* 0x000fe400078e00a1 */
[----:B------:R-:W2:Y:S04]  /*5d1f0*/  LDL.LU R161, [R1+0xc70] ;  /* 0x000c700001a17983 */ /* 0x000ea80000300800 */
[----:B------:R1:W-:Y:S02]  /*5d200*/  STL [R1+0xcbc], R156 ;  /* 0x000cbc9c01007387 */ /* 0x0003e40000100800 */
[----:B-1----:R-:W-:-:S02]  /*5d210*/  IMAD.MOV.U32 R156, RZ, RZ, R157 ;  /* 0x000000ffff9c7224 */ /* 0x002fc400078e009d */
[----:B------:R-:W-:Y:S02]  /*5d220*/  IMAD.MOV.U32 R157, RZ, RZ, R4 ;  /* 0x000000ffff9d7224 */ /* 0x000fe400078e0004 */
[----:B------:R-:W3:Y:S04]  /*5d230*/  LDL.LU R4, [R1+0xc68] ;  /* 0x000c680001047983 */ /* 0x000ee80000300800 */
[----:B------:R-:W4:Y:S04]  /*5d240*/  LDL.LU R12, [R1+0xcb4] ;  /* 0x000cb400010c7983 */ /* 0x000f280000300800 */
[----:B------:R1:W-:Y:S02]  /*5d250*/  STL [R1+0xc90], R10 ;  /* 0x000c900a01007387 */ /* 0x0003e40000100800 */
[----:B-1----:R-:W-:-:S02]  /*5d260*/  IMAD.MOV.U32 R10, RZ, RZ, R17 ;  /* 0x000000ffff0a7224 */ /* 0x002fc400078e0011 */
[----:B------:R-:W3:Y:S01]  /*5d270*/  LDL.LU R17, [R1+0xc60] ;  /* 0x000c600001117983 */ /* 0x000ee20000300800 */
[--C-:B------:R-:W-:Y:S02]  /*5d280*/  IMAD.X R6, R6, 0x1, R0.reuse, P6 ;  /* 0x0000000106067824 */ /* 0x100fe400030e0600 */
[----:B----4-:R-:W-:-:S05]  /*5d290*/  IMAD.X R12, R12, 0x1, R0, P5 ;  /* 0x000000010c0c7824 */ /* 0x010fca00028e0600 */
[----:B------:R1:W-:Y:S02]  /*5d2a0*/  STL [R1+0xcb4], R12 ;  /* 0x000cb40c01007387 */ /* 0x0003e40000100800 */
[----:B-1----:R-:W1:Y:S02]  /*5d2b0*/  LDC R12, c[0x0][0x23c] ;  /* 0x00008f00ff0c7b82 */ /* 0x002e640000000800 */
[----:B-1----:R-:W-:-:S04]  /*5d2c0*/  IMAD.SHL.U32 R12, R12, 0x80, RZ ;  /* 0x000000800c0c7824 */ /* 0x002fc800078e00ff */
[----:B------:R-:W-:-:S05]  /*5d2d0*/  IMAD.SHL.U32 R12, R12, 0x2, RZ ;  /* 0x000000020c0c7824 */ /* 0x000fca00078e00ff */
[-C--:B------:R-:W-:Y:S02]  /*5d2e0*/  IADD3 R168, P5, R168, R12.reuse, RZ ;  /* 0x0000000ca8a87210 */ /* 0x080fe40007fbe0ff */
[----:B------:R-:W-:Y:S01]  /*5d2f0*/  IADD3 R169, P6, R169, R12, RZ ;  /* 0x0000000ca9a97210 */ /* 0x000fe20007fde0ff */
[----:B------:R-:W-:Y:S02]  /*5d300*/  IMAD.MOV.U32 R12, RZ, RZ, R7 ;  /* 0x000000ffff0c7224 */ /* 0x000fe400078e0007 */
[----:B------:R1:W-:Y:S02]  /*5d310*/  STL [R1+0xc88], R168 ;  /* 0x000c88a801007387 */ /* 0x0003e40000100800 */
[----:B------:R-:W-:Y:S02]  /*5d320*/  IMAD.X R12, R12, 0x1, R0, P1 ;  /* 0x000000010c0c7824 */ /* 0x000fe400008e0600 */
[----:B------:R-:W-:Y:S01]  /*5d330*/  IMAD.MOV.U32 R7, RZ, RZ, R3 ;  /* 0x000000ffff077224 */ /* 0x000fe200078e0003 */
[----:B-1----:R0:W5:Y:S04]  /*5d340*/  LDL.LU R168, [R1+0x2018] ;  /* 0x0020180001a87983 */ /* 0x0021680000300800 */
[----:B------:R1:W-:Y:S04]  /*5d350*/  STL [R1+0xcac], R6 ;  /* 0x000cac0601007387 */ /* 0x0003e80000100800 */
[----:B-1----:R-:W4:Y:S04]  /*5d360*/  LDL.LU R6, [R1+0xc50] ;  /* 0x000c500001067983 */ /* 0x002f280000300800 */
[----:B------:R1:W-:Y:S04]  /*5d370*/  STL [R1+0xc80], R169 ;  /* 0x000c80a901007387 */ /* 0x0003e80000100800 */
[----:B-1----:R0:W5:Y:S04]  /*5d380*/  LDL.LU R169, [R1+0x2014] ;  /* 0x0020140001a97983 */ /* 0x0021680000300800 */
[----:B------:R-:W4:Y:S04]  /*5d390*/  LDL.LU R3, [R1+0xc6c] ;  /* 0x000c6c0001037983 */ /* 0x000f280000300800 */
[----:B------:R1:W-:Y:S02]  /*5d3a0*/  STL [R1+0xca4], R12 ;  /* 0x000ca40c01007387 */ /* 0x0003e40000100800 */
[----:B-1----:R-:W1:Y:S02]  /*5d3b0*/  LDC R12, c[0x0][0x23c] ;  /* 0x00008f00ff0c7b82 */ /* 0x002e640000000800 */
[----:B-1----:R-:W-:-:S04]  /*5d3c0*/  IMAD.SHL.U32 R12, R12, 0x80, RZ ;  /* 0x000000800c0c7824 */ /* 0x002fc800078e00ff */
[----:B------:R-:W-:-:S05]  /*5d3d0*/  IMAD.SHL.U32 R12, R12, 0x2, RZ ;  /* 0x000000020c0c7824 */ /* 0x000fca00078e00ff */
[----:B------:R-:W-:-:S05]  /*5d3e0*/  IADD3 R160, P1, R160, R12, RZ ;  /* 0x0000000ca0a07210 */ /* 0x000fca0007f3e0ff */
        /* <DEDUP_REMOVED lines=17> */
[----:B---3--:R-:W-:-:S05]  /*5d500*/  IADD3 R4, P3, R4, R12, RZ ;  /* 0x0000000c04047210 */ /* 0x008fca0007f7e0ff */
[----:B------:R1:W-:Y:S04]  /*5d510*/  STL [R1+0xc68], R4 ;  /* 0x000c680401007387 */ /* 0x0003e80000100800 */
[----:B-1----:R0:W5:Y:S04]  /*5d520*/  LDL.LU R4, [R1+0x2008] ;  /* 0x0020080001047983 */ /* 0x0021680000300800 */
[----:B------:R-:W2:Y:S01]  /*5d530*/  LDL.LU R12, [R1+0xc8c] ;  /* 0x000c8c00010c7983 */ /* 0x000ea20000300800 */
[--C-:B------:R-:W-:Y:S02]  /*5d540*/  IMAD.X R18, R18, 0x1, R0.reuse, P5 ;  /* 0x0000000112127824 */ /* 0x100fe400028e0600 */
[----:B--2---:R-:W-:-:S05]  /*5d550*/  IMAD.X R12, R12, 0x1, R0, P4 ;  /* 0x000000010c0c7824 */ /* 0x004fca00020e0600 */
[----:B------:R1:W-:Y:S02]  /*5d560*/  STL [R1+0xc8c], R12 ;  /* 0x000c8c0c01007387 */ /* 0x0003e40000100800 */
[----:B-1----:R-:W1:Y:S02]  /*5d570*/  LDC R12, c[0x0][0x23c] ;  /* 0x00008f00ff0c7b82 */ /* 0x002e640000000800 */
[----:B-1----:R-:W-:-:S04]  /*5d580*/  IMAD.SHL.U32 R12, R12, 0x80, RZ ;  /* 0x000000800c0c7824 */ /* 0x002fc800078e00ff */
[----:B------:R-:W-:-:S05]  /*5d590*/  IMAD.SHL.U32 R12, R12, 0x2, RZ ;  /* 0x000000020c0c7824 */ /* 0x000fca00078e00ff */
[-C--:B------:R-:W-:Y:S02]  /*5d5a0*/  IADD3 R17, P4, R17, R12.reuse, RZ ;  /* 0x0000000c11117210 */ /* 0x080fe40007f9e0ff */
[----:B------:R-:W-:-:S03]  /*5d5b0*/  IADD3 R5, P5, R5, R12, RZ ;  /* 0x0000000c05057210 */ /* 0x000fc60007fbe0ff */
[----:B------:R1:W-:Y:S04]  /*5d5c0*/  STL [R1+0xc60], R17 ;  /* 0x000c601101007387 */ /* 0x0003e80000100800 */
[----:B-1----:R-:W2:Y:S04]  /*5d5d0*/  LDL.LU R17, [R1+0xc18] ;  /* 0x000c180001117983 */ /* 0x002ea80000300800 */
[----:B------:R1:W-:Y:S04]  /*5d5e0*/  STL [R1+0xc84], R18 ;  /* 0x000c841201007387 */ /* 0x0003e80000100800 */
[----:B-1----:R-:W3:Y:S04]  /*5d5f0*/  LDL.LU R18, [R1+0xc10] ;  /* 0x000c100001127983 */ /* 0x002ee80000300800 */
[----:B------:R1:W-:Y:S04]  /*5d600*/  STL [R1+0xc58], R5 ;  /* 0x000c580501007387 */ /* 0x0003e80000100800 */
[----:B-1----:R0:W5:Y:S04]  /*5d610*/  LDL.LU R5, [R1+0x2004] ;  /* 0x0020040001057983 */ /* 0x0021680000300800 */
[----:B------:R-:W4:Y:S02]  /*5d620*/  LDL.LU R12, [R1+0xc7c] ;  /* 0x000c7c00010c7983 */ /* 0x000f240000300800 */
[----:B----4-:R-:W-:-:S05]  /*5d630*/  IMAD.X R12, R12, 0x1, R0, P6 ;  /* 0x000000010c0c7824 */ /* 0x010fca00030e0600 */
[----:B------:R1:W-:Y:S02]  /*5d640*/  STL [R1+0xc7c], R12 ;  /* 0x000c7c0c01007387 */ /* 0x0003e40000100800 */
[----:B-1----:R-:W1:Y:S02]  /*5d650*/  LDC R12, c[0x0][0x23c] ;  /* 0x00008f00ff0c7b82 */ /* 0x002e640000000800 */
[----:B-1----:R-:W-:-:S04]  /*5d660*/  IMAD.SHL.U32 R12, R12, 0x80, RZ ;  /* 0x000000800c0c7824 */ /* 0x002fc800078e00ff */
[----:B------:R-:W-:-:S05]  /*5d670*/  IMAD.SHL.U32 R12, R12, 0x2, RZ ;  /* 0x000000020c0c7824 */ /* 0x000fca00078e00ff */
[----:B------:R-:W-:-:S05]  /*5d680*/  IADD3 R6, P6, R6, R12, RZ ;  /* 0x0000000c06067210 */ /* 0x000fca0007fde0ff */
[----:B------:R1:W-:Y:S04]  /*5d690*/  STL [R1+0xc50], R6 ;  /* 0x000c500601007387 */ /* 0x0003e80000100800 */
[----:B-1----:R0:W5:Y:S04]  /*5d6a0*/  LDL.LU R6, [R1+0x2000] ;  /* 0x0020000001067983 */ /* 0x0021680000300800 */
[----:B------:R-:W4:Y:S01]  /*5d6b0*/  LDL.LU R12, [R1+0xc74] ;  /* 0x000c7400010c7983 */ /* 0x000f220000300800 */
[--C-:B------:R-:W-:Y:S02]  /*5d6c0*/  IMAD.X R3, R3, 0x1, R0.reuse, P2 ;  /* 0x0000000103037824 */ /* 0x100fe400010e0600 */
[----:B------:R-:W-:-:S02]  /*5d6d0*/  IMAD.X R152, R152, 0x1, R0, P3 ;  /* 0x0000000198987824 */ /* 0x000fc400018e0600 */
[----:B----4-:R-:W-:-:S05]  /*5d6e0*/  IMAD.X R12, R12, 0x1, R0, P1 ;  /* 0x000000010c0c7824 */ /* 0x010fca00008e0600 */
[----:B------:R1:W-:Y:S02]  /*5d6f0*/  STL [R1+0xc74], R12 ;  /* 0x000c740c01007387 */ /* 0x0003e40000100800 */
[----:B-1----:R-:W1:Y:S02]  /*5d700*/  LDC R12, c[0x0][0x23c] ;  /* 0x00008f00ff0c7b82 */ /* 0x002e640000000800 */
[----:B-1----:R-:W-:-:S04]  /*5d710*/  IMAD.SHL.U32 R12, R12, 0x80, RZ ;  /* 0x000000800c0c7824 */ /* 0x002fc800078e00ff */
[----:B------:R-:W-:-:S05]  /*5d720*/  IMAD.SHL.U32 R12, R12, 0x2, RZ ;  /* 0x000000020c0c7824 */ /* 0x000fca00078e00ff */
[-C--:B------:R-:W-:Y:S02]  /*5d730*/  IADD3 R7, P1, R7, R12.reuse, RZ ;  /* 0x0000000c07077210 */ /* 0x080fe40007f3e0ff */
[-C--:B------:R-:W-:Y:S02]  /*5d740*/  IADD3 R21, P2, R21, R12.reuse, RZ ;  /* 0x0000000c15157210 */ /* 0x080fe40007f5e0ff */
[----:B------:R-:W-:Y:S01]  /*5d750*/  IADD3 R8, P3, R8, R12, RZ ;  /* 0x0000000c08087210 */ /* 0x000fe20007f7e0ff */
[----:B------:R1:W-:Y:S04]  /*5d760*/  STL [R1+0xc48], R7 ;  /* 0x000c480701007387 */ /* 0x0003e80000100800 */
[----:B-1----:R0:W5:Y:S04]  /*5d770*/  LDL.LU R7, [R1+0x1ffc] ;  /* 0x001ffc0001077983 */ /* 0x0021680000300800 */
[----:B------:R1:W-:Y:S04]  /*5d780*/  STL [R1+0xc6c], R3 ;  /* 0x000c6c0301007387 */ /* 0x0003e80000100800 */
[----:B-1----:R-:W4:Y:S04]  /*5d790*/  LDL.LU R3, [R1+0xbf8] ;  /* 0x000bf80001037983 */ /* 0x002f280000300800 */
[----:B------:R1:W-:Y:S04]  /*5d7a0*/  STL [R1+0xc40], R21 ;  /* 0x000c401501007387 */ /* 0x0003e80000100800 */
[----:B-1----:R-:W4:Y:S04]  /*5d7b0*/  LDL.LU R21, [R1+0xbf0] ;  /* 0x000bf00001157983 */ /* 0x002f280000300800 */
[----:B------:R1:W-:Y:S04]  /*5d7c0*/  STL [R1+0xc64], R152 ;  /* 0x000c649801007387 */ /* 0x0003e80000100800 */
[----:B-1----:R-:W4:Y:S04]  /*5d7d0*/  LDL.LU R152, [R1+0xbe8] ;  /* 0x000be80001987983 */ /* 0x002f280000300800 */
[----:B------:R1:W-:Y:S04]  /*5d7e0*/  STL [R1+0xc38], R8 ;  /* 0x000c380801007387 */ /* 0x0003e80000100800 */
[----:B-1----:R0:W5:Y:S04]  /*5d7f0*/  LDL.LU R8, [R1+0x1ff8] ;  /* 0x001ff80001087983 */ /* 0x0021680000300800 */
[----:B------:R-:W2:Y:S01]  /*5d800*/  LDL.LU R12, [R1+0xc5c] ;  /* 0x000c5c00010c7983 */ /* 0x000ea20000300800 */
[----:B------:R-:W-:-:S02]  /*5d810*/  IMAD.X R14, R14, 0x1, R0, P5 ;  /* 0x000000010e0e7824 */ /* 0x000fc400028e0600 */
        /* <DEDUP_REMOVED lines=8> */
[----:B------:R1:W-:Y:S01]  /*5d8a0*/  STL [R1+0xc30], R9 ;  /* 0x000c300901007387 */ /* 0x0003e20000100800 */
[----:B------:R-:W-:-:S03]  /*5d8b0*/  IADD3 R10, P6, R10, R12, RZ ;  /* 0x0000000c0a0a7210 */ /* 0x000fc60007fde0ff */
[----:B-1----:R0:W5:Y:S04]  /*5d8c0*/  LDL.LU R9, [R1+0x1ff4] ;  /* 0x001ff40001097983 */ /* 0x0021680000300800 */
[----:B------:R1:W-:Y:S04]  /*5d8d0*/  STL [R1+0xc54], R14 ;  /* 0x000c540e01007387 */ /* 0x0003e80000100800 */
[----:B-1----:R-:W2:Y:S04]  /*5d8e0*/  LDL.LU R14, [R1+0xbd0] ;  /* 0x000bd000010e7983 */ /* 0x002ea80000300800 */
[----:B------:R1:W-:Y:S02]  /*5d8f0*/  STL [R1+0xc28], R157 ;  /* 0x000c289d01007387 */ /* 0x0003e40000100800 */
[----:B-1----:R-:W-:-:S02]  /*5d900*/  IMAD.MOV.U32 R157, RZ, RZ, R15 ;  /* 0x000000ffff9d7224 */ /* 0x002fc400078e000f */
[----:B------:R-:W2:Y:S04]  /*5d910*/  LDL.LU R15, [R1+0xbc8] ;  /* 0x000bc800010f7983 */ /* 0x000ea80000300800 */
[----:B------:R1:W-:Y:S04]  /*5d920*/  STL [R1+0xc4c], R20 ;  /* 0x000c4c1401007387 */ /* 0x0003e80000100800 */
[----:B-1----:R-:W2:Y:S04]  /*5d930*/  LDL.LU R20, [R1+0xbc0] ;  /* 0x000bc00001147983 */ /* 0x002ea80000300800 */
[----:B------:R1:W-:Y:S04]  /*5d940*/  STL [R1+0xc20], R10 ;  /* 0x000c200a01007387 */ /* 0x0003e80000100800 */
[----:B-1----:R0:W5:Y:S04]  /*5d950*/  LDL.LU R10, [R1+0x1ff0] ;  /* 0x001ff000010a7983 */ /* 0x0021680000300800 */
[----:B------:R-:W3:Y:S02]  /*5d960*/  LDL.LU R12, [R1+0xc44] ;  /* 0x000c4400010c7983 */ /* 0x000ee40000300800 */
[----:B---3--:R-:W-:-:S05]  /*5d970*/  IMAD.X R12, R12, 0x1, R0, P1 ;  /* 0x000000010c0c7824 */ /* 0x008fca00008e0600 */
[----:B------:R1:W-:Y:S02]  /*5d980*/  STL [R1+0xc44], R12 ;  /* 0x000c440c01007387 */ /* 0x0003e40000100800 */
[----:B-1----:R-:W1:Y:S02]  /*5d990*/  LDC R12, c[0x0][0x23c] ;  /* 0x00008f00ff0c7b82 */ /* 0x002e640000000800 */
[----:B-1----:R-:W-:-:S04]  /*5d9a0*/  IMAD.SHL.U32 R12, R12, 0x80, RZ ;  /* 0x000000800c0c7824 */ /* 0x002fc800078e00ff */
[----:B------:R-:W-:-:S05]  /*5d9b0*/  IMAD.SHL.U32 R12, R12, 0x2, RZ ;  /* 0x000000020c0c7824 */ /* 0x000fca00078e00ff */
[----:B------:R-:W-:-:S05]  /*5d9c0*/  IADD3 R17, P1, R17, R12, RZ ;  /* 0x0000000c11117210 */ /* 0x000fca0007f3e0ff */
[----:B------:R1:W-:Y:S04]  /*5d9d0*/  STL [R1+0xc18], R17 ;  /* 0x000c181101007387 */ /* 0x0003e80000100800 */
[----:B-1----:R-:W3:Y:S04]  /*5d9e0*/  LDL.LU R17, [R1+0x1fec] ;  /* 0x001fec0001117983 */ /* 0x002ee80000300800 */
        /* <DEDUP_REMOVED lines=8> */
[----:B-1----:R-:W4:Y:S04]  /*5da70*/  LDL.LU R18, [R1+0x1fe8] ;  /* 0x001fe80001127983 */ /* 0x002f280000300800 */
[----:B------:R-:W2:Y:S01]  /*5da80*/  LDL.LU R12, [R1+0xc34] ;  /* 0x000c3400010c7983 */ /* 0x000ea20000300800 */
[--C-:B---3--:R-:W-:Y:S02]  /*5da90*/  IMAD.X R17, R17, 0x1, R0.reuse, P4 ;  /* 0x0000000111117824 */ /* 0x108fe400020e0600 */
[----:B--2---:R-:W-:-:S05]  /*5daa0*/  IMAD.X R12, R12, 0x1, R0, P3 ;  /* 0x000000010c0c7824 */ /* 0x004fca00018e0600 */
[----:B------:R1:W-:Y:S02]  /*5dab0*/  STL [R1+0xc34], R12 ;  /* 0x000c340c01007387 */ /* 0x0003e40000100800 */
[----:B-1----:R-:W1:Y:S02]  /*5dac0*/  LDC R12, c[0x0][0x23c] ;  /* 0x00008f00ff0c7b82 */ /* 0x002e640000000800 */
        /* <DEDUP_REMOVED lines=8> */
[----:B------:R1:W-:Y:S04]  /*5db50*/  STL [R1+0xc00], R16 ;  /* 0x000c001001007387 */ /* 0x0003e80000100800 */
[----:B-1----:R-:W4:Y:S04]  /*5db60*/  LDL.LU R16, [R1+0x1fe4] ;  /* 0x001fe40001107983 */ /* 0x002f280000300800 */
        /* <DEDUP_REMOVED lines=8> */
[----:B-1----:R-:W2:Y:S04]  /*5dbf0*/  LDL.LU R3, [R1+0x1fe0] ;  /* 0x001fe00001037983 */ /* 0x002ea80000300800 */
        /* <DEDUP_REMOVED lines=15> */
[----:B------:R-:W-:Y:S01]  /*5dcf0*/  IADD3 R152, P1, R152, R12, RZ ;  /* 0x0000000c98987210 */ /* 0x000fe20007f3e0ff */
[----:B------:R-:W-:-:S04]  /*5dd00*/  IMAD.MOV.U32 R12, RZ, RZ, R13 ;  /* 0x000000ffff0c7224 */ /* 0x000fc800078e000d */
[----:B------:R-:W-:Y:S01]  /*5dd10*/  IMAD.X R12, R12, 0x1, R0, P2 ;  /* 0x000000010c0c7824 */ /* 0x000fe200010e0600 */
[----:B------:R1:W-:Y:S04]  /*5dd20*/  STL [R1+0xbe8], R152 ;  /* 0x000be89801007387 */ /* 0x0003e80000100800 */
[----:B-1----:R-:W4:Y:S04]  /*5dd30*/  LDL.LU R152, [R1+0xb78] ;  /* 0x000b780001987983 */ /* 0x002f280000300800 */
[----:B------:R-:W2:Y:S04]  /*5dd40*/  LDL.LU R13, [R1+0xb9c] ;  /* 0x000b9c00010d7983 */ /* 0x000ea80000300800 */
        /* <DEDUP_REMOVED lines=8> */
[----:B-1----:R-:W3:Y:S04]  /*5ddd0*/  LDL.LU R11, [R1+0x1fd8] ;  /* 0x001fd800010b7983 */ /* 0x002ee80000300800 */
[----:B------:R-:W4:Y:S04]  /*5dde0*/  LDL.LU R156, [R1+0xb68] ;  /* 0x000b6800019c7983 */ /* 0x000f280000300800 */
        /* <DEDUP_REMOVED lines=70> */
[----:B------:R-:W4:Y:S01]  /*5e250*/  LDL.LU R12, [R1+0xbc4] ;  /* 0x000bc400010c7983 */ /* 0x000f220000300800 */
[----:B------:R-:W-:Y:S01]  /*5e260*/  WARPGROUP.ARRIVE ;  /* 0x00000000000079c5 */ /* 0x000fe20000000000 */
[----:B------:R-:W-:Y:S01]  /*5e270*/  UMOV UR56, UR16 ;  /* 0x0000001000387c82 */ /* 0x000fe20008000000 */
[----:B------:R-:W-:-:S04]  /*5e280*/  UMOV UR57, UR17 ;  /* 0x0000001100397c82 */ /* 0x000fc80008000000 */
[----:B------:R-:W-:Y:S01]  /*5e290*/  HGMMA.64x256x16.F32.BF16 R24, gdesc[UR56].tnspA, R24, gsb0 ;  /* 0x23e00000381879f0 */ /* 0x000fe20008001818 */
        /* <DEDUP_REMOVED lines=9> */
[----:B------:R-:W-:Y:S02]  /*5e330*/  WARPGROUP.DEPBAR.LE gsb0, 0x0 ;  /* 0x00008000000079c5 */ /* 0x000fe40000010000 */
[----:B------:R-:W-:-:S06]  /*5e340*/  WARPGROUP.ARRIVE ;  /* 0x00000000000079c5 */ /* 0x000fcc0000000000 */
[----:B------:R-:W-:Y:S01]  /*5e350*/  HGMMA.64x256x16.F32.BF16 R24, gdesc[UR8].tnspA, R24, gsb0 ;  /* 0x23e00000081879f0 */ /* 0x000fe20008001818 */
[----:B------:R-:W-:Y:S01]  /*5e360*/  UMOV UR16, UR6 ;  /* 0x0000000600107c82 */ /* 0x000fe20008000000 */
[----:B------:R-:W-:Y:S01]  /*5e370*/  UMOV UR17, UR7 ;  /* 0x0000000700117c82 */ /* 0x000fe20008000000 */
[----:B--2---:R-:W-:-:S05]  /*5e380*/  IMAD.X R12, R12, 0x1, R0, P6 ;  /* 0x000000010c0c7824 */ /* 0x004fca00030e0600 */
[----:B------:R1:W-:Y:S02]  /*5e390*/  STL [R1+0xbbc], R12 ;  /* 0x000bbc0c01007387 */ /* 0x0003e40000100800 */
[----:B-1----:R-:W1:Y:S01]  /*5e3a0*/  LDC R12, c[0x0][0x23c] ;  /* 0x00008f00ff0c7b82 */ /* 0x002e620000000800 */
[----:B------:R-:W-:Y:S02]  /*5e3b0*/  WARPGROUP.DEPBAR.LE gsb0, 0x0 ;  /* 0x00008000000079c5 */ /* 0x000fe40000010000 */
[----:B------:R-:W-:-:S15]  /*5e3c0*/  WARPGROUP.ARRIVE ;  /* 0x00000000000079c5 */ /* 0x000fde0000000000 */
[----:B------:R-:W-:Y:S01]  /*5e3d0*/  HGMMA.64x256x16.F32.BF16 R24, gdesc[UR12].tnspA, R24, gsb0 ;  /* 0x23e000000c1879f0 */ /* 0x000fe20008001818 */
[----:B-1----:R-:W-:-:S04]  /*5e3e0*/  IMAD.SHL.U32 R12, R12, 0x80, RZ ;  /* 0x000000800c0c7824 */ /* 0x002fc800078e00ff */
[----:B------:R-:W-:-:S05]  /*5e3f0*/  IMAD.SHL.U32 R12, R12, 0x2, RZ ;  /* 0x000000020c0c7824 */ /* 0x000fca00078e00ff */
[----:B------:R-:W-:-:S05]  /*5e400*/  IADD3 R11, P6, R11, R12, RZ ;  /* 0x0000000c0b0b7210 */ /* 0x000fca0007fde0ff */
[----:B------:R1:W-:Y:S04]  /*5e410*/  STL [R1+0xb90], R11 ;  /* 0x000b900b01007387 */ /* 0x0003e80000100800 */
[----:B-1----:R0:W5:Y:S04]  /*5e420*/  LDL.LU R11, [R1+0x1fb0] ;  /* 0x001fb000010b7983 */ /* 0x0021680000300800 */
[----:B------:R-:W2:Y:S01]  /*5e430*/  LDL.LU R12, [R1+0xbb4] ;  /* 0x000bb400010c7983 */ /* 0x000ea20000300800 */
[----:B------:R-:W-:Y:S01]  /*5e440*/  UMOV UR20, UR40 ;  /* 0x0000002800147c82 */ /* 0x000fe20008000000 */
[----:B------:R-:W-:Y:S01]  /*5e450*/  UMOV UR21, UR41 ;  /* 0x0000002900157c82 */ /* 0x000fe20008000000 */
[----:B------:R-:W-:-:S02]  /*5e460*/  WARPGROUP.DEPBAR.LE gsb0, 0x0 ;  /* 0x00008000000079c5 */ /* 0x000fc40000010000 */
[----:B------:R-:W-:-:S06]  /*5e470*/  WARPGROUP.ARRIVE ;  /* 0x00000000000079c5 */ /* 0x000fcc0000000000 */
[----:B------:R-:W-:Y:S01]  /*5e480*/  HGMMA.64x256x16.F32.BF16 R24, gdesc[UR16].tnspA, R24, gsb0 ;  /* 0x23e00000101879f0 */ /* 0x000fe20008001818 */
        /* <DEDUP_REMOVED lines=9> */
[----:B------:R-:W-:Y:S02]  /*5e520*/  WARPGROUP.DEPBAR.LE gsb0, 0x0 ;  /* 0x00008000000079c5 */ /* 0x000fe40000010000 */
[----:B------:R-:W-:-:S06]  /*5e530*/  WARPGROUP.ARRIVE ;  /* 0x00000000000079c5 */ /* 0x000fcc0000000000 */
[----:B------:R-:W-:Y:S01]  /*5e540*/  HGMMA.64x256x16.F32.BF16 R24, gdesc[UR20].tnspA, R24, gsb0 ;  /* 0x23e00000141879f0 */ /* 0x000fe20008001818 */
[----:B------:R-:W-:Y:S01]  /*5e550*/  UMOV UR24, UR44 ;  /* 0x0000002c00187c82 */ /* 0x000fe20008000000 */
[----:B------:R-:W-:Y:S01]  /*5e560*/  UMOV UR25, UR45 ;  /* 0x0000002d00197c82 */ /* 0x000fe20008000000 */
[----:B------:R-:W-:Y:S01]  /*5e570*/  UMOV UR28, UR48 ;  /* 0x00000030001c7c82 */ /* 0x000fe20008000000 */
[----:B------:R-:W-:Y:S01]  /*5e580*/  UMOV UR29, UR49 ;  /* 0x00000031001d7c82 */ /* 0x000fe20008000000 */
[----:B------:R-:W-:Y:S02]  /*5e590*/  WARPGROUP.DEPBAR.LE gsb0, 0x0 ;  /* 0x00008000000079c5 */ /* 0x000fe40000010000 */
[----:B------:R-:W-:-:S15]  /*5e5a0*/  WARPGROUP.ARRIVE ;  /* 0x00000000000079c5 */ /* 0x000fde0000000000 */
[----:B------:R-:W-:-:S06]  /*5e5b0*/  NOP ;  /* 0x0000000000007918 */ /* 0x000fcc0000000000 */
        /* <DEDUP_REMOVED lines=15> */
[--C-:B------:R-:W-:Y:S02]  /*5e6b0*/  IMAD.X R13, R13, 0x1, R0.reuse, P4 ;  /* 0x000000010d0d7824 */ /* 0x100fe400020e0600 */
[--C-:B----4-:R-:W-:Y:S02]  /*5e6c0*/  IMAD.X R17, R17, 0x1, R0.reuse, P5 ;  /* 0x0000000111117824 */ /* 0x110fe400028e0600 */
[--C-:B---3--:R-:W-:Y:S02]  /*5e6d0*/  IMAD.X R18, R18, 0x1, R0.reuse, P6 ;  /* 0x0000000112127824 */ /* 0x108fe400030e0600 */
[--C-:B------:R-:W-:Y:S02]  /*5e6e0*/  IMAD.X R19, R19, 0x1, R0.reuse, P1 ;  /* 0x0000000113137824 */ /* 0x100fe400008e0600 */
[--C-:B------:R-:W-:Y:S02]  /*5e6f0*/  IMAD.X R20, R20, 0x1, R0.reuse, P2 ;  /* 0x0000000114147824 */ /* 0x100fe400010e0600 */
[----:B--2---:R-:W-:-:S05]  /*5e700*/  IMAD.X R12, R12, 0x1, R0, P3 ;  /* 0x000000010c0c7824 */ /* 0x004fca00018e0600 */
[----:B------:R1:W-:Y:S02]  /*5e710*/  STL [R1+0xba4], R12 ;  /* 0x000ba40c01007387 */ /* 0x0003e40000100800 */
[----:B-1----:R-:W1:Y:S01]  /*5e720*/  LDC R12, c[0x0][0x23c] ;  /* 0x00008f00ff0c7b82 */ /* 0x002e620000000800 */
[----:B------:R-:W-:Y:S02]  /*5e730*/  WARPGROUP.DEPBAR.LE gsb0, 0x0 ;  /* 0x00008000000079c5 */ /* 0x000fe40000010000 */
[----:B------:R-:W-:-:S07]  /*5e740*/  WARPGROUP.ARRIVE ;  /* 0x00000000000079c5 */ /* 0x000fce0000000000 */
[----:B------:R-:W-:Y:S01]  /*5e750*/  HGMMA.64x256x16.F32.BF16 R24, gdesc[UR32].tnspA, R24, gsb0 ;  /* 0x23e00000201879f0 */ /* 0x000fe20008001818 */
[----:B-1----:R-:W-:-:S04]  /*5e760*/  IMAD.SHL.U32 R12, R12, 0x80, RZ ;  /* 0x000000800c0c7824 */ /* 0x002fc800078e00ff */
[----:B------:R-:W-:-:S05]  /*5e770*/  IMAD.SHL.U32 R12, R12, 0x2, RZ ;  /* 0x000000020c0c7824 */ /* 0x000fca00078e00ff */
[-C--:B------:R-:W-:Y:S02]  /*5e780*/  IADD3 R152, P3, R152, R12.reuse, RZ ;  /* 0x0000000c98987210 */ /* 0x080fe40007f7e0ff */
[-C--:B------:R-:W-:Y:S02]  /*5e790*/  IADD3 R16, P4, R16, R12.reuse, RZ ;  /* 0x0000000c10107210 */ /* 0x080fe40007f9e0ff */
[----:B------:R-:W-:Y:S01]  /*5e7a0*/  IADD3 R156, P5, R156, R12, RZ ;  /* 0x0000000c9c9c7210 */ /* 0x000fe20007fbe0ff */
[----:B------:R1:W-:Y:S04]  /*5e7b0*/  STL [R1+0xb78], R152 ;  /* 0x000b789801007387 */ /* 0x0003e80000100800 */
[----:B------:R2:W-:Y:S01]  /*5e7c0*/  STL [R1+0xb70], R16 ;  /* 0x000b701001007387 */ /* 0x0005e20000100800 */
[----:B------:R-:W-:-:S02]  /*5e7d0*/  IMAD.X R21, R21, 0x1, R0, P3 ;  /* 0x0000000115157824 */ /* 0x000fc400018e0600 */
[--C-:B------:R-:W-:Y:S02]  /*5e7e0*/  IMAD.X R3, R3, 0x1, R0.reuse, P4 ;  /* 0x0000000103037824 */ /* 0x100fe400020e0600 */
[----:B------:R-:W-:Y:S01]  /*5e7f0*/  IMAD.X R157, R157, 0x1, R0, P5 ;  /* 0x000000019d9d7824 */ /* 0x000fe200028e0600 */
[----:B-1----:R-:W1:Y:S01]  /*5e800*/  LDC R152, c[0x0][0x238] ;  /* 0x00008e00ff987b82 */ /* 0x002e620000000800 */
[----:B--2---:R0:W5:Y:S04]  /*5e810*/  LDL.LU R16, [R1+0x1fa4] ;  /* 0x001fa40001107983 */ /* 0x0041680000300800 */
[----:B------:R-:W-:Y:S04]  /*5e820*/  STL [R1+0xb9c], R13 ;  /* 0x000b9c0d01007387 */ /* 0x000fe80000100800 */
[----:B------:R2:W-:Y:S04]  /*5e830*/  STL [R1+0xb94], R17 ;  /* 0x000b941101007387 */ /* 0x0005e80000100800 */
[----:B--2---:R0:W5:Y:S04]  /*5e840*/  LDL.LU R17, [R1+0x1fa0] ;  /* 0x001fa00001117983 */ /* 0x0041680000300800 */
[----:B------:R2:W-:Y:S04]  /*5e850*/  STL [R1+0xb8c], R18 ;  /* 0x000b8c1201007387 */ /* 0x0005e80000100800 */
[----:B--2---:R0:W5:Y:S04]  /*5e860*/  LDL.LU R18, [R1+0x1f9c] ;  /* 0x001f9c0001127983 */ /* 0x0041680000300800 */
[----:B------:R-:W-:Y:S04]  /*5e870*/  STL [R1+0xb68], R156 ;  /* 0x000b689c01007387 */ /* 0x000fe80000100800 */
[----:B------:R2:W-:Y:S04]  /*5e880*/  STL [R1+0xb84], R19 ;  /* 0x000b841301007387 */ /* 0x0005e80000100800 */
[----:B--2---:R0:W5:Y:S04]  /*5e890*/  LDL.LU R19, [R1+0x1f98] ;  /* 0x001f980001137983 */ /* 0x0041680000300800 */
[----:B------:R2:W-:Y:S04]  /*5e8a0*/  STL [R1+0xb7c], R20 ;  /* 0x000b7c1401007387 */ /* 0x0005e80000100800 */
[----:B--2---:R0:W5:Y:S04]  /*5e8b0*/  LDL.LU R20, [R1+0x1f94] ;  /* 0x001f940001147983 */ /* 0x0041680000300800 */
[----:B------:R2:W-:Y:S04]  /*5e8c0*/  STL [R1+0xb74], R21 ;  /* 0x000b741501007387 */ /* 0x0005e80000100800 */
[----:B--2---:R0:W5:Y:S04]  /*5e8d0*/  LDL.LU R21, [R1+0x1f90] ;  /* 0x001f900001157983 */ /* 0x0041680000300800 */
[----:B------:R2:W-:Y:S04]  /*5e8e0*/  STL [R1+0xb6c], R3 ;  /* 0x000b6c0301007387 */ /* 0x0005e80000100800 */
[----:B--2---:R0:W5:Y:S04]  /*5e8f0*/  LDL.LU R3, [R1+0x1f8c] ;  /* 0x001f8c0001037983 */ /* 0x0041680000300800 */
[----:B------:R0:W-:Y:S01]  /*5e900*/  STL [R1+0xb64], R157 ;  /* 0x000b649d01007387 */ /* 0x0001e20000100800 */
[----:B-1----:R-:W-:-:S04]  /*5e910*/  IMAD.SHL.U32 R152, R152, 0x80, RZ ;  /* 0x0000008098987824 */ /* 0x002fc800078e00ff */
[----:B------:R-:W-:Y:S01]  /*5e920*/  IMAD.SHL.U32 R152, R152, 0x2, RZ ;  /* 0x0000000298987824 */ /* 0x000fe200078e00ff */
[----:B------:R-:W-:Y:S02]  /*5e930*/  WARPGROUP.DEPBAR.LE gsb0, 0x0 ;  /* 0x00008000000079c5 */ /* 0x000fe40000010000 */
[----:B------:R-:W-:Y:S05]  /*5e940*/  @P0 BRA `(.L_x_1) ;  /* 0xfffffd3400400947 */ /* 0x000fea000383ffff */
[----:B-----5:R-:W2:Y:S04]  /*5e950*/  LDL.LU R8, [R1+0x3f4] ;  /* 0x0003f40001087983 */ /* 0x020ea80000300800 */
[----:B------:R-:W2:Y:S04]  /*5e960*/  LDL.LU R7, [R1+0x3f0] ;  /* 0x0003f00001077983 */ /* 0x000ea80000300800 */
[----:B------:R-:W3:Y:S04]  /*5e970*/  LDL.LU R6, [R1+0x3ec] ;  /* 0x0003ec0001067983 */ /* 0x000ee80000300800 */
[----:B------:R-:W3:Y:S04]  /*5e980*/  LDL.LU R5, [R1+0x3e8] ;  /* 0x0003e80001057983 */ /* 0x000ee80000300800 */
[----:B------:R-:W4:Y:S04]  /*5e990*/  LDL.LU R4, [R1+0x3e4] ;  /* 0x0003e40001047983 */ /* 0x000f280000300800 */
[----:B------:R-:W4:Y:S04]  /*5e9a0*/  LDL.LU R13, [R1+0x3e0] ;  /* 0x0003e000010d7983 */ /* 0x000f280000300800 */
[----:B------:R-:W4:Y:S04]  /*5e9b0*/  LDL.LU R156, [R1+0x3dc] ;  /* 0x0003dc00019c7983 */ /* 0x000f280000300800 */
[----:B0-----:R-:W4:Y:S04]  /*5e9c0*/  LDL.LU R157, [R1+0x3d8] ;  /* 0x0003d800019d7983 */ /* 0x001f280000300800 */
[----:B------:R-:W3:Y:S04]  /*5e9d0*/  LDL.LU R9, [R1+0x3f8] ;  /* 0x0003f80001097983 */ /* 0x000ee80000300800 */
[----:B------:R-:W3:Y:S01]  /*5e9e0*/  LDL.LU R10, [R1+0x3fc] ;  /* 0x0003fc00010a7983 */ /* 0x000ee20000300800 */
[----:B------:R-:W-:-:S03]  /*5e9f0*/  F2FP.BF16.F32.PACK_AB R2, R149, R148 ;  /* 0x000000949502723e */ /* 0x000fc600000010ff */
        /* <DEDUP_REMOVED lines=52> */
[----:B------:R0:W-:Y:S02]  /*5ed40*/  STL [R1+0x1f8c], R3 ;  /* 0x001f8c0301007387 */ /* 0x0001e40000100800 */
[----:B0-----:R-:W-:-:S05]  /*5ed50*/  F2FP.BF16.F32.PACK_AB R3, R151, R150 ;  /* 0x000000969703723e */ /* 0x001fca00000010ff */
[----:B------:R-:W-:Y:S04]  /*5ed60*/  STL [R1+0x60c], R3 ;  /* 0x00060c0301007387 */ /* 0x000fe80000100800 */
[----:B------:R0:W-:Y:S02]  /*5ed70*/  STL [R1+0x608], R2 ;  /* 0x0006080201007387 */ /* 0x0001e40000100800 */
[----:B0-----:R-:W-:Y:S02]  /*5ed80*/  F2FP.BF16.F32.PACK_AB R2, R147, R146 ;  /* 0x000000929302723e */ /* 0x001fe400000010ff */
[----:B--2---:R-:W-:Y:S02]  /*5ed90*/  F2FP.BF16.F32.PACK_AB R3, R8, R7 ;  /* 0x000000070803723e */ /* 0x004fe400000010ff */
[----:B---3--:R-:W-:-:S05]  /*5eda0*/  F2FP.BF16.F32.PACK_AB R0, R10, R9 ;  /* 0x000000090a00723e */ /* 0x008fca00000010ff */
[----:B------:R0:W-:Y:S04]  /*5edb0*/  STL [R1+0x604], R0 ;  /* 0x0006040001007387 */ /* 0x0001e80000100800 */
[----:B------:R1:W-:Y:S04]  /*5edc0*/  STL [R1+0x600], R3 ;  /* 0x0006000301007387 */ /* 0x0003e80000100800 */
[----:B------:R4:W-:Y:S01]  /*5edd0*/  STL [R1+0x3fc], R2 ;  /* 0x0003fc0201007387 */ /* 0x0009e20000100800 */
[----:B0-----:R-:W-:Y:S02]  /*5ede0*/  F2FP.BF16.F32.PACK_AB R0, R145, R144 ;  /* 0x000000909100723e */ /* 0x001fe400000010ff */
[----:B-1----:R-:W-:-:S03]  /*5edf0*/  F2FP.BF16.F32.PACK_AB R3, R6, R5 ;  /* 0x000000050603723e */ /* 0x002fc600000010ff */
[----:B------:R0:W-:Y:S01]  /*5ee00*/  STL [R1+0x3f8], R0 ;  /* 0x0003f80001007387 */ /* 0x0001e20000100800 */
[----:B----4-:R-:W-:-:S03]  /*5ee10*/  F2FP.BF16.F32.PACK_AB R2, R4, R13 ;  /* 0x0000000d0402723e */ /* 0x010fc600000010ff */
[----:B------:R1:W-:Y:S04]  /*5ee20*/  STL [R1+0x3f4], R3 ;  /* 0x0003f40301007387 */ /* 0x0003e80000100800 */
[----:B------:R2:W-:Y:S01]  /*5ee30*/  STL [R1+0x3f0], R2 ;  /* 0x0003f00201007387 */ /* 0x0005e20000100800 */
[----:B0-----:R-:W-:Y:S02]  /*5ee40*/  F2FP.BF16.F32.PACK_AB R0, R143, R142 ;  /* 0x0000008e8f00723e */ /* 0x001fe400000010ff */
[----:B-1----:R-:W-:-:S03]  /*5ee50*/  F2FP.BF16.F32.PACK_AB R3, R141, R140 ;  /* 0x0000008c8d03723e */ /* 0x002fc600000010ff */
[----:B------:R0:W-:Y:S01]  /*5ee60*/  STL [R1+0x3ec], R0 ;  /* 0x0003ec0001007387 */ /* 0x0001e20000100800 */
[----:B--2---:R-:W-:-:S03]  /*5ee70*/  F2FP.BF16.F32.PACK_AB R2, R156, R157 ;  /* 0x0000009d9c02723e */ /* 0x004fc600000010ff */
[----:B------:R-:W-:Y:S04]  /*5ee80*/  STL [R1+0x3e8], R3 ;  /* 0x0003e80301007387 */ /* 0x000fe80000100800 */
[----:B------:R-:W2:Y:S01]  /*5ee90*/  LDL.LU R242, [R1+0x31c] ;  /* 0x00031c0001f27983 */ /* 0x000ea20000300800 */
[----:B0-----:R-:W-:-:S03]  /*5eea0*/  F2FP.BF16.F32.PACK_AB R0, R247, R246 ;  /* 0x000000f6f700723e */ /* 0x001fc600000010ff */
[----:B------:R-:W-:Y:S04]  /*5eeb0*/  STL [R1+0x3e4], R2 ;  /* 0x0003e40201007387 */ /* 0x000fe80000100800 */
[----:B------:R-:W2:Y:S04]  /*5eec0*/  LDL.LU R157, [R1+0x318] ;  /* 0x00031800019d7983 */ /* 0x000ea80000300800 */
[----:B------:R0:W-:Y:S04]  /*5eed0*/  STL [R1+0x3e0], R0 ;  /* 0x0003e00001007387 */ /* 0x0001e80000100800 */
[----:B------:R-:W3:Y:S04]  /*5eee0*/  LDL.LU R251, [R1+0x314] ;  /* 0x0003140001fb7983 */ /* 0x000ee80000300800 */
        /* <DEDUP_REMOVED lines=69> */
[----:B------:R-:W-:-:S02]  /*5f340*/  F2FP.BF16.F32.PACK_AB R247, R139, R138 ;  /* 0x0000008a8bf7723e */ /* 0x000fc400000010ff */
[----:B------:R-:W-:Y:S02]  /*5f350*/  F2FP.BF16.F32.PACK_AB R246, R137, R136 ;  /* 0x0000008889f6723e */ /* 0x000fe400000010ff */
[----:B------:R-:W-:Y:S02]  /*5f360*/  F2FP.BF16.F32.PACK_AB R245, R245, R244 ;  /* 0x000000f4f5f5723e */ /* 0x000fe400000010ff */
[----:B------:R-:W-:Y:S01]  /*5f370*/  F2FP.BF16.F32.PACK_AB R244, R239, R238 ;  /* 0x000000eeeff4723e */ /* 0x000fe200000010ff */
[----:B------:R-:W-:Y:S01]  /*5f380*/  STL [R1+0x2058], R247 ;  /* 0x002058f701007387 */ /* 0x000fe20000100800 */
[----:B------:R-:W-:Y:S02]  /*5f390*/  F2FP.BF16.F32.PACK_AB R239, R135, R134 ;  /* 0x0000008687ef723e */ /* 0x000fe400000010ff */
[----:B------:R-:W-:Y:S01]  /*5f3a0*/  F2FP.BF16.F32.PACK_AB R238, R133, R132 ;  /* 0x0000008485ee723e */ /* 0x000fe200000010ff */
[----:B------:R-:W-:Y:S01]  /*5f3b0*/  STL [R1+0x205c], R246 ;  /* 0x00205cf601007387 */ /* 0x000fe20000100800 */
[----:B------:R-:W-:-:S02]  /*5f3c0*/  F2FP.BF16.F32.PACK_AB R237, R237, R236 ;  /* 0x000000eceded723e */ /* 0x000fc400000010ff */
[----:B------:R-:W-:Y:S01]  /*5f3d0*/  F2FP.BF16.F32.PACK_AB R236, R231, R230 ;  /* 0x000000e6e7ec723e */ /* 0x000fe200000010ff */
[----:B------:R-:W-:Y:S01]  /*5f3e0*/  STL [R1+0x2060], R245 ;  /* 0x002060f501007387 */ /* 0x000fe20000100800 */
[----:B------:R-:W-:Y:S02]  /*5f3f0*/  F2FP.BF16.F32.PACK_AB R231, R131, R130 ;  /* 0x0000008283e7723e */ /* 0x000fe400000010ff */
[----:B------:R-:W-:Y:S01]  /*5f400*/  F2FP.BF16.F32.PACK_AB R230, R129, R128 ;  /* 0x0000008081e6723e */ /* 0x000fe200000010ff */
[----:B------:R-:W-:Y:S01]  /*5f410*/  STL [R1+0x2064], R244 ;  /* 0x002064f401007387 */ /* 0x000fe20000100800 */
[----:B------:R-:W-:-:S03]  /*5f420*/  F2FP.BF16.F32.PACK_AB R229, R229, R228 ;  /* 0x000000e4e5e5723e */ /* 0x000fc600000010ff */
        /* <DEDUP_REMOVED lines=71> */
[----:B--2---:R-:W-:-:S03]  /*5f8a0*/  F2FP.BF16.F32.PACK_AB R157, R242, R157 ;  /* 0x0000009df29d723e */ /* 0x004fc600000010ff */
[----:B------:R-:W-:Y:S01]  /*5f8b0*/  STL [R1+0x20f8], R167 ;  /* 0x0020f8a701007387 */ /* 0x000fe20000100800 */
[----:B---3--:R-:W-:-:S03]  /*5f8c0*/  F2FP.BF16.F32.PACK_AB R156, R251, R156 ;  /* 0x0000009cfb9c723e */ /* 0x008fc600000010ff */
[----:B------:R-:W-:Y:S01]  /*5f8d0*/  STL [R1+0x20fc], R166 ;  /* 0x0020fca601007387 */ /* 0x000fe20000100800 */
[----:B------:R-:W-:-:S03]  /*5f8e0*/  F2FP.BF16.F32.PACK_AB R151, R91, R90 ;  /* 0x0000005a5b97723e */ /* 0x000fc600000010ff */
[----:B------:R-:W-:Y:S01]  /*5f8f0*/  STL [R1+0x2100], R165 ;  /* 0x002100a501007387 */ /* 0x000fe20000100800 */
[----:B------:R-:W-:-:S03]  /*5f900*/  F2FP.BF16.F32.PACK_AB R150, R89, R88 ;  /* 0x000000585996723e */ /* 0x000fc600000010ff */
[----:B------:R-:W-:Y:S01]  /*5f910*/  STL [R1+0x2104], R164 ;  /* 0x002104a401007387 */ /* 0x000fe20000100800 */
[----:B----4-:R-:W-:-:S03]  /*5f920*/  F2FP.BF16.F32.PACK_AB R149, R243, R252 ;  /* 0x000000fcf395723e */ /* 0x010fc600000010ff */
        /* <DEDUP_REMOVED lines=40> */
[----:B------:R-:W-:Y:S04]  /*5fbb0*/  STL [R1+0x2160], R119 ;  /* 0x0021607701007387 */ /* 0x000fe80000100800 */
[----:B------:R-:W-:Y:S01]  /*5fbc0*/  STL [R1+0x2164], R118 ;  /* 0x0021647601007387 */ /* 0x000fe20000100800 */
[----:B------:R-:W-:-:S03]  /*5fbd0*/  F2FP.BF16.F32.PACK_AB R36, R15, R14 ;  /* 0x0000000e0f24723e */ /* 0x000fc600000010ff */
[----:B------:R-:W-:Y:S01]  /*5fbe0*/  STL [R1+0x2168], R117 ;  /* 0x0021687501007387 */ /* 0x000fe20000100800 */
[----:B------:R-:W-:-:S03]  /*5fbf0*/  F2FP.BF16.F32.PACK_AB R27, R27, R26 ;  /* 0x0000001a1b1b723e */ /* 0x000fc600000010ff */
[----:B------:R0:W-:Y:S01]  /*5fc00*/  STL [R1+0x216c], R116 ;  /* 0x00216c7401007387 */ /* 0x0001e20000100800 */
[----:B------:R-:W-:Y:S02]  /*5fc10*/  F2FP.BF16.F32.PACK_AB R26, R25, R24 ;  /* 0x00000018191a723e */ /* 0x000fe400000010ff */
[----:B------:R-:W-:Y:S01]  /*5fc20*/  F2FP.BF16.F32.PACK_AB R78, R53, R52 ;  /* 0x00000034354e723e */ /* 0x000fe200000010ff */
[----:B0-----:R-:W2:Y:S04]  /*5fc30*/  LDL.LU R116, [R1+0x1fc] ;  /* 0x0001fc0001747983 */ /* 0x001ea80000300800 */
[----:B------:R-:W2:Y:S04]  /*5fc40*/  LDL.LU R15, [R1+0x1f8] ;  /* 0x0001f800010f7983 */ /* 0x000ea80000300800 */
[----:B------:R-:W3:Y:S01]  /*5fc50*/  LDL.LU R117, [R1+0x1f4] ;  /* 0x0001f40001757983 */ /* 0x000ee20000300800 */
[----:B------:R-:W-:-:S03]  /*5fc60*/  F2FP.BF16.F32.PACK_AB R53, R12, R2 ;  /* 0x000000020c35723e */ /* 0x000fc600000010ff */
[----:B------:R-:W3:Y:S01]  /*5fc70*/  LDL.LU R14, [R1+0x1f0] ;  /* 0x0001f000010e7983 */ /* 0x000ee20000300800 */
[----:B------:R-:W-:-:S03]  /*5fc80*/  F2FP.BF16.F32.PACK_AB R24, R4, R13 ;  /* 0x0000000d0418723e */ /* 0x000fc600000010ff */
[----:B------:R-:W4:Y:S01]  /*5fc90*/  LDL.LU R118, [R1+0x5fc] ;  /* 0x0005fc0001767983 */ /* 0x000f220000300800 */
[----:B------:R-:W-:-:S03]  /*5fca0*/  F2FP.BF16.F32.PACK_AB R31, R31, R30 ;  /* 0x0000001e1f1f723e */ /* 0x000fc600000010ff */
[----:B------:R-:W4:Y:S01]  /*5fcb0*/  LDL.LU R13, [R1+0x5f8] ;  /* 0x0005f800010d7983 */ /* 0x000f220000300800 */
[----:B------:R-:W-:-:S03]  /*5fcc0*/  F2FP.BF16.F32.PACK_AB R30, R29, R28 ;  /* 0x0000001c1d1e723e */ /* 0x000fc600000010ff */
[----:B------:R-:W4:Y:S01]  /*5fcd0*/  LDL.LU R119, [R1+0x5f4] ;  /* 0x0005f40001777983 */ /* 0x000f220000300800 */
[----:B------:R-:W-:-:S03]  /*5fce0*/  F2FP.BF16.F32.PACK_AB R28, R8, R7 ;  /* 0x00000007081c723e */ /* 0x000fc600000010ff */
[----:B------:R-:W4:Y:S01]  /*5fcf0*/  LDL.LU R12, [R1+0x5f0] ;  /* 0x0005f000010c7983 */ /* 0x000f220000300800 */
[----:B------:R-:W-:-:S03]  /*5fd00*/  F2FP.BF16.F32.PACK_AB R25, R6, R5 ;  /* 0x000000050619723e */ /* 0x000fc600000010ff */
[----:B------:R-:W4:Y:S04]  /*5fd10*/  LDL.LU R124, [R1+0x1ec] ;  /* 0x0001ec00017c7983 */ /* 0x000f280000300800 */
[----:B------:R-:W4:Y:S04]  /*5fd20*/  LDL.LU R7, [R1+0x1e8] ;  /* 0x0001e80001077983 */ /* 0x000f280000300800 */
[----:B------:R-:W4:Y:S04]  /*5fd30*/  LDL.LU R125, [R1+0x1e4] ;  /* 0x0001e400017d7983 */ /* 0x000f280000300800 */
[----:B------:R-:W4:Y:S01]  /*5fd40*/  LDL.LU R6, [R1+0x1e0] ;  /* 0x0001e00001067983 */ /* 0x000f220000300800 */
[----:B------:R-:W-:-:S03]  /*5fd50*/  F2FP.BF16.F32.PACK_AB R62, R45, R44 ;  /* 0x0000002c2d3e723e */ /* 0x000fc600000010ff */
[----:B------:R-:W4:Y:S01]  /*5fd60*/  LDL.LU R126, [R1+0x5ec] ;  /* 0x0005ec00017e7983 */ /* 0x000f220000300800 */
[----:B------:R-:W-:-:S03]  /*5fd70*/  F2FP.BF16.F32.PACK_AB R45, R11, R20 ;  /* 0x000000140b2d723e */ /* 0x000fc600000010ff */
[----:B------:R-:W4:Y:S04]  /*5fd80*/  LDL.LU R5, [R1+0x5e8] ;  /* 0x0005e80001057983 */ /* 0x000f280000300800 */
[----:B------:R-:W4:Y:S01]  /*5fd90*/  LDL.LU R127, [R1+0x5e4] ;  /* 0x0005e400017f7983 */ /* 0x000f220000300800 */
[----:B------:R-:W-:-:S03]  /*5fda0*/  F2FP.BF16.F32.PACK_AB R29, R10, R9 ;  /* 0x000000090a1d723e */ /* 0x000fc600000010ff */
[----:B------:R-:W4:Y:S04]  /*5fdb0*/  LDL.LU R4, [R1+0x5e0] ;  /* 0x0005e00001047983 */ /* 0x000f280000300800 */
[----:B------:R-:W4:Y:S04]  /*5fdc0*/  LDL.LU R132, [R1+0x1dc] ;  /* 0x0001dc0001847983 */ /* 0x000f280000300800 */
[----:B------:R-:W4:Y:S04]  /*5fdd0*/  LDL.LU R11, [R1+0x1d8] ;  /* 0x0001d800010b7983 */ /* 0x000f280000300800 */
[----:B------:R-:W4:Y:S04]  /*5fde0*/  LDL.LU R133, [R1+0x1d4] ;  /* 0x0001d40001857983 */ /* 0x000f280000300800 */
[----:B------:R-:W4:Y:S04]  /*5fdf0*/  LDL.LU R10, [R1+0x1d0] ;  /* 0x0001d000010a7983 */ /* 0x000f280000300800 */
        /* <DEDUP_REMOVED lines=14> */
[----:B------:R-:W4:Y:S04]  /*5fee0*/  LDL.LU R23, [R1+0x5c4] ;  /* 0x0005c40001177983 */ /* 0x000f280000300800 */
[----:B------:R-:W4:Y:S01]  /*5fef0*/  LDL.LU R16, [R1+0x5c0] ;  /* 0x0005c00001107983 */ /* 0x000f220000300800 */
[----:B------:R-:W-:-:S02]  /*5ff00*/  F2FP.BF16.F32.PACK_AB R110, R69, R68 ;  /* 0x00000044456e723e */ /* 0x000fc400000010ff */
[----:B------:R-:W-:Y:S02]  /*5ff10*/  F2FP.BF16.F32.PACK_AB R68, R155, R22 ;  /* 0x000000169b44723e */ /* 0x000fe400000010ff */
        /* <DEDUP_REMOVED lines=11> */
[----:B------:R-:W4:Y:S04]  /*5ffd0*/  LDL.LU R35, [R1+0x1a8] ;  /* 0x0001a80001237983 */ /* 0x000f280000300800 */
[----:B------:R-:W4:Y:S04]  /*5ffe0*/  LDL.LU R151, [R1+0x1a4] ;  /* 0x0001a40001977983 */ /* 0x000f280000300800 */
        /* <DEDUP_REMOVED lines=138> */
[----:B------:R-:W4:Y:S01]  /*60890*/  LDL.LU R176, [R1+0x4bc] ;  /* 0x0004bc0001b07983 */ /* 0x000f220000300800 */
[----:B------:R-:W-:-:S03]  /*608a0*/  F2FP.BF16.F32.PACK_AB R100, R184, R185 ;  /* 0x000000b9b864723e */ /* 0x000fc600000010ff */
        /* <DEDUP_REMOVED lines=41> */
[----:B--2---:R-:W-:-:S03]  /*60b40*/  F2FP.BF16.F32.PACK_AB R15, R116, R15 ;  /* 0x0000000f740f723e */ /* 0x004fc600000010ff */
[----:B------:R-:W2:Y:S01]  /*60b50*/  LDL.LU R248, [R1+0x424] ;  /* 0x0004240001f87983 */ /* 0x000ea20000300800 */
[----:B---3--:R-:W-:-:S03]  /*60b60*/  F2FP.BF16.F32.PACK_AB R14, R117, R14 ;  /* 0x0000000e750e723e */ /* 0x008fc600000010ff */
[----:B------:R-:W3:Y:S01]  /*60b70*/  LDL.LU R3, [R1+0x1c] ;  /* 0x00001c0001037983 */ /* 0x000ee20000300800 */
[----:B----4-:R-:W-:-:S03]  /*60b80*/  F2FP.BF16.F32.PACK_AB R13, R118, R13 ;  /* 0x0000000d760d723e */ /* 0x010fc600000010ff */
[----:B------:R-:W4:Y:S01]  /*60b90*/  LDL.LU R0, [R1+0x14] ;  /* 0x0000140001007983 */ /* 0x000f220000300800 */
[----:B------:R-:W-:-:S03]  /*60ba0*/  F2FP.BF16.F32.PACK_AB R12, R119, R12 ;  /* 0x0000000c770c723e */ /* 0x000fc600000010ff */
[----:B------:R-:W4:Y:S01]  /*60bb0*/  LDL.LU R2, [R1+0x41c] ;  /* 0x00041c0001027983 */ /* 0x000f220000300800 */
[----:B------:R-:W-:-:S03]  /*60bc0*/  F2FP.BF16.F32.PACK_AB R7, R124, R7 ;  /* 0x000000077c07723e */ /* 0x000fc600000010ff */
[----:B------:R0:W5:Y:S01]  /*60bd0*/  LDL.LU R116, [R1+0x216c] ;  /* 0x00216c0001747983 */ /* 0x0001620000300800 */
        /* <DEDUP_REMOVED lines=21> */
[----:B------:R0:W5:Y:S04]  /*60d30*/  LDL.LU R135, [R1+0x2140] ;  /* 0x0021400001877983 */ /* 0x0001680000300800 */
[----:B------:R0:W5:Y:S04]  /*60d40*/  LDL.LU R140, [R1+0x213c] ;  /* 0x00213c00018c7983 */ /* 0x0001680000300800 */
[----:B------:R0:W5:Y:S04]  /*60d50*/  LDL.LU R141, [R1+0x2138] ;  /* 0x00213800018d7983 */ /* 0x0001680000300800 */
[----:B------:R0:W5:Y:S04]  /*60d60*/  LDL.LU R142, [R1+0x2134] ;  /* 0x00213400018e7983 */ /* 0x0001680000300800 */
[----:B------:R-:W2:Y:S02]  /*60d70*/  LDL.LU R23, [R1+0x2130] ;  /* 0x0021300001177983 */ /* 0x000ea40000300800 */
[----:B--2---:R-:W-:-:S02]  /*60d80*/  F2FP.BF16.F32.PACK_AB R23, R22, R23 ;  /* 0x000000171617723e */ /* 0x004fc400000010ff */
[----:B------:R-:W2:Y:S01]  /*60d90*/  LDL.LU R22, [R1+0x212c] ;  /* 0x00212c0001167983 */ /* 0x000ea20000300800 */
[----:B------:R-:W-:Y:S02]  /*60da0*/  F2FP.BF16.F32.PACK_AB R21, R148, R21 ;  /* 0x000000159415723e */ /* 0x000fe400000010ff */
[----:B------:R-:W-:Y:S02]  /*60db0*/  F2FP.BF16.F32.PACK_AB R20, R149, R20 ;  /* 0x000000149514723e */ /* 0x000fe400000010ff */
[----:B------:R-:W-:Y:S02]  /*60dc0*/  F2FP.BF16.F32.PACK_AB R35, R150, R35 ;  /* 0x000000239623723e */ /* 0x000fe400000010ff */
[----:B------:R-:W-:Y:S02]  /*60dd0*/  F2FP.BF16.F32.PACK_AB R34, R151, R34 ;  /* 0x000000229722723e */ /* 0x000fe400000010ff */
[----:B------:R-:W-:Y:S02]  /*60de0*/  F2FP.BF16.F32.PACK_AB R33, R156, R33 ;  /* 0x000000219c21723e */ /* 0x000fe400000010ff */
[----:B------:R-:W-:-:S02]  /*60df0*/  F2FP.BF16.F32.PACK_AB R32, R157, R32 ;  /* 0x000000209d20723e */ /* 0x000fc400000010ff */
        /* <DEDUP_REMOVED lines=47> */
[----:B--2---:R-:W-:-:S02]  /*610f0*/  F2FP.BF16.F32.PACK_AB R22, R143, R22 ;  /* 0x000000168f16723e */ /* 0x004fc400000010ff */
[----:B------:R0:W5:Y:S04]  /*61100*/  LDL.LU R143, [R1+0x2128] ;  /* 0x00212800018f7983 */ /* 0x0001680000300800 */
        /* <DEDUP_REMOVED lines=52> */
[----:B------:R-:W2:Y:S01]  /*61450*/  LDL.LU R155, [R1+0x2054] ;  /* 0x00205400019b7983 */ /* 0x000ea20000300800 */
[----:B------:R-:W-:-:S02]  /*61460*/  F2FP.BF16.F32.PACK_AB R128, R163, R128 ;  /* 0x00000080a380723e */ /* 0x000fc400000010ff */
[----:B------:R-:W-:Y:S01]  /*61470*/  F2FP.BF16.F32.PACK_AB R139, R162, R139 ;  /* 0x0000008ba28b723e */ /* 0x000fe200000010ff */
[----:B------:R-:W3:Y:S01]  /*61480*/  LDL.LU R163, [R1+0x2050] ;  /* 0x0020500001a37983 */ /* 0x000ee20000300800 */
[----:B------:R-:W-:Y:S02]  /*61490*/  F2FP.BF16.F32.PACK_AB R138, R161, R138 ;  /* 0x0000008aa18a723e */ /* 0x000fe400000010ff */
[----:B------:R-:W-:Y:S01]  /*614a0*/  F2FP.BF16.F32.PACK_AB R137, R160, R137 ;  /* 0x00000089a089723e */ /* 0x000fe200000010ff */
        /* <DEDUP_REMOVED lines=12> */
[----:B------:R-:W4:Y:S01]  /*61570*/  LDL.LU R179, [R1+0x2030] ;  /* 0x0020300001b37983 */ /* 0x000f220000300800 */
[----:B------:R-:W-:Y:S02]  /*61580*/  F2FP.BF16.F32.PACK_AB R154, R177, R154 ;  /* 0x0000009ab19a723e */ /* 0x000fe400000010ff */
[----:B--2---:R-:W-:-:S02]  /*61590*/  F2FP.BF16.F32.PACK_AB R155, R178, R155 ;  /* 0x0000009bb29b723e */ /* 0x004fc400000010ff */
[----:B------:R-:W2:Y:S04]  /*615a0*/  LDL.LU R178, [R1+0x202c] ;  /* 0x00202c0001b27983 */ /* 0x000ea80000300800 */
[----:B------:R-:W2:Y:S01]  /*615b0*/  LDL.LU R177, [R1+0x2028] ;  /* 0x0020280001b17983 */ /* 0x000ea20000300800 */
[----:B------:R-:W-:Y:S02]  /*615c0*/  F2FP.BF16.F32.PACK_AB R153, R176, R153 ;  /* 0x00000099b099723e */ /* 0x000fe400000010ff */
[----:B------:R-:W-:Y:S01]  /*615d0*/  F2FP.BF16.F32.PACK_AB R152, R187, R152 ;  /* 0x00000098bb98723e */ /* 0x000fe200000010ff */
[----:B------:R-:W2:Y:S01]  /*615e0*/  LDL.LU R176, [R1+0x2024] ;  /* 0x0020240001b07983 */ /* 0x000ea20000300800 */
[----:B---3--:R-:W-:Y:S02]  /*615f0*/  F2FP.BF16.F32.PACK_AB R163, R186, R163 ;  /* 0x000000a3baa3723e */ /* 0x008fe400000010ff */
[----:B----4-:R-:W-:Y:S01]  /*61600*/  F2FP.BF16.F32.PACK_AB R162, R185, R162 ;  /* 0x000000a2b9a2723e */ /* 0x010fe200000010ff */
        /* <DEDUP_REMOVED lines=17> */
[----:B--2---:R-:W-:-:S03]  /*61720*/  F2FP.BF16.F32.PACK_AB R178, R201, R178 ;  /* 0x000000b2c9b2723e */ /* 0x004fc600000010ff */
[----:B------:R-:W2:Y:S01]  /*61730*/  LDL.LU R201, [R1+0x1ff8] ;  /* 0x001ff80001c97983 */ /* 0x000ea20000300800 */
[----:B------:R-:W-:-:S03]  /*61740*/  F2FP.BF16.F32.PACK_AB R177, R200, R177 ;  /* 0x000000b1c8b1723e */ /* 0x000fc600000010ff */
[----:B------:R-:W2:Y:S01]  /*61750*/  LDL.LU R200, [R1+0x1ff4] ;  /* 0x001ff40001c87983 */ /* 0x000ea20000300800 */
[----:B------:R-:W-:-:S03]  /*61760*/  F2FP.BF16.F32.PACK_AB R176, R211, R176 ;  /* 0x000000b0d3b0723e */ /* 0x000fc600000010ff */
        /* <DEDUP_REMOVED lines=50> */
[----:B------:R0:W5:Y:S01]  /*61a90*/  LDL.LU R3, [R1+0x1f8c] ;  /* 0x001f8c0001037983 */ /* 0x0001620000300800 */
[----:B------:R-:W-:Y:S02]  /*61aa0*/  F2FP.BF16.F32.PACK_AB R234, R0, R234 ;  /* 0x000000ea00ea723e */ /* 0x000fe400000010ff */
[----:B---3--:R-:W-:Y:S02]  /*61ab0*/  F2FP.BF16.F32.PACK_AB R233, R2, R233 ;  /* 0x000000e902e9723e */ /* 0x008fe400000010ff */
[----:B----4-:R-:W-:Y:S02]  /*61ac0*/  F2FP.BF16.F32.PACK_AB R232, R252, R232 ;  /* 0x000000e8fce8723e */ /* 0x010fe400000010ff */
[----:B------:R-:W-:Y:S02]  /*61ad0*/  F2FP.BF16.F32.PACK_AB R243, R251, R243 ;  /* 0x000000f3fbf3723e */ /* 0x000fe400000010ff */
[----:B------:R-:W-:Y:S02]  /*61ae0*/  F2FP.BF16.F32.PACK_AB R242, R250, R242 ;  /* 0x000000f2faf2723e */ /* 0x000fe400000010ff */
[----:B------:R-:W-:-:S02]  /*61af0*/  F2FP.BF16.F32.PACK_AB R241, R249, R241 ;  /* 0x000000f1f9f1723e */ /* 0x000fc400000010ff */
[----:B0-2---:R-:W-:-:S07]  /*61b00*/  F2FP.BF16.F32.PACK_AB R240, R248, R240 ;  /* 0x000000f0f8f0723e */ /* 0x005fce00000010ff */
.L_x_0:
[----:B------:R-:W0:Y:S01]  /*61b10*/  S2R R0, SR_TID.X ;  /* 0x0000000000007919 */ /* 0x000e220000002100 */
[----:B------:R-:W-:Y:S01]  /*61b20*/  MOV R251, 0x400 ;  /* 0x0000040000fb7802 */ /* 0x000fe20000000f00 */
[----:B------:R-:W1:Y:S01]  /*61b30*/  S2R R252, SR_CgaCtaId ;  /* 0x0000000000fc7919 */ /* 0x000e620000008800 */
[----:B------:R-:W-:Y:S06]  /*61b40*/  BAR.SYNC.DEFER_BLOCKING 0x0 ;  /* 0x0000000000007b1d */ /* 0x000fec0000010000 */
[----:B------:R-:W2:Y:S01]  /*61b50*/  S2R R250, SR_TID.X ;  /* 0x0000000000fa7919 */ /* 0x000ea20000002100 */
[----:B0-----:R-:W-:-:S02]  /*61b60*/  IMAD.SHL.U32 R2, R0, 0x10, RZ ;  /* 0x0000001000027824 */ /* 0x001fc400078e00ff */
[C---:B------:R-:W-:Y:S02]  /*61b70*/  IMAD.SHL.U32 R249, R0.reuse, 0x40, RZ ;  /* 0x0000004000f97824 */ /* 0x040fe400078e00ff */
[----:B------:R-:W-:Y:S01]  /*61b80*/  IMAD.SHL.U32 R248, R0, 0x8, RZ ;  /* 0x0000000800f87824 */ /* 0x000fe200078e00ff */
[----:B------:R-:W-:Y:S02]  /*61b90*/  LOP3.LUT R2, R2, 0xf0, RZ, 0xc0, !PT ;  /* 0x000000f002027812 */ /* 0x000fe400078ec0ff */
[----:B-1----:R-:W-:Y:S02]  /*61ba0*/  LEA R251, R252, R251, 0x18 ;  /* 0x000000fbfcfb7211 */ /* 0x002fe400078ec0ff */
[----:B------:R-:W-:Y:S01]  /*61bb0*/  LOP3.LUT R0, R249, 0x400, RZ, 0xc0, !PT ;  /* 0x00000400f9007812 */ /* 0x000fe200078ec0ff */
[----:B------:R-:W0:Y:S01]  /*61bc0*/  LDC R252, c[0x0][0x248] ;  /* 0x00009200fffc7b82 */ /* 0x000e220000000800 */
[----:B------:R-:W-:Y:S02]  /*61bd0*/  LOP3.LUT R248, R248, 0x300, RZ, 0xc0, !PT ;  /* 0x00000300f8f87812 */ /* 0x000fe400078ec0ff */
[----:B------:R-:W-:-:S02]  /*61be0*/  IADD3 R0, R0, R251, R2 ;  /* 0x000000fb00007210 */ /* 0x000fc40007ffe002 */
[----:B--2---:R-:W-:-:S03]  /*61bf0*/  LOP3.LUT R250, R250, 0x7f, RZ, 0xc0, !PT ;  /* 0x0000007ffafa7812 */ /* 0x004fc600078ec0ff */
[----:B------:R-:W-:Y:S01]  /*61c00*/  IMAD.IADD R0, R0, 0x1, R248 ;  /* 0x0000000100007824 */ /* 0x000fe200078e02f8 */
[----:B------:R-:W1:Y:S01]  /*61c10*/  LDC R2, c[0x0][0x244] ;  /* 0x00009100ff027b82 */ /* 0x000e620000000800 */
[----:B------:R-:W-:-:S03]  /*61c20*/  IMAD R250, R250, 0x10, R251 ;  /* 0x00000010fafa7824 */ /* 0x000fc600078e02fb */
[----:B------:R-:W-:Y:S04]  /*61c30*/  STSM.16.M88.4 [R0], R240 ;  /* 0x000000f000007844 */ /* 0x000fe80000000200 */
[----:B------:R-:W-:Y:S08]  /*61c40*/  BAR.SYNC.DEFER_BLOCKING 0x0 ;  /* 0x0000000000007b1d */ /* 0x000ff00000010000 */
[----:B------:R-:W2:Y:S01]  /*61c50*/  LDC.64 R248, c[0x0][0x220] ;  /* 0x00008800fff87b82 */ /* 0x000ea20000000a00 */
[----:B------:R-:W-:Y:S07]  /*61c60*/  STL [R1+0xb20], R250 ;  /* 0x000b20fa01007387 */ /* 0x000fee0000100800 */
[----:B------:R-:W3:Y:S01]  /*61c70*/  LDC R251, c[0x0][0x248] ;  /* 0x00009200fffb7b82 */ /* 0x000ee20000000800 */
[----:B------:R-:W-:Y:S07]  /*61c80*/  LDS.128 R240, [R250] ;  /* 0x00000000faf07984 */ /* 0x000fee0000000c00 */
[----:B------:R-:W-:Y:S06]  /*61c90*/  BAR.SYNC.DEFER_BLOCKING 0x0 ;  /* 0x0000000000007b1d */ /* 0x000fec0000010000 */
[----:B------:R-:W-:Y:S02]  /*61ca0*/  STSM.16.M88.4 [R0], R232 ;  /* 0x000000e800007844 */ /* 0x000fe40000000200 */
[----:B------:R-:W-:Y:S06]  /*61cb0*/  BAR.SYNC.DEFER_BLOCKING 0x0 ;  /* 0x0000000000007b1d */ /* 0x000fec0000010000 */
[----:B------:R-:W-:Y:S02]  /*61cc0*/  LDS.128 R232, [R250] ;  /* 0x00000000fae87984 */ /* 0x000fe40000000c00 */
        /* <DEDUP_REMOVED lines=59> */
[----:B------:R-:W4:Y:S02]  /*62080*/  LDS.128 R112, [R250] ;  /* 0x00000000fa707984 */ /* 0x000f240000000c00 */
[----:B------:R-:W-:Y:S06]  /*62090*/  BAR.SYNC.DEFER_BLOCKING 0x0 ;  /* 0x0000000000007b1d */ /* 0x000fec0000010000 */
[----:B------:R-:W-:Y:S02]  /*620a0*/  STSM.16.M88.4 [R0], R104 ;  /* 0x0000006800007844 */ /* 0x000fe40000000200 */
[----:B------:R-:W-:Y:S06]  /*620b0*/  BAR.SYNC.DEFER_BLOCKING 0x0 ;  /* 0x0000000000007b1d */ /* 0x000fec0000010000 */
[----:B----4-:R-:W-:Y:S04]  /*620c0*/  STL.64 [R1+0x2b0], R112 ;  /* 0x0002b07001007387 */ /* 0x010fe80000100a00 */
[----:B------:R-:W-:Y:S04]  /*620d0*/  STL.64 [R1+0x2b8], R114 ;  /* 0x0002b87201007387 */ /* 0x000fe80000100a00 */
[----:B------:R-:W4:Y:S01]  /*620e0*/  LDS.128 R104, [R250] ;  /* 0x00000000fa687984 */ /* 0x000f220000000c00 */
        /* <DEDUP_REMOVED lines=57> */
[----:B----4-:R4:W-:Y:S04]  /*62480*/  STL.64 [R1+0x2200], R32 ;  /* 0x0022002001007387 */ /* 0x0109e80000100a00 */
[----:B------:R0:W-:Y:S04]  /*62490*/  STL.64 [R1+0x21f0], R34 ;  /* 0x0021f02201007387 */ /* 0x0001e80000100a00 */
[----:B----4-:R-:W4:Y:S04]  /*624a0*/  LDL.LU R32, [R1+0x3f0] ;  /* 0x0003f00001207983 */ /* 0x010f280000300800 */
[----:B------:R-:W1:Y:S01]  /*624b0*/  LDS.128 R20, [R250] ;  /* 0x00000000fa147984 */ /* 0x000e620000000c00 */
[----:B------:R-:W-:Y:S06]  /*624c0*/  BAR.SYNC.DEFER_BLOCKING 0x0 ;  /* 0x0000000000007b1d */ /* 0x000fec0000010000 */
[----:B------:R-:W4:Y:S04]  /*624d0*/  LDL.LU R33, [R1+0x3f4] ;  /* 0x0003f40001217983 */ /* 0x000f280000300800 */
[----:B0-----:R-:W4:Y:S04]  /*624e0*/  LDL.LU R34, [R1+0x3f8] ;  /* 0x0003f80001227983 */ /* 0x001f280000300800 */
[----:B------:R-:W4:Y:S04]  /*624f0*/  LDL.LU R35, [R1+0x3fc] ;  /* 0x0003fc0001237983 */ /* 0x000f280000300800 */
[----:B------:R-:W-:Y:S01]  /*62500*/  STSM.16.M88.4 [R0], R16 ;  /* 0x0000001000007844 */ /* 0x000fe20000000200 */
[----:B------:R-:W-:Y:S06]  /*62510*/  BAR.SYNC.DEFER_BLOCKING 0x0 ;  /* 0x0000000000007b1d */ /* 0x000fec0000010000 */
[----:B-1----:R0:W-:Y:S04]  /*62520*/  STL.64 [R1+0x21e0], R20 ;  /* 0x0021e01401007387 */ /* 0x0021e80000100a00 */
[----:B------:R1:W-:Y:S04]  /*62530*/  STL.64 [R1+0x21d0], R22 ;  /* 0x0021d01601007387 */ /* 0x0003e80000100a00 */
[----:B0-----:R-:W3:Y:S04]  /*62540*/  LDL.LU R20, [R1+0x3e0] ;  /* 0x0003e00001147983 */ /* 0x001ee80000300800 */
[----:B------:R-:W0:Y:S01]  /*62550*/  LDS.128 R16, [R250] ;  /* 0x00000000fa107984 */ /* 0x000e220000000c00 */
[----:B------:R-:W-:Y:S06]  /*62560*/  BAR.SYNC.DEFER_BLOCKING 0x0 ;  /* 0x0000000000007b1d */ /* 0x000fec0000010000 */
[----:B------:R-:W3:Y:S04]  /*62570*/  LDL.LU R21, [R1+0x3e4] ;  /* 0x0003e40001157983 */ /* 0x000ee80000300800 */
[----:B-1----:R-:W3:Y:S04]  /*62580*/  LDL.LU R22, [R1+0x3e8] ;  /* 0x0003e80001167983 */ /* 0x002ee80000300800 */
[----:B------:R-:W3:Y:S04]  /*62590*/  LDL.LU R23, [R1+0x3ec] ;  /* 0x0003ec0001177983 */ /* 0x000ee80000300800 */
[----:B------:R-:W2:Y:S04]  /*625a0*/  LDL.LU R40, [R1+0x1f88] ;  /* 0x001f880001287983 */ /* 0x000ea80000300800 */
[----:B------:R-:W-:Y:S01]  /*625b0*/  STSM.16.M88.4 [R0], R8 ;  /* 0x0000000800007844 */ /* 0x000fe20000000200 */
[----:B------:R-:W-:Y:S06]  /*625c0*/  BAR.SYNC.DEFER_BLOCKING 0x0 ;  /* 0x0000000000007b1d */ /* 0x000fec0000010000 */
[----:B0-----:R0:W-:Y:S04]  /*625d0*/  STL.64 [R1+0x21b8], R16 ;  /* 0x0021b81001007387 */ /* 0x0011e80000100a00 */
[----:B------:R1:W-:Y:S01]  /*625e0*/  STL.64 [R1+0x21b0], R18 ;  /* 0x0021b01201007387 */ /* 0x0003e20000100a00 */
[----:B0-----:R-:W0:Y:S03]  /*625f0*/  LDC R17, c[0x0][0x248] ;  /* 0x00009200ff117b82 */ /* 0x001e260000000800 */
[----:B------:R-:W0:Y:S05]  /*62600*/  LDS.128 R8, [R250] ;  /* 0x00000000fa087984 */ /* 0x000e2a0000000c00 */
[----:B------:R-:W-:Y:S08]  /*62610*/  BAR.SYNC.DEFER_BLOCKING 0x0 ;  /* 0x0000000000007b1d */ /* 0x000ff00000010000 */
[----:B------:R-:W4:Y:S08]  /*62620*/  LDC R16, c[0x0][0x248] ;  /* 0x00009200ff107b82 */ /* 0x000f300000000800 */
[----:B-1----:R-:W1:Y:S01]  /*62630*/  LDC R18, c[0x0][0x248] ;  /* 0x00009200ff127b82 */ /* 0x002e620000000800 */
[----:B------:R0:W-:Y:S07]  /*62640*/  STSM.16.M88.4 [R0], R4 ;  /* 0x0000000400007844 */ /* 0x0001ee0000000200 */
[----:B------:R-:W-:Y:S06]  /*62650*/  BAR.SYNC.DEFER_BLOCKING 0x0 ;  /* 0x0000000000007b1d */ /* 0x000fec0000010000 */
[----:B0-----:R0:W-:Y:S04]  /*62660*/  STL.64 [R1+0x21a8], R8 ;  /* 0x0021a80801007387 */ /* 0x0011e80000100a00 */
[----:B------:R0:W-:Y:S01]  /*62670*/  STL.64 [R1+0x21a0], R10 ;  /* 0x0021a00a01007387 */ /* 0x0001e20000100a00 */
[----:B------:R-:W1:Y:S08]  /*62680*/  LDC.64 R4, c[0x0][0x228] ;  /* 0x00008a00ff047b82 */ /* 0x000e700000000a00 */
[----:B------:R-:W4:Y:S01]  /*62690*/  LDC R7, c[0x0][0x22c] ;  /* 0x00008b00ff077b82 */ /* 0x000f220000000800 */
[----:B------:R-:W1:Y:S07]  /*626a0*/  LDS.128 R48, [R250] ;  /* 0x00000000fa307984 */ /* 0x000e6e0000000c00 */
[----:B------:R-:W-:Y:S08]  /*626b0*/  BAR.SYNC.DEFER_BLOCKING 0x0 ;  /* 0x0000000000007b1d */ /* 0x000ff00000010000 */
[----:B0-----:R-:W0:Y:S08]  /*626c0*/  LDC R9, c[0x0][0x248] ;  /* 0x00009200ff097b82 */ /* 0x001e300000000800 */
[----:B------:R-:W0:Y:S08]  /*626d0*/  LDC R11, c[0x0][0x248] ;  /* 0x00009200ff0b7b82 */ /* 0x000e300000000800 */
[----:B------:R-:W0:Y:S01]  /*626e0*/  LDC R10, c[0x0][0x248] ;  /* 0x00009200ff0a7b82 */ /* 0x000e220000000800 */
[----:B------:R-:W-:Y:S07]  /*626f0*/  STSM.16.M88.4 [R0], R12 ;  /* 0x0000000c00007844 */ /* 0x000fee0000000200 */
[----:B------:R-:W-:Y:S06]  /*62700*/  BAR.SYNC.DEFER_BLOCKING 0x0 ;  /* 0x0000000000007b1d */ /* 0x000fec0000010000 */
[----:B-1----:R1:W-:Y:S04]  /*62710*/  STL.64 [R1+0x2198], R48 ;  /* 0x0021983001007387 */ /* 0x0023e80000100a00 */
[----:B------:R0:W-:Y:S01]  /*62720*/  STL.64 [R1+0x2190], R50 ;  /* 0x0021903201007387 */ /* 0x0001e20000100a00 */
[----:B-1----:R-:W1:Y:S03]  /*62730*/  LDC R49, c[0x0][0x248] ;  /* 0x00009200ff317b82 */ /* 0x002e660000000800 */
[----:B------:R-:W1:Y:S05]  /*62740*/  LDS.128 R12, [R250] ;  /* 0x00000000fa0c7984 */ /* 0x000e6a0000000c00 */
[----:B------:R-:W-:Y:S08]  /*62750*/  BAR.SYNC.DEFER_BLOCKING 0x0 ;  /* 0x0000000000007b1d */ /* 0x000ff00000010000 */
[----:B------:R-:W3:Y:S08]  /*62760*/  LDC R48, c[0x0][0x248] ;  /* 0x00009200ff307b82 */ /* 0x000ef00000000800 */
[----:B0-----:R-:W0:Y:S08]  /*62770*/  LDC R51, c[0x0][0x248] ;  /* 0x00009200ff337b82 */ /* 0x001e300000000800 */
[----:B------:R-:W0:Y:S01]  /*62780*/  LDC R50, c[0x0][0x248] ;  /* 0x00009200ff327b82 */ /* 0x000e220000000800 */
[----:B------:R-:W-:Y:S07]  /*62790*/  STSM.16.M88.4 [R0], R24 ;  /* 0x0000001800007844 */ /* 0x000fee0000000200 */
[----:B------:R-:W-:Y:S06]  /*627a0*/  BAR.SYNC.DEFER_BLOCKING 0x0 ;  /* 0x0000000000007b1d */ /* 0x000fec0000010000 */
[----:B-1----:R1:W-:Y:S04]  /*627b0*/  STL.64 [R1+0x2188], R12 ;  /* 0x0021880c01007387 */ /* 0x0023e80000100a00 */
[----:B------:R0:W-:Y:S01]  /*627c0*/  STL.64 [R1+0x2180], R14 ;  /* 0x0021800e01007387 */ /* 0x0001e20000100a00 */
[----:B-1----:R-:W1:Y:S03]  /*627d0*/  LDC R13, c[0x0][0x248] ;  /* 0x00009200ff0d7b82 */ /* 0x002e660000000800 */
[----:B------:R-:W4:Y:S05]  /*627e0*/  LDS.128 R24, [R250] ;  /* 0x00000000fa187984 */ /* 0x000f2a0000000c00 */
[----:B------:R-:W-:Y:S08]  /*627f0*/  BAR.SYNC.DEFER_BLOCKING 0x0 ;  /* 0x0000000000007b1d */ /* 0x000ff00000010000 */
[----:B------:R-:W1:Y:S08]  /*62800*/  LDC R12, c[0x0][0x248] ;  /* 0x00009200ff0c7b82 */ /* 0x000e700000000800 */
[----:B0-----:R-:W0:Y:S08]  /*62810*/  LDC R15, c[0x0][0x248] ;  /* 0x00009200ff0f7b82 */ /* 0x001e300000000800 */
[----:B------:R-:W0:Y:S01]  /*62820*/  LDC R14, c[0x0][0x248] ;  /* 0x00009200ff0e7b82 */ /* 0x000e220000000800 */
[----:B------:R-:W-:Y:S07]  /*62830*/  STSM.16.M88.4 [R0], R28 ;  /* 0x0000001c00007844 */ /* 0x000fee0000000200 */
[----:B------:R-:W-:Y:S06]  /*62840*/  BAR.SYNC.DEFER_BLOCKING 0x0 ;  /* 0x0000000000007b1d */ /* 0x000fec0000010000 */
[----:B----4-:R4:W-:Y:S04]  /*62850*/  STL.64 [R1+0x2178], R24 ;  /* 0x0021781801007387 */ /* 0x0109e80000100a00 */
[----:B------:R1:W-:Y:S01]  /*62860*/  STL.64 [R1+0x2170], R26 ;  /* 0x0021701a01007387 */ /* 0x0003e20000100a00 */
[----:B----4-:R-:W4:Y:S03]  /*62870*/  LDC R25, c[0x0][0x248] ;  /* 0x00009200ff197b82 */ /* 0x010f260000000800 */
[----:B------:R-:W0:Y:S05]  /*62880*/  LDS.128 R28, [R250] ;  /* 0x00000000fa1c7984 */ /* 0x000e2a0000000c00 */
[----:B------:R-:W-:Y:S08]  /*62890*/  BAR.SYNC.DEFER_BLOCKING 0x0 ;  /* 0x0000000000007b1d */ /* 0x000ff00000010000 */
[----:B------:R-:W4:Y:S08]  /*628a0*/  LDC R24, c[0x0][0x248] ;  /* 0x00009200ff187b82 */ /* 0x000f300000000800 */
[----:B-1----:R-:W1:Y:S08]  /*628b0*/  LDC R27, c[0x0][0x248] ;  /* 0x00009200ff1b7b82 */ /* 0x002e700000000800 */
[----:B------:R-:W1:Y:S01]  /*628c0*/  LDC R26, c[0x0][0x248] ;  /* 0x00009200ff1a7b82 */ /* 0x000e620000000800 */
[----:B------:R-:W-:Y:S07]  /*628d0*/  STSM.16.M88.4 [R0], R36 ;  /* 0x0000002400007844 */ /* 0x000fee0000000200 */
[----:B------:R-:W-:Y:S06]  /*628e0*/  BAR.SYNC.DEFER_BLOCKING 0x0 ;  /* 0x0000000000007b1d */ /* 0x000fec0000010000 */
[----:B0-----:R0:W-:Y:S04]  /*628f0*/  STL.64 [R1+0x2168], R28 ;  /* 0x0021681c01007387 */ /* 0x0011e80000100a00 */
[----:B------:R3:W-:Y:S01]  /*62900*/  STL.64 [R1+0x2160], R30 ;  /* 0x0021601e01007387 */ /* 0x0007e20000100a00 */
[C---:B--2---:R-:W-:Y:S01]  /*62910*/  IMAD R6, R40.reuse, R2, RZ ;  /* 0x0000000228067224 */ /* 0x044fe200078e02ff */
[----:B------:R-:W-:-:S02]  /*62920*/  ISETP.GE.AND P0, PT, R40, R4, PT ;  /* 0x000000042800720c */ /* 0x000fc40003f06270 */
[----:B------:R-:W2:Y:S01]  /*62930*/  LDS.128 R36, [R250] ;  /* 0x00000000fa247984 */ /* 0x000ea20000000c00 */
[----:B0-----:R-:W0:Y:S08]  /*62940*/  LDC R29, c[0x0][0x248] ;  /* 0x00009200ff1d7b82 */ /* 0x001e300000000800 */
[----:B------:R-:W-:Y:S08]  /*62950*/  BAR.SYNC.DEFER_BLOCKING 0x0 ;  /* 0x0000000000007b1d */ /* 0x000ff00000010000 */
[----:B------:R-:W0:Y:S08]  /*62960*/  LDC R28, c[0x0][0x248] ;  /* 0x00009200ff1c7b82 */ /* 0x000e300000000800 */
[----:B---3--:R-:W3:Y:S08]  /*62970*/  LDC R31, c[0x0][0x248] ;  /* 0x00009200ff1f7b82 */ /* 0x008ef00000000800 */
[----:B------:R-:W3:Y:S01]  /*62980*/  LDC R30, c[0x0][0x248] ;  /* 0x00009200ff1e7b82 */ /* 0x000ee20000000800 */
[----:B------:R-:W-:Y:S07]  /*62990*/  STSM.16.M88.4 [R0], R44 ;  /* 0x0000002c00007844 */ /* 0x000fee0000000200 */
[----:B------:R-:W-:Y:S06]  /*629a0*/  BAR.SYNC.DEFER_BLOCKING 0x0 ;  /* 0x0000000000007b1d */ /* 0x000fec0000010000 */
[----:B--2---:R2:W-:Y:S04]  /*629b0*/  STL.64 [R1+0x2158], R36 ;  /* 0x0021582401007387 */ /* 0x0045e80000100a00 */
[----:B------:R4:W-:Y:S01]  /*629c0*/  STL.64 [R1+0x2150], R38 ;  /* 0x0021502601007387 */ /* 0x0009e20000100a00 */
[----:B------:R-:W-:-:S02]  /*629d0*/  LEA R2, P1, R6, R248, 0x1 ;  /* 0x000000f806027211 */ /* 0x000fc400078208ff */
[----:B------:R-:W1:Y:S01]  /*629e0*/  LDC R248, c[0x0][0x248] ;  /* 0x00009200fff87b82 */ /* 0x000e620000000800 */
[----:B------:R-:W0:Y:S07]  /*629f0*/  LDS.128 R44, [R250] ;  /* 0x00000000fa2c7984 */ /* 0x000e2e0000000c00 */
[----:B--2---:R-:W2:Y:S08]  /*62a00*/  LDC R37, c[0x0][0x248] ;  /* 0x00009200ff257b82 */ /* 0x004eb00000000800 */
[----:B------:R-:W-:Y:S08]  /*62a10*/  BAR.SYNC.DEFER_BLOCKING 0x0 ;  /* 0x0000000000007b1d */ /* 0x000ff00000010000 */
[----:B------:R-:W2:Y:S08]  /*62a20*/  LDC R36, c[0x0][0x248] ;  /* 0x00009200ff247b82 */ /* 0x000eb00000000800 */
[----:B----4-:R-:W4:Y:S08]  /*62a30*/  LDC R39, c[0x0][0x248] ;  /* 0x00009200ff277b82 */ /* 0x010f300000000800 */
[----:B------:R-:W4:Y:S01]  /*62a40*/  LDC R38, c[0x0][0x248] ;  /* 0x00009200ff267b82 */ /* 0x000f220000000800 */
[----:B------:R-:W-:Y:S07]  /*62a50*/  STSM.16.M88.4 [R0], R52 ;  /* 0x0000003400007844 */ /* 0x000fee0000000200 */
[----:B------:R-:W-:Y:S06]  /*62a60*/  BAR.SYNC.DEFER_BLOCKING 0x0 ;  /* 0x0000000000007b1d */ /* 0x000fec0000010000 */
[----:B0-----:R0:W-:Y:S04]  /*62a70*/  STL.64 [R1+0x2148], R44 ;  /* 0x0021482c01007387 */ /* 0x0011e80000100a00 */
[----:B------:R3:W-:Y:S01]  /*62a80*/  STL.64 [R1+0x2140], R46 ;  /* 0x0021402e01007387 */ /* 0x0007e20000100a00 */
[----:B------:R-:W-:-:S03]  /*62a90*/  LEA.HI.X.SX32 R4, R6, R249, 0x1, P1 ;  /* 0x000000f906047211 */ /* 0x000fc600008f0eff */
[----:B------:R-:W1:Y:S01]  /*62aa0*/  LDS.128 R52, [R250] ;  /* 0x00000000fa347984 */ /* 0x000e620000000c00 */
[----:B------:R-:W2:Y:S08]  /*62ab0*/  LDC R249, c[0x0][0x248] ;  /* 0x00009200fff97b82 */ /* 0x000eb00000000800 */
[----:B------:R-:W-:Y:S08]  /*62ac0*/  BAR.SYNC.DEFER_BLOCKING 0x0 ;  /* 0x0000000000007b1d */ /* 0x000ff00000010000 */
[----:B0-----:R-:W0:Y:S08]  /*62ad0*/  LDC R45, c[0x0][0x248] ;  /* 0x00009200ff2d7b82 */ /* 0x001e300000000800 */
[----:B------:R-:W0:Y:S08]  /*62ae0*/  LDC R44, c[0x0][0x248] ;  /* 0x00009200ff2c7b82 */ /* 0x000e300000000800 */
[----:B---3--:R-:W3:Y:S01]  /*62af0*/  LDC R47, c[0x0][0x248] ;  /* 0x00009200ff2f7b82 */ /* 0x008ee20000000800 */
[----:B------:R-:W-:Y:S07]  /*62b00*/  STSM.16.M88.4 [R0], R60 ;  /* 0x0000003c00007844 */ /* 0x000fee0000000200 */
[----:B------:R-:W-:Y:S08]  /*62b10*/  BAR.SYNC.DEFER_BLOCKING 0x0 ;  /* 0x0000000000007b1d */ /* 0x000ff00000010000 */
[----:B------:R-:W3:Y:S01]  /*62b20*/  LDC R46, c[0x0][0x248] ;  /* 0x00009200ff2e7b82 */ /* 0x000ee20000000800 */
[----:B-1----:R1:W-:Y:S04]  /*62b30*/  STL.64 [R1+0x2138], R52 ;  /* 0x0021383401007387 */ /* 0x0023e80000100a00 */
[----:B------:R4:W-:Y:S01]  /*62b40*/  STL.64 [R1+0x2130], R54 ;  /* 0x0021303601007387 */ /* 0x0009e20000100a00 */
[----:B-----5:R-:W-:-:S02]  /*62b50*/  ISETP.LT.AND P1, PT, R3, R7, !P0 ;  /* 0x000000070300720c */ /* 0x020fc40004721270 */
[----:B-1----:R-:W1:Y:S01]  /*62b60*/  LDC R53, c[0x0][0x248] ;  /* 0x00009200ff357b82 */ /* 0x002e620000000800 */
[----:B------:R-:W2:Y:S07]  /*62b70*/  LDS.128 R56, [R250] ;  /* 0x00000000fa387984 */ /* 0x000eae0000000c00 */
[----:B------:R-:W-:Y:S08]  /*62b80*/  BAR.SYNC.DEFER_BLOCKING 0x0 ;  /* 0x0000000000007b1d */ /* 0x000ff00000010000 */
[----:B------:R-:W1:Y:S08]  /*62b90*/  LDC R52, c[0x0][0x248] ;  /* 0x00009200ff347b82 */ /* 0x000e700000000800 */
[----:B----4-:R-:W4:Y:S08]  /*62ba0*/  LDC R55, c[0x0][0x248] ;  /* 0x00009200ff377b82 */ /* 0x010f300000000800 */
[----:B------:R-:W4:Y:S01]  /*62bb0*/  LDC R54, c[0x0][0x248] ;  /* 0x00009200ff367b82 */ /* 0x000f220000000800 */
[----:B------:R-:W-:Y:S07]  /*62bc0*/  STSM.16.M88.4 [R0], R68 ;  /* 0x0000004400007844 */ /* 0x000fee0000000200 */
[----:B------:R-:W-:Y:S06]  /*62bd0*/  BAR.SYNC.DEFER_BLOCKING 0x0 ;  /* 0x0000000000007b1d */ /* 0x000fec0000010000 */
[----:B--2---:R2:W-:Y:S04]  /*62be0*/  STL.64 [R1+0x2128], R56 ;  /* 0x0021283801007387 */ /* 0x0045e80000100a00 */
[----:B------:R0:W-:Y:S01]  /*62bf0*/  STL.64 [R1+0x2120], R58 ;  /* 0x0021203a01007387 */ /* 0x0001e20000100a00 */
[----:B--2---:R-:W2:Y:S03]  /*62c00*/  LDC R57, c[0x0][0x248] ;  /* 0x00009200ff397b82 */ /* 0x004ea60000000800 */
[----:B------:R-:W3:Y:S05]  /*62c10*/  LDS.128 R60, [R250] ;  /* 0x00000000fa3c7984 */ /* 0x000eea0000000c00 */
[----:B------:R-:W-:Y:S08]  /*62c20*/  BAR.SYNC.DEFER_BLOCKING 0x0 ;  /* 0x0000000000007b1d */ /* 0x000ff00000010000 */
[----:B------:R-:W2:Y:S08]  /*62c30*/  LDC R56, c[0x0][0x248] ;  /* 0x00009200ff387b82 */ /* 0x000eb00000000800 */
[----:B0-----:R-:W0:Y:S08]  /*62c40*/  LDC R59, c[0x0][0x248] ;  /* 0x00009200ff3b7b82 */ /* 0x001e300000000800 */
[----:B------:R-:W0:Y:S01]  /*62c50*/  LDC R58, c[0x0][0x248] ;  /* 0x00009200ff3a7b82 */ /* 0x000e220000000800 */
[----:B------:R-:W-:Y:S07]  /*62c60*/  STSM.16.M88.4 [R0], R76 ;  /* 0x0000004c00007844 */ /* 0x000fee0000000200 */
[----:B------:R-:W-:Y:S06]  /*62c70*/  BAR.SYNC.DEFER_BLOCKING 0x0 ;  /* 0x0000000000007b1d */ /* 0x000fec0000010000 */
[----:B---3--:R3:W-:Y:S04]  /*62c80*/  STL.64 [R1+0x2118], R60 ;  /* 0x0021183c01007387 */ /* 0x0087e80000100a00 */
[----:B------:R1:W-:Y:S01]  /*62c90*/  STL.64 [R1+0x2110], R62 ;  /* 0x0021103e01007387 */ /* 0x0003e20000100a00 */
[----:B---3--:R-:W3:Y:S03]  /*62ca0*/  LDC R61, c[0x0][0x248] ;  /* 0x00009200ff3d7b82 */ /* 0x008ee60000000800 */
[----:B------:R-:W4:Y:S05]  /*62cb0*/  LDS.128 R64, [R250] ;  /* 0x00000000fa407984 */ /* 0x000f2a0000000c00 */
[----:B------:R-:W-:Y:S08]  /*62cc0*/  BAR.SYNC.DEFER_BLOCKING 0x0 ;  /* 0x0000000000007b1d */ /* 0x000ff00000010000 */
[----:B------:R-:W3:Y:S08]  /*62cd0*/  LDC R60, c[0x0][0x248] ;  /* 0x00009200ff3c7b82 */ /* 0x000ef00000000800 */
[----:B-1----:R-:W1:Y:S08]  /*62ce0*/  LDC R63, c[0x0][0x248] ;  /* 0x00009200ff3f7b82 */ /* 0x002e700000000800 */
[----:B------:R-:W1:Y:S01]  /*62cf0*/  LDC R62, c[0x0][0x248] ;  /* 0x00009200ff3e7b82 */ /* 0x000e620000000800 */
        /* <DEDUP_REMOVED lines=8> */
[----:B--2---:R-:W2:Y:S08]  /*62d80*/  LDC R67, c[0x0][0x248] ;  /* 0x00009200ff437b82 */ /* 0x004eb00000000800 */
[----:B------:R-:W2:Y:S01]  /*62d90*/  LDC R66, c[0x0][0x248] ;  /* 0x00009200ff427b82 */ /* 0x000ea20000000800 */
[----:B------:R-:W-:Y:S07]  /*62da0*/  STSM.16.M88.4 [R0], R92 ;  /* 0x0000005c00007844 */ /* 0x000fee0000000200 */
[----:B------:R-:W-:Y:S06]  /*62db0*/  BAR.SYNC.DEFER_BLOCKING 0x0 ;  /* 0x0000000000007b1d */ /* 0x000fec0000010000 */
[----:B0-----:R0:W-:Y:S04]  /*62dc0*/  STL.64 [R1+0x20f8], R68 ;  /* 0x0020f84401007387 */ /* 0x0011e80000100a00 */
[----:B------:R3:W-:Y:S01]  /*62dd0*/  STL.64 [R1+0x20f0], R70 ;  /* 0x0020f04601007387 */ /* 0x0007e20000100a00 */
[----:B0-----:R-:W0:Y:S03]  /*62de0*/  LDC R69, c[0x0][0x248] ;  /* 0x00009200ff457b82 */ /* 0x001e260000000800 */
[----:B------:R-:W1:Y:S05]  /*62df0*/  LDS.128 R72, [R250] ;  /* 0x00000000fa487984 */ /* 0x000e6a0000000c00 */
[----:B------:R-:W-:Y:S08]  /*62e00*/  BAR.SYNC.DEFER_BLOCKING 0x0 ;  /* 0x0000000000007b1d */ /* 0x000ff00000010000 */
[----:B------:R-:W0:Y:S08]  /*62e10*/  LDC R68, c[0x0][0x248] ;  /* 0x00009200ff447b82 */ /* 0x000e300000000800 */
[----:B---3--:R-:W3:Y:S08]  /*62e20*/  LDC R71, c[0x0][0x248] ;  /* 0x00009200ff477b82 */ /* 0x008ef00000000800 */
[----:B------:R-:W3:Y:S01]  /*62e30*/  LDC R70, c[0x0][0x248] ;  /* 0x00009200ff467b82 */ /* 0x000ee20000000800 */
[----:B------:R-:W-:Y:S07]  /*62e40*/  STSM.16.M88.4 [R0], R100 ;  /* 0x0000006400007844 */ /* 0x000fee0000000200 */
[----:B------:R-:W-:Y:S06]  /*62e50*/  BAR.SYNC.DEFER_BLOCKING 0x0 ;  /* 0x0000000000007b1d */ /* 0x000fec0000010000 */
[----:B-1----:R1:W-:Y:S04]  /*62e60*/  STL.64 [R1+0x20e8], R72 ;  /* 0x0020e84801007387 */ /* 0x0023e80000100a00 */
[----:B------:R4:W-:Y:S01]  /*62e70*/  STL.64 [R1+0x20e0], R74 ;  /* 0x0020e04a01007387 */ /* 0x0009e20000100a00 */
[----:B-1----:R-:W1:Y:S03]  /*62e80*/  LDC R73, c[0x0][0x248] ;  /* 0x00009200ff497b82 */ /* 0x002e660000000800 */
[----:B------:R-:W2:Y:S05]  /*62e90*/  LDS.128 R76, [R250] ;  /* 0x00000000fa4c7984 */ /* 0x000eaa0000000c00 */
        /* <DEDUP_REMOVED lines=111> */
[----:B0-----:R-:W0:Y:S08]  /*63590*/  LDC R118, c[0x0][0x248] ;  /* 0x00009200ff767b82 */ /* 0x001e300000000800 */
[----:B------:R-:W2:Y:S08]  /*635a0*/  LDC R116, c[0x0][0x248] ;  /* 0x00009200ff747b82 */ /* 0x000eb00000000800 */
[----:B------:R-:W2:Y:S01]  /*635b0*/  LDC R119, c[0x0][0x248] ;  /* 0x00009200ff777b82 */ /* 0x000ea20000000800 */
[----:B------:R1:W-:Y:S07]  /*635c0*/  STSM.16.M88.4 [R0], R196 ;  /* 0x000000c400007844 */ /* 0x0003ee0000000200 */
[----:B------:R-:W-:Y:S06]  /*635d0*/  BAR.SYNC.DEFER_BLOCKING 0x0 ;  /* 0x0000000000007b1d */ /* 0x000fec0000010000 */
[----:B---3--:R3:W-:Y:S04]  /*635e0*/  STL.64 [R1+0x2028], R124 ;  /* 0x0020287c01007387 */ /* 0x0087e80000100a00 */
[----:B------:R4:W-:Y:S01]  /*635f0*/  STL.64 [R1+0x2020], R126 ;  /* 0x0020207e01007387 */ /* 0x0009e20000100a00 */
[----:B-1----:R-:W1:Y:S01]  /*63600*/  LDC R197, c[0x0][0x22c] ;  /* 0x00008b00ffc57b82 */ /* 0x002e620000000800 */
[----:B------:R-:W-:-:S07]  /*63610*/  VIADD R196, R3, 0x1 ;  /* 0x0000000103c47836 */ /* 0x000fce0000000000 */
[----:B---3--:R-:W3:Y:S01]  /*63620*/  LDC R125, c[0x0][0x248] ;  /* 0x00009200ff7d7b82 */ /* 0x008ee20000000800 */
[----:B------:R-:W0:Y:S07]  /*63630*/  LDS.128 R132, [R250] ;  /* 0x00000000fa847984 */ /* 0x000e2e0000000c00 */
[----:B------:R-:W-:Y:S08]  /*63640*/  BAR.SYNC.DEFER_BLOCKING 0x0 ;  /* 0x0000000000007b1d */ /* 0x000ff00000010000 */
[----:B----4-:R-:W4:Y:S08]  /*63650*/  LDC R126, c[0x0][0x248] ;  /* 0x00009200ff7e7b82 */ /* 0x010f300000000800 */
[----:B------:R-:W3:Y:S08]  /*63660*/  LDC R124, c[0x0][0x248] ;  /* 0x00009200ff7c7b82 */ /* 0x000ef00000000800 */
[----:B------:R-:W3:Y:S01]  /*63670*/  LDC R127, c[0x0][0x248] ;  /* 0x00009200ff7f7b82 */ /* 0x000ee20000000800 */
[----:B------:R2:W-:Y:S07]  /*63680*/  STSM.16.M88.4 [R0], R204 ;  /* 0x000000cc00007844 */ /* 0x0005ee0000000200 */
[----:B------:R-:W-:Y:S06]  /*63690*/  BAR.SYNC.DEFER_BLOCKING 0x0 ;  /* 0x0000000000007b1d */ /* 0x000fec0000010000 */
[----:B0-----:R0:W-:Y:S04]  /*636a0*/  STL.64 [R1+0x2018], R132 ;  /* 0x0020188401007387 */ /* 0x0011e80000100a00 */
[----:B------:R4:W-:Y:S01]  /*636b0*/  STL.64 [R1+0x2010], R134 ;  /* 0x0020108601007387 */ /* 0x0009e20000100a00 */
[----:B-1----:R-:W-:Y:S01]  /*636c0*/  ISETP.LT.AND P4, PT, R196, R197, !P0 ;  /* 0x000000c5c400720c */ /* 0x002fe20004781270 */
[----:B--2---:R-:W1:Y:S08]  /*636d0*/  LDC R207, c[0x0][0x22c] ;  /* 0x00008b00ffcf7b82 */ /* 0x004e700000000800 */
[----:B0-----:R-:W0:Y:S01]  /*636e0*/  LDC R132, c[0x0][0x248] ;  /* 0x00009200ff847b82 */ /* 0x001e220000000800 */
[----:B------:R-:W2:Y:S07]  /*636f0*/  LDS.128 R140, [R250] ;  /* 0x00000000fa8c7984 */ /* 0x000eae0000000c00 */
[----:B------:R-:W-:Y:S08]  /*63700*/  BAR.SYNC.DEFER_BLOCKING 0x0 ;  /* 0x0000000000007b1d */ /* 0x000ff00000010000 */
[----:B------:R-:W3:Y:S08]  /*63710*/  LDC R133, c[0x0][0x248] ;  /* 0x00009200ff857b82 */ /* 0x000ef00000000800 */
[----:B----4-:R-:W4:Y:S08]  /*63720*/  LDC R135, c[0x0][0x248] ;  /* 0x00009200ff877b82 */ /* 0x010f300000000800 */
[----:B------:R-:W4:Y:S01]  /*63730*/  LDC R134, c[0x0][0x248] ;  /* 0x00009200ff867b82 */ /* 0x000f220000000800 */
[----:B------:R1:W-:Y:S07]  /*63740*/  STSM.16.M88.4 [R0], R212 ;  /* 0x000000d400007844 */ /* 0x0003ee0000000200 */
[----:B------:R-:W-:Y:S06]  /*63750*/  BAR.SYNC.DEFER_BLOCKING 0x0 ;  /* 0x0000000000007b1d */ /* 0x000fec0000010000 */
[----:B--2---:R2:W-:Y:S04]  /*63760*/  STL.64 [R1+0x2008], R140 ;  /* 0x0020088c01007387 */ /* 0x0045e80000100a00 */
[----:B------:R-:W-:Y:S01]  /*63770*/  STL.64 [R1+0x2000], R142 ;  /* 0x0020008e01007387 */ /* 0x000fe20000100a00 */
[----:B-1----:R-:W1:Y:S08]  /*63780*/  LDC R212, c[0x0][0x248] ;  /* 0x00009200ffd47b82 */ /* 0x002e700000000800 */
[----:B------:R-:W0:Y:S01]  /*63790*/  LDC R213, c[0x0][0x22c] ;  /* 0x00008b00ffd57b82 */ /* 0x000e220000000800 */
[----:B------:R-:W3:Y:S07]  /*637a0*/  LDS.128 R148, [R250] ;  /* 0x00000000fa947984 */ /* 0x000eee0000000c00 */
[----:B------:R-:W-:Y:S08]  /*637b0*/  BAR.SYNC.DEFER_BLOCKING 0x0 ;  /* 0x0000000000007b1d */ /* 0x000ff00000010000 */
[----:B------:R-:W4:Y:S08]  /*637c0*/  LDC R214, c[0x0][0x22c] ;  /* 0x00008b00ffd67b82 */ /* 0x000f300000000800 */
[----:B------:R-:W4:Y:S08]  /*637d0*/  LDC R215, c[0x0][0x22c] ;  /* 0x00008b00ffd77b82 */ /* 0x000f300000000800 */
[----:B--2---:R-:W2:Y:S01]  /*637e0*/  LDC R141, c[0x0][0x248] ;  /* 0x00009200ff8d7b82 */ /* 0x004ea20000000800 */
[----:B------:R0:W-:Y:S07]  /*637f0*/  STSM.16.M88.4 [R0], R220 ;  /* 0x000000dc00007844 */ /* 0x0001ee0000000200 */
[----:B------:R-:W-:Y:S08]  /*63800*/  BAR.SYNC.DEFER_BLOCKING 0x0 ;  /* 0x0000000000007b1d */ /* 0x000ff00000010000 */
[----:B------:R-:W2:Y:S01]  /*63810*/  LDC R140, c[0x0][0x248] ;  /* 0x00009200ff8c7b82 */ /* 0x000ea20000000800 */
[----:B---3--:R-:W-:Y:S04]  /*63820*/  STL.64 [R1+0x1ff8], R148 ;  /* 0x001ff89401007387 */ /* 0x008fe80000100a00 */
[----:B------:R3:W-:Y:S01]  /*63830*/  STL.64 [R1+0x1ff0], R150 ;  /* 0x001ff09601007387 */ /* 0x0007e20000100a00 */
[----:B-1----:R-:W-:-:S02]  /*63840*/  IMAD R7, R3, R212, RZ ;  /* 0x000000d403077224 */ /* 0x002fc400078e02ff */
[----:B0-----:R-:W0:Y:S08]  /*63850*/  LDC R220, c[0x0][0x22c] ;  /* 0x00008b00ffdc7b82 */ /* 0x001e300000000800 */
[----:B------:R-:W1:Y:S01]  /*63860*/  LDC R222, c[0x0][0x248] ;  /* 0x00009200ffde7b82 */ /* 0x000e620000000800 */
[----:B------:R-:W4:Y:S07]  /*63870*/  LDS.128 R156, [R250] ;  /* 0x00000000fa9c7984 */ /* 0x000f2e0000000c00 */
[----:B------:R-:W-:Y:S08]  /*63880*/  BAR.SYNC.DEFER_BLOCKING 0x0 ;  /* 0x0000000000007b1d */ /* 0x000ff00000010000 */
[----:B------:R-:W2:Y:S08]  /*63890*/  LDC R221, c[0x0][0x22c] ;  /* 0x00008b00ffdd7b82 */ /* 0x000eb00000000800 */
[----:B------:R-:W2:Y:S08]  /*638a0*/  LDC R223, c[0x0][0x248] ;  /* 0x00009200ffdf7b82 */ /* 0x000eb00000000800 */
[----:B------:R-:W2:Y:S01]  /*638b0*/  LDC R142, c[0x0][0x248] ;  /* 0x00009200ff8e7b82 */ /* 0x000ea20000000800 */
[----:B------:R0:W-:Y:S07]  /*638c0*/  STSM.16.M88.4 [R0], R228 ;  /* 0x000000e400007844 */ /* 0x0001ee0000000200 */
[----:B------:R-:W-:Y:S08]  /*638d0*/  BAR.SYNC.DEFER_BLOCKING 0x0 ;  /* 0x0000000000007b1d */ /* 0x000ff00000010000 */
[----:B---3--:R-:W3:Y:S01]  /*638e0*/  LDC R150, c[0x0][0x248] ;  /* 0x00009200ff967b82 */ /* 0x008ee20000000800 */
[----:B----4-:R4:W-:Y:S04]  /*638f0*/  STL.64 [R1+0x1fe8], R156 ;  /* 0x001fe89c01007387 */ /* 0x0109e80000100a00 */
[----:B------:R1:W-:Y:S01]  /*63900*/  STL.64 [R1+0x1fc0], R158 ;  /* 0x001fc09e01007387 */ /* 0x0003e20000100a00 */
[C---:B------:R-:W-:Y:S01]  /*63910*/  IMAD.IADD R206, R7.reuse, 0x1, R212 ;  /* 0x0000000107ce7824 */ /* 0x040fe200078e02d4 */
[-C--:B------:R-:W-:Y:S01]  /*63920*/  LEA R6, P2, R7, R2.reuse, 0x1 ;  /* 0x0000000207067211 */ /* 0x080fe200078408ff */
[----:B0-----:R-:W0:Y:S08]  /*63930*/  LDC R230, c[0x0][0x248] ;  /* 0x00009200ffe67b82 */ /* 0x001e300000000800 */
[----:B------:R-:W3:Y:S01]  /*63940*/  LDC R229, c[0x0][0x248] ;  /* 0x00009200ffe57b82 */ /* 0x000ee20000000800 */
[----:B------:R-:W2:Y:S07]  /*63950*/  LDS.128 R164, [R250] ;  /* 0x00000000faa47984 */ /* 0x000eae0000000c00 */
[----:B------:R-:W-:Y:S08]  /*63960*/  BAR.SYNC.DEFER_BLOCKING 0x0 ;  /* 0x0000000000007b1d */ /* 0x000ff00000010000 */
[----:B------:R-:W3:Y:S08]  /*63970*/  LDC R231, c[0x0][0x248] ;  /* 0x00009200ffe77b82 */ /* 0x000ef00000000800 */
[----:B------:R-:W3:Y:S08]  /*63980*/  LDC R228, c[0x0][0x248] ;  /* 0x00009200ffe47b82 */ /* 0x000ef00000000800 */
[----:B----4-:R-:W4:Y:S01]  /*63990*/  LDC R156, c[0x0][0x248] ;  /* 0x00009200ff9c7b82 */ /* 0x010f220000000800 */
[----:B------:R0:W-:Y:S07]  /*639a0*/  STSM.16.M88.4 [R0], R236 ;  /* 0x000000ec00007844 */ /* 0x0001ee0000000200 */
[----:B------:R-:W-:Y:S08]  /*639b0*/  BAR.SYNC.DEFER_BLOCKING 0x0 ;  /* 0x0000000000007b1d */ /* 0x000ff00000010000 */
[----:B-1----:R-:W1:Y:S01]  /*639c0*/  LDC R158, c[0x0][0x248] ;  /* 0x00009200ff9e7b82 */ /* 0x002e620000000800 */
[----:B--2---:R2:W-:Y:S04]  /*639d0*/  STL.64 [R1+0x1fa8], R164 ;  /* 0x001fa8a401007387 */ /* 0x0045e80000100a00 */
[----:B------:R3:W-:Y:S01]  /*639e0*/  STL.64 [R1+0x1f90], R166 ;  /* 0x001f90a601007387 */ /* 0x0007e20000100a00 */
[----:B------:R-:W-:-:S02]  /*639f0*/  LEA R204, P3, R206, R2, 0x1 ;  /* 0x00000002cecc7211 */ /* 0x000fc400078608ff */
[----:B0-----:R-:W0:Y:S01]  /*63a00*/  LDC R237, c[0x0][0x248] ;  /* 0x00009200ffed7b82 */ /* 0x001e220000000800 */
[----:B------:R-:W-:-:S07]  /*63a10*/  LEA.HI.X.SX32 R7, R7, R4, 0x1, P2 ;  /* 0x0000000407077211 */ /* 0x000fce00010f0eff */
[----:B------:R-:W4:Y:S01]  /*63a20*/  LDC R238, c[0x0][0x248] ;  /* 0x00009200ffee7b82 */ /* 0x000f220000000800 */
[----:B------:R-:W1:Y:S07]  /*63a30*/  LDS.128 R172, [R250] ;  /* 0x00000000faac7984 */ /* 0x000e6e0000000c00 */
[----:B------:R-:W-:Y:S08]  /*63a40*/  BAR.SYNC.DEFER_BLOCKING 0x0 ;  /* 0x0000000000007b1d */ /* 0x000ff00000010000 */
[----:B------:R-:W4:Y:S08]  /*63a50*/  LDC R236, c[0x0][0x248] ;  /* 0x00009200ffec7b82 */ /* 0x000f300000000800 */
[----:B--2---:R-:W2:Y:S08]  /*63a60*/  LDC R165, c[0x0][0x248] ;  /* 0x00009200ffa57b82 */ /* 0x004eb00000000800 */
[----:B------:R-:W2:Y:S01]  /*63a70*/  LDC R164, c[0x0][0x248] ;  /* 0x00009200ffa47b82 */ /* 0x000ea20000000800 */
[----:B------:R0:W-:Y:S07]  /*63a80*/  STSM.16.M88.4 [R0], R244 ;  /* 0x000000f400007844 */ /* 0x0001ee0000000200 */
[----:B------:R-:W-:Y:S08]  /*63a90*/  BAR.SYNC.DEFER_BLOCKING 0x0 ;  /* 0x0000000000007b1d */ /* 0x000ff00000010000 */
[----:B---3--:R-:W3:Y:S01]  /*63aa0*/  LDC R166, c[0x0][0x248] ;  /* 0x00009200ffa67b82 */ /* 0x008ee20000000800 */
[----:B-1----:R1:W-:Y:S04]  /*63ab0*/  STL.64 [R1+0x1fa0], R172 ;  /* 0x001fa0ac01007387 */ /* 0x0023e80000100a00 */
[----:B------:R-:W-:Y:S01]  /*63ac0*/  STL.64 [R1+0x1f98], R174 ;  /* 0x001f98ae01007387 */ /* 0x000fe20000100a00 */
[----:B------:R-:W-:-:S02]  /*63ad0*/  LEA.HI.X.SX32 R205, R206, R4, 0x1, P3 ;  /* 0x00000004cecd7211 */ /* 0x000fc400018f0eff */
[----:B0-----:R-:W0:Y:S01]  /*63ae0*/  LDC R244, c[0x0][0x248] ;  /* 0x00009200fff47b82 */ /* 0x001e220000000800 */
[----:B------:R-:W4:Y:S04]  /*63af0*/  LDL.LU R40, [R1+0x600] ;  /* 0x0006000001287983 */ /* 0x000f280000300800 */
[----:B------:R-:W4:Y:S03]  /*63b00*/  LDL.LU R41, [R1+0x604] ;  /* 0x0006040001297983 */ /* 0x000f260000300800 */
[----:B------:R-:W2:Y:S01]  /*63b10*/  LDC R246, c[0x0][0x248] ;  /* 0x00009200fff67b82 */ /* 0x000ea20000000800 */
[----:B------:R-:W4:Y:S04]  /*63b20*/  LDL.LU R42, [R1+0x608] ;  /* 0x00060800012a7983 */ /* 0x000f280000300800 */
[----:B------:R-:W4:Y:S01]  /*63b30*/  LDL.LU R43, [R1+0x60c] ;  /* 0x00060c00012b7983 */ /* 0x000f220000300800 */
[----:B-1----:R-:W-:-:S02]  /*63b40*/  PRMT R173, R123, 0x7632, R173 ;  /* 0x000076327bad7816 */ /* 0x002fc400000000ad */
[----:B------:R-:W1:Y:S01]  /*63b50*/  LDC R245, c[0x0][0x248] ;  /* 0x00009200fff57b82 */ /* 0x000e620000000800 */
[----:B------:R-:W3:Y:S07]  /*63b60*/  LDS.128 R180, [R250] ;  /* 0x00000000fab47984 */ /* 0x000eee0000000c00 */
[----:B------:R-:W-:Y:S08]  /*63b70*/  BAR.SYNC.DEFER_BLOCKING 0x0 ;  /* 0x0000000000007b1d */ /* 0x000ff00000010000 */
[----:B------:R-:W1:Y:S08]  /*63b80*/  LDC R247, c[0x0][0x248] ;  /* 0x00009200fff77b82 */ /* 0x000e700000000800 */
[----:B------:R-:W1:Y:S08]  /*63b90*/  LDC R172, c[0x0][0x248] ;  /* 0x00009200ffac7b82 */ /* 0x000e700000000800 */
[----:B------:R-:W1:Y:S01]  /*63ba0*/  LDC R143, c[0x0][0x248] ;  /* 0x00009200ff8f7b82 */ /* 0x000e620000000800 */
[----:B------:R0:W-:Y:S07]  /*63bb0*/  STSM.16.M88.4 [R0], R20 ;  /* 0x0000001400007844 */ /* 0x0001ee0000000200 */
[----:B------:R-:W-:Y:S08]  /*63bc0*/  BAR.SYNC.DEFER_BLOCKING 0x0 ;  /* 0x0000000000007b1d */ /* 0x000ff00000010000 */
[----:B------:R-:W1:Y:S01]  /*63bd0*/  LDC R149, c[0x0][0x248] ;  /* 0x00009200ff957b82 */ /* 0x000e620000000800 */
[----:B---3--:R-:W-:Y:S04]  /*63be0*/  STL.64 [R1+0x1fb8], R180 ;  /* 0x001fb8b401007387 */ /* 0x008fe80000100a00 */
[----:B------:R3:W-:Y:S03]  /*63bf0*/  STL.64 [R1+0x1fb0], R182 ;  /* 0x001fb0b601007387 */ /* 0x0007e60000100a00 */
[----:B0-----:R-:W0:Y:S08]  /*63c00*/  LDC R23, c[0x0][0x248] ;  /* 0x00009200ff177b82 */ /* 0x001e300000000800 */
[----:B------:R-:W0:Y:S01]  /*63c10*/  LDC R22, c[0x0][0x248] ;  /* 0x00009200ff167b82 */ /* 0x000e220000000800 */
[----:B------:R-:W2:Y:S07]  /*63c20*/  LDS.128 R188, [R250] ;  /* 0x00000000fabc7984 */ /* 0x000eae0000000c00 */
[----:B------:R-:W-:Y:S08]  /*63c30*/  BAR.SYNC.DEFER_BLOCKING 0x0 ;  /* 0x0000000000007b1d */ /* 0x000ff00000010000 */
[----:B---3--:R-:W3:Y:S08]  /*63c40*/  LDC R183, c[0x0][0x248] ;  /* 0x00009200ffb77b82 */ /* 0x008ef00000000800 */
[----:B------:R-:W3:Y:S08]  /*63c50*/  LDC R182, c[0x0][0x248] ;  /* 0x00009200ffb67b82 */ /* 0x000ef00000000800 */
[----:B------:R-:W3:Y:S01]  /*63c60*/  LDC R20, c[0x0][0x248] ;  /* 0x00009200ff147b82 */ /* 0x000ee20000000800 */
[----:B------:R1:W-:Y:S07]  /*63c70*/  STSM.16.M88.4 [R0], R32 ;  /* 0x0000002000007844 */ /* 0x0003ee0000000200 */
[----:B------:R-:W-:Y:S08]  /*63c80*/  BAR.SYNC.DEFER_BLOCKING 0x0 ;  /* 0x0000000000007b1d */ /* 0x000ff00000010000 */
[----:B------:R-:W3:Y:S01]  /*63c90*/  LDC R148, c[0x0][0x248] ;  /* 0x00009200ff947b82 */ /* 0x000ee20000000800 */
[----:B--2---:R-:W-:Y:S04]  /*63ca0*/  STL.64 [R1+0x1fd0], R188 ;  /* 0x001fd0bc01007387 */ /* 0x004fe80000100a00 */
[----:B------:R-:W-:Y:S03]  /*63cb0*/  STL.64 [R1+0x1fc8], R190 ;  /* 0x001fc8be01007387 */ /* 0x000fe60000100a00 */
[----:B-1----:R-:W1:Y:S08]  /*63cc0*/  LDC R35, c[0x0][0x248] ;  /* 0x00009200ff237b82 */ /* 0x002e700000000800 */
[----:B------:R-:W1:Y:S01]  /*63cd0*/  LDC R34, c[0x0][0x248] ;  /* 0x00009200ff227b82 */ /* 0x000e620000000800 */
[----:B------:R2:W0:Y:S07]  /*63ce0*/  LDS.128 R196, [R250] ;  /* 0x00000000fac47984 */ /* 0x00042e0000000c00 */
[----:B------:R-:W-:Y:S08]  /*63cf0*/  BAR.SYNC.DEFER_BLOCKING 0x0 ;  /* 0x0000000000007b1d */ /* 0x000ff00000010000 */
[----:B--2---:R-:W2:Y:S08]  /*63d00*/  LDC R250, c[0x0][0x248] ;  /* 0x00009200fffa7b82 */ /* 0x004eb00000000800 */
[----:B------:R-:W3:Y:S08]  /*63d10*/  LDC R191, c[0x0][0x248] ;  /* 0x00009200ffbf7b82 */ /* 0x000ef00000000800 */
[----:B------:R-:W3:Y:S08]  /*63d20*/  LDC R189, c[0x0][0x248] ;  /* 0x00009200ffbd7b82 */ /* 0x000ef00000000800 */
[----:B------:R-:W3:Y:S01]  /*63d30*/  LDC R188, c[0x0][0x248] ;  /* 0x00009200ffbc7b82 */ /* 0x000ee20000000800 */
[----:B0-----:R0:W-:Y:S07]  /*63d40*/  STL.64 [R1+0x1fe0], R196 ;  /* 0x001fe0c401007387 */ /* 0x0011ee0000100a00 */
[----:B------:R-:W3:Y:S01]  /*63d50*/  LDC R190, c[0x0][0x248] ;  /* 0x00009200ffbe7b82 */ /* 0x000ee20000000800 */
[----:B------:R1:W-:Y:S07]  /*63d60*/  STL.64 [R1+0x1fd8], R198 ;  /* 0x001fd8c601007387 */ /* 0x0003ee0000100a00 */
[----:B------:R-:W3:Y:S08]  /*63d70*/  LDC R32, c[0x0][0x248] ;  /* 0x00009200ff207b82 */ /* 0x000ef00000000800 */
[----:B0-----:R-:W0:Y:S08]  /*63d80*/  LDC R197, c[0x0][0x248] ;  /* 0x00009200ffc57b82 */ /* 0x001e300000000800 */
[----:B------:R-:W3:Y:S08]  /*63d90*/  LDC R196, c[0x0][0x248] ;  /* 0x00009200ffc47b82 */ /* 0x000ef00000000800 */
[----:B-1----:R-:W1:Y:S08]  /*63da0*/  LDC R199, c[0x0][0x248] ;  /* 0x00009200ffc77b82 */ /* 0x002e700000000800 */
[----:B------:R-:W1:Y:S08]  /*63db0*/  LDC R151, c[0x0][0x248] ;  /* 0x00009200ff977b82 */ /* 0x000e700000000800 */
[----:B------:R-:W1:Y:S08]  /*63dc0*/  LDC R198, c[0x0][0x248] ;  /* 0x00009200ffc67b82 */ /* 0x000e700000000800 */
[----:B------:R-:W1:Y:S08]  /*63dd0*/  LDC R157, c[0x0][0x248] ;  /* 0x00009200ff9d7b82 */ /* 0x000e700000000800 */
[----:B------:R-:W1:Y:S08]  /*63de0*/  LDC R181, c[0x0][0x248] ;  /* 0x00009200ffb57b82 */ /* 0x000e700000000800 */
[----:B------:R-:W1:Y:S08]  /*63df0*/  LDC R180, c[0x0][0x248] ;  /* 0x00009200ffb47b82 */ /* 0x000e700000000800 */
[----:B------:R-:W1:Y:S08]  /*63e00*/  LDC R159, c[0x0][0x248] ;  /* 0x00009200ff9f7b82 */ /* 0x000e700000000800 */
[----:B------:R-:W1:Y:S08]  /*63e10*/  LDC R175, c[0x0][0x248] ;  /* 0x00009200ffaf7b82 */ /* 0x000e700000000800 */
[----:B------:R-:W1:Y:S01]  /*63e20*/  LDC R174, c[0x0][0x248] ;  /* 0x00009200ffae7b82 */ /* 0x000e620000000800 */
[----:B----4-:R4:W-:Y:S07]  /*63e30*/  STSM.16.M88.4 [R0], R40 ;  /* 0x0000002800007844 */ /* 0x0109ee0000000200 */
[----:B------:R-:W-:Y:S01]  /*63e40*/  BAR.SYNC.DEFER_BLOCKING 0x0 ;  /* 0x0000000000007b1d */ /* 0x000fe20000010000 */
[----:B----4-:R-:W-:-:S07]  /*63e50*/  PRMT R0, R240, 0x7632, R0 ;  /* 0x00007632f0007816 */ /* 0x010fce0000000000 */
[----:B------:R-:W4:Y:S08]  /*63e60*/  LDC R41, c[0x0][0x248] ;  /* 0x00009200ff297b82 */ /* 0x000f300000000800 */
[----:B------:R-:W4:Y:S01]  /*63e70*/  LDC R40, c[0x0][0x248] ;  /* 0x00009200ff287b82 */ /* 0x000f220000000800 */
[----:B------:R2:W-:Y:S04]  /*63e80*/  @P1 STG.E.U16 desc[UR4][R6.64], R240 ;  /* 0x000000f006001986 */ /* 0x0005e8000c101504 */
[----:B------:R0:W-:Y:S03]  /*63e90*/  @P4 STG.E.U16 desc[UR4][R204.64], R0 ;  /* 0x00000000cc004986 */ /* 0x0001e6000c101504 */
[----:B------:R-:W3:Y:S01]  /*63ea0*/  LDC R43, c[0x0][0x248] ;  /* 0x00009200ff2b7b82 */ /* 0x000ee20000000800 */
[----:B--2---:R-:W-:-:S07]  /*63eb0*/  VIADD R7, R3, 0x2 ;  /* 0x0000000203077836 */ /* 0x004fce0000000000 */
[----:B------:R-:W3:Y:S01]  /*63ec0*/  LDC R42, c[0x0][0x248] ;  /* 0x00009200ff2a7b82 */ /* 0x000ee20000000800 */
[C---:B------:R-:W-:Y:S02]  /*63ed0*/  VIADD R6, R3.reuse, 0x3 ;  /* 0x0000000303067836 */ /* 0x040fe40000000000 */
[----:B0-----:R-:W-:Y:S01]  /*63ee0*/  VIADD R0, R3, 0x4 ;  /* 0x0000000403007836 */ /* 0x001fe20000000000 */
[----:B------:R-:W-:Y:S01]  /*63ef0*/  ISETP.LT.AND P4, PT, R7, R213, !P0 ;  /* 0x000000d50700720c */ /* 0x000fe20004781270 */
[--C-:B------:R-:W-:Y:S01]  /*63f00*/  IMAD.IADD R7, R206, 0x1, R212.reuse ;  /* 0x00000001ce077824 */ /* 0x100fe200078e02d4 */
[----:B------:R-:W-:Y:S01]  /*63f10*/  ISETP.LT.AND P3, PT, R6, R207, !P0 ;  /* 0x000000cf0600720c */ /* 0x000fe20004761270 */
[----:B------:R-:W-:Y:S01]  /*63f20*/  VIADD R206, R3, 0x6f ;  /* 0x0000006f03ce7836 */ /* 0x000fe20000000000 */
[----:B------:R-:W0:Y:S01]  /*63f30*/  LDC R213, c[0x0][0x22c] ;  /* 0x00008b00ffd57b82 */ /* 0x000e220000000800 */
[----:B------:R-:W-:Y:S01]  /*63f40*/  ISETP.LT.AND P2, PT, R0, R214, !P0 ;  /* 0x000000d60000720c */ /* 0x000fe20004741270 */
[C-C-:B------:R-:W-:Y:S01]  /*63f50*/  IMAD.IADD R205, R7.reuse, 0x1, R212.reuse ;  /* 0x0000000107cd7824 */ /* 0x140fe200078e02d4 */
[-C--:B------:R-:W-:Y:S01]  /*63f60*/  LEA R6, P1, R7, R2.reuse, 0x1 ;  /* 0x0000000207067211 */ /* 0x080fe200078208ff */
[----:B----4-:R2:W-:Y:S02]  /*63f70*/  STL.64 [R1+0x2260], R40 ;  /* 0x0022602801007387 */ /* 0x0105e40000100a00 */
[C---:B------:R-:W-:Y:S01]  /*63f80*/  IMAD.IADD R0, R205.reuse, 0x1, R212 ;  /* 0x00000001cd007824 */ /* 0x040fe200078e02d4 */
[----:B------:R-:W-:Y:S01]  /*63f90*/  LEA R204, P5, R205, R2, 0x1 ;  /* 0x00000002cdcc7211 */ /* 0x000fe200078a08ff */
[----:B------:R-:W4:Y:S01]  /*63fa0*/  LDC R214, c[0x0][0x22c] ;  /* 0x00008b00ffd67b82 */ /* 0x000f220000000800 */
[----:B------:R-:W-:-:S02]  /*63fb0*/  LEA.HI.X.SX32 R7, R7, R4, 0x1, P1 ;  /* 0x0000000407077211 */ /* 0x000fc400008f0eff */
[----:B------:R-:W-:Y:S02]  /*63fc0*/  ISETP.LT.AND P1, PT, R206, R5, !P0 ;  /* 0x00000005ce00720c */ /* 0x000fe40004721270 */
[----:B------:R-:W-:Y:S01]  /*63fd0*/  LEA.HI.X.SX32 R205, R205, R4, 0x1, P5 ;  /* 0x00000004cdcd7211 */ /* 0x000fe200028f0eff */
[----:B------:R1:W-:Y:S01]  /*63fe0*/  @P4 STG.E.U16 desc[UR4][R6.64], R241 ;  /* 0x000000f106004986 */ /* 0x0003e2000c101504 */
[----:B------:R-:W-:Y:S01]  /*63ff0*/  PRMT R5, R241, 0x7632, R5 ;  /* 0x00007632f1057816 */ /* 0x000fe20000000005 */
[----:B------:R-:W4:Y:S01]  /*64000*/  LDC R240, c[0x0][0x248] ;  /* 0x00009200fff07b82 */ /* 0x000f220000000800 */
[C---:B------:R-:W-:Y:S01]  /*64010*/  LEA R206, P5, R0.reuse, R2, 0x1 ;  /* 0x0000000200ce7211 */ /* 0x040fe200078a08ff */
[----:B---3--:R-:W-:Y:S03]  /*64020*/  STL.64 [R1+0x2258], R42 ;  /* 0x0022582a01007387 */ /* 0x008fe60000100a00 */
[C---:B------:R-:W-:Y:S01]  /*64030*/  LEA.HI.X.SX32 R207, R0.reuse, R4, 0x1, P5 ;  /* 0x0000000400cf7211 */ /* 0x040fe200028f0eff */
[----:B------:R3:W-:Y:S01]  /*64040*/  @P3 STG.E.U16 desc[UR4][R204.64], R5 ;  /* 0x00000005cc003986 */ /* 0x0007e2000c101504 */
[----:B------:R-:W-:Y:S01]  /*64050*/  IMAD.IADD R0, R0, 0x1, R212 ;  /* 0x0000000100007824 */ /* 0x000fe200078e02d4 */
[----:B--2---:R-:W2:Y:S01]  /*64060*/  LDC R41, c[0x0][0x248] ;  /* 0x00009200ff297b82 */ /* 0x004ea20000000800 */
[C---:B-1----:R-:W-:Y:S01]  /*64070*/  VIADD R7, R3.reuse, 0x5 ;  /* 0x0000000503077836 */ /* 0x042fe20000000000 */
[----:B------:R1:W-:Y:S01]  /*64080*/  @P2 STG.E.U16 desc[UR4][R206.64], R242 ;  /* 0x000000f2ce002986 */ /* 0x0003e2000c101504 */
[----:B------:R-:W-:-:S03]  /*64090*/  VIADD R6, R3, 0x6 ;  /* 0x0000000603067836 */ /* 0x000fc60000000000 */
[----:B0-----:R-:W-:Y:S01]  /*640a0*/  ISETP.LT.AND P5, PT, R7, R213, !P0 ;  /* 0x000000d50700720c */ /* 0x001fe200047a1270 */
[----:B------:R-:W-:Y:S01]  /*640b0*/  STL.64 [R1+0x2248], R34 ;  /* 0x0022482201007387 */ /* 0x000fe20000100a00 */
[----:B------:R-:W0:Y:S01]  /*640c0*/  LDC R213, c[0x0][0x22c] ;  /* 0x00008b00ffd57b82 */ /* 0x000e220000000800 */
[----:B---3--:R-:W-:Y:S01]  /*640d0*/  VIADD R5, R3, 0x7 ;  /* 0x0000000703057836 */ /* 0x008fe20000000000 */
[----:B------:R-:W-:Y:S01]  /*640e0*/  LEA R204, P4, R0, R2, 0x1 ;  /* 0x0000000200cc7211 */ /* 0x000fe200078808ff */
[----:B------:R-:W-:Y:S01]  /*640f0*/  STL.64 [R1+0x2250], R22 ;  /* 0x0022501601007387 */ /* 0x000fe20000100a00 */
[----:B------:R-:W-:Y:S02]  /*64100*/  ISETP.LT.AND P3, PT, R6, R215, !P0 ;  /* 0x000000d70600720c */ /* 0x000fe40004761270 */
[----:B----4-:R-:W-:Y:S01]  /*64110*/  ISETP.LT.AND P2, PT, R5, R214, !P0 ;  /* 0x000000d60500720c */ /* 0x010fe20004741270 */
[----:B------:R-:W-:Y:S01]  /*64120*/  IMAD.IADD R5, R0, 0x1, R212 ;  /* 0x0000000100057824 */ /* 0x000fe200078e02d4 */
[----:B-1----:R-:W1:Y:S01]  /*64130*/  LDC R207, c[0x0][0x22c] ;  /* 0x00008b00ffcf7b82 */ /* 0x002e620000000800 */
[----:B------:R-:W-:Y:S01]  /*64140*/  PRMT R242, R242, 0x7632, R242 ;  /* 0x00007632f2f27816 */ /* 0x000fe200000000f2 */
[----:B------:R-:W-:Y:S01]  /*64150*/  VIADD R206, R3, 0x8 ;  /* 0x0000000803ce7836 */ /* 0x000fe20000000000 */
[----:B------:R-:W-:Y:S01]  /*64160*/  LEA.HI.X.SX32 R205, R0, R4, 0x1, P4 ;  /* 0x0000000400cd7211 */ /* 0x000fe200020f0eff */
[C-C-:B------:R-:W-:Y:S01]  /*64170*/  IMAD.IADD R0, R5.reuse, 0x1, R212.reuse ;  /* 0x0000000105007824 */ /* 0x140fe200078e02d4 */
[C---:B------:R-:W-:Y:S01]  /*64180*/  LEA R6, P4, R5.reuse, R2, 0x1 ;  /* 0x0000000205067211 */ /* 0x040fe200078808ff */
[----:B------:R-:W-:Y:S02]  /*64190*/  STL.64 [R1+0x2268], R16 ;  /* 0x0022681001007387 */ /* 0x000fe40000100a00 */
[----:B------:R-:W3:Y:S01]  /*641a0*/  LDC R214, c[0x0][0x22c] ;  /* 0x00008b00ffd67b82 */ /* 0x000ee20000000800 */
[----:B------:R-:W-:Y:S01]  /*641b0*/  LEA.HI.X.SX32 R7, R5, R4, 0x1, P4 ;  /* 0x0000000405077211 */ /* 0x000fe200020f0eff */
[----:B------:R4:W-:Y:S01]  /*641c0*/  @P5 STG.E.U16 desc[UR4][R204.64], R242 ;  /* 0x000000f2cc005986 */ /* 0x0009e2000c101504 */
[----:B------:R-:W-:Y:S01]  /*641d0*/  ISETP.LT.AND P4, PT, R206, R220, !P0 ;  /* 0x000000dcce00720c */ /* 0x000fe20004781270 */
[C---:B------:R-:W-:Y:S01]  /*641e0*/  IMAD.IADD R5, R0.reuse, 0x1, R212 ;  /* 0x0000000100057824 */ /* 0x040fe200078e02d4 */
[----:B------:R-:W-:Y:S01]  /*641f0*/  PRMT R206, R243, 0x7632, R206 ;  /* 0x00007632f3ce7816 */ /* 0x000fe200000000ce */
[----:B------:R2:W-:Y:S02]  /*64200*/  @P3 STG.E.U16 desc[UR4][R6.64], R243 ;  /* 0x000000f306003986 */ /* 0x0005e4000c101504 */
[----:B------:R-:W3:Y:S01]  /*64210*/  LDC R215, c[0x0][0x22c] ;  /* 0x00008b00ffd77b82 */ /* 0x000ee20000000800 */
[----:B----4-:R-:W-:-:S07]  /*64220*/  LEA R204, P5, R0, R2, 0x1 ;  /* 0x0000000200cc7211 */ /* 0x010fce00078a08ff */
[----:B------:R-:W4:Y:S01]  /*64230*/  LDC R220, c[0x0][0x22c] ;  /* 0x00008b00ffdc7b82 */ /* 0x000f220000000800 */
[----:B------:R-:W-:Y:S01]  /*64240*/  LEA.HI.X.SX32 R205, R0, R4, 0x1, P5 ;  /* 0x0000000400cd7211 */ /* 0x000fe200028f0eff */
[----:B------:R-:W-:Y:S01]  /*64250*/  VIADD R0, R3, 0x9 ;  /* 0x0000000903007836 */ /* 0x000fe20000000000 */
[----:B--2---:R-:W-:-:S03]  /*64260*/  LEA R6, P3, R5, R2, 0x1 ;  /* 0x0000000205067211 */ /* 0x004fc600078608ff */
[----:B------:R2:W-:Y:S01]  /*64270*/  @P2 STG.E.U16 desc[UR4][R204.64], R206 ;  /* 0x000000cecc002986 */ /* 0x0005e2000c101504 */
[C---:B------:R-:W-:Y:S01]  /*64280*/  LEA.HI.X.SX32 R7, R5.reuse, R4, 0x1, P3 ;  /* 0x0000000405077211 */ /* 0x040fe200018f0eff */
[----:B------:R-:W4:Y:S01]  /*64290*/  LDC R242, c[0x0][0x248] ;  /* 0x00009200fff27b82 */ /* 0x000f220000000800 */
[----:B-1----:R-:W-:Y:S01]  /*642a0*/  ISETP.LT.AND P5, PT, R0, R207, !P0 ;  /* 0x000000cf0000720c */ /* 0x002fe200047a1270 */
[--C-:B------:R-:W-:Y:S01]  /*642b0*/  IMAD.IADD R0, R5, 0x1, R212.reuse ;  /* 0x0000000105007824 */ /* 0x100fe200078e02d4 */
[----:B------:R-:W-:Y:S01]  /*642c0*/  PRMT R207, R233, 0x7632, R207 ;  /* 0x00007632e9cf7816 */ /* 0x000fe200000000cf */
[----:B------:R1:W-:Y:S02]  /*642d0*/  @P4 STG.E.U16 desc[UR4][R6.64], R232 ;  /* 0x000000e806004986 */ /* 0x0003e4000c101504 */
[----:B------:R-:W-:Y:S02]  /*642e0*/  IMAD.IADD R5, R0, 0x1, R212 ;  /* 0x0000000100057824 */ /* 0x000fe400078e02d4 */
[----:B------:R-:W4:Y:S01]  /*642f0*/  LDC R241, c[0x0][0x248] ;  /* 0x00009200fff17b82 */ /* 0x000f220000000800 */
[----:B--2---:R-:W-:-:S02]  /*64300*/  VIADD R204, R3, 0xb ;  /* 0x0000000b03cc7836 */ /* 0x004fc40000000000 */
[C---:B------:R-:W-:Y:S02]  /*64310*/  VIADD R205, R3.reuse, 0xa ;  /* 0x0000000a03cd7836 */ /* 0x040fe40000000000 */
[C---:B------:R-:W-:Y:S01]  /*64320*/  VIADD R206, R3.reuse, 0xd ;  /* 0x0000000d03ce7836 */ /* 0x040fe20000000000 */
[----:B0-----:R-:W-:Y:S01]  /*64330*/  ISETP.LT.AND P2, PT, R204, R213, !P0 ;  /* 0x000000d5cc00720c */ /* 0x001fe20004741270 */
[----:B-1----:R-:W-:Y:S01]  /*64340*/  VIADD R7, R3, 0xc ;  /* 0x0000000c03077836 */ /* 0x002fe20000000000 */
[----:B------:R-:W0:Y:S01]  /*64350*/  LDC R213, c[0x0][0x22c] ;  /* 0x00008b00ffd57b82 */ /* 0x000e220000000800 */
[----:B---3--:R-:W-:Y:S02]  /*64360*/  ISETP.LT.AND P3, PT, R205, R214, !P0 ;  /* 0x000000d6cd00720c */ /* 0x008fe40004761270 */
[-C--:B------:R-:W-:Y:S02]  /*64370*/  LEA R204, P4, R0, R2.reuse, 0x1 ;  /* 0x0000000200cc7211 */ /* 0x080fe400078808ff */
[----:B------:R-:W-:-:S02]  /*64380*/  LEA R6, P6, R5, R2, 0x1 ;  /* 0x0000000205067211 */ /* 0x000fc400078c08ff */
[-C--:B------:R-:W-:Y:S01]  /*64390*/  LEA.HI.X.SX32 R205, R0, R4.reuse, 0x1, P4 ;  /* 0x0000000400cd7211 */ /* 0x080fe200020f0eff */
[----:B------:R-:W1:Y:S01]  /*643a0*/  LDC R214, c[0x0][0x22c] ;  /* 0x00008b00ffd67b82 */ /* 0x000e620000000800 */
[----:B------:R-:W-:Y:S01]  /*643b0*/  IMAD.IADD R0, R5, 0x1, R212 ;  /* 0x0000000105007824 */ /* 0x000fe200078e02d4 */
[----:B------:R-:W-:Y:S02]  /*643c0*/  PRMT R232, R232, 0x7632, R232 ;  /* 0x00007632e8e87816 */ /* 0x000fe400000000e8 */
[----:B------:R-:W-:Y:S02]  /*643d0*/  ISETP.LT.AND P4, PT, R7, R215, !P0 ;  /* 0x000000d70700720c */ /* 0x000fe40004781270 */
[----:B------:R-:W-:Y:S01]  /*643e0*/  LEA.HI.X.SX32 R7, R5, R4, 0x1, P6 ;  /* 0x0000000405077211 */ /* 0x000fe200030f0eff */
[C---:B------:R-:W-:Y:S01]  /*643f0*/  IMAD.IADD R5, R0.reuse, 0x1, R212 ;  /* 0x0000000100057824 */ /* 0x040fe200078e02d4 */
[----:B------:R2:W-:Y:S01]  /*64400*/  @P5 STG.E.U16 desc[UR4][R204.64], R232 ;  /* 0x000000e8cc005986 */ /* 0x0005e2000c101504 */
[----:B------:R-:W3:Y:S03]  /*64410*/  LDC R215, c[0x0][0x248] ;  /* 0x00009200ffd77b82 */ /* 0x000ee60000000800 */
[----:B------:R2:W-:Y:S05]  /*64420*/  @P3 STG.E.U16 desc[UR4][R6.64], R233 ;  /* 0x000000e906003986 */ /* 0x0005ea000c101504 */
[----:B------:R-:W3:Y:S01]  /*64430*/  LDC R243, c[0x0][0x248] ;  /* 0x00009200fff37b82 */ /* 0x000ee20000000800 */
[----:B--2---:R-:W-:-:S02]  /*64440*/  LEA R204, P5, R0, R2, 0x1 ;  /* 0x0000000200cc7211 */ /* 0x004fc400078a08ff */
[----:B------:R-:W-:-:S05]  /*64450*/  LEA R6, P3, R5, R2, 0x1 ;  /* 0x0000000205067211 */ /* 0x000fca00078608ff */
[----:B------:R-:W2:Y:S01]  /*64460*/  LDC R233, c[0x0][0x248] ;  /* 0x00009200ffe97b82 */ /* 0x000ea20000000800 */
[-C--:B------:R-:W-:Y:S01]  /*64470*/  LEA.HI.X.SX32 R205, R0, R4.reuse, 0x1, P5 ;  /* 0x0000000400cd7211 */ /* 0x080fe200028f0eff */
[C-C-:B------:R-:W-:Y:S01]  /*64480*/  IMAD.IADD R0, R5.reuse, 0x1, R212.reuse ;  /* 0x0000000105007824 */ /* 0x140fe200078e02d4 */
[----:B0-----:R-:W-:Y:S02]  /*64490*/  ISETP.LT.AND P5, PT, R206, R213, !P0 ;  /* 0x000000d5ce00720c */ /* 0x001fe400047a1270 */
[----:B------:R-:W-:Y:S01]  /*644a0*/  LEA.HI.X.SX32 R7, R5, R4, 0x1, P3 ;  /* 0x0000000405077211 */ /* 0x000fe200018f0eff */
[----:B------:R-:W-:Y:S01]  /*644b0*/  VIADD R5, R3, 0xe ;  /* 0x0000000e03057836 */ /* 0x000fe20000000000 */
[----:B------:R0:W-:Y:S01]  /*644c0*/  @P2 STG.E.U16 desc[UR4][R204.64], R207 ;  /* 0x000000cfcc002986 */ /* 0x0001e2000c101504 */
[----:B------:R-:W3:Y:S03]  /*644d0*/  LDC R206, c[0x0][0x22c] ;  /* 0x00008b00ffce7b82 */ /* 0x000ee60000000800 */
[----:B-1----:R-:W-:Y:S01]  /*644e0*/  ISETP.LT.AND P2, PT, R5, R214, !P0 ;  /* 0x000000d60500720c */ /* 0x002fe20004741270 */
[----:B------:R1:W-:Y:S01]  /*644f0*/  @P4 STG.E.U16 desc[UR4][R6.64], R234 ;  /* 0x000000ea06004986 */ /* 0x0003e2000c101504 */
[----:B------:R-:W-:-:S03]  /*64500*/  IMAD.IADD R5, R0, 0x1, R212 ;  /* 0x0000000100057824 */ /* 0x000fc600078e02d4 */
[----:B------:R-:W2:Y:S01]  /*64510*/  LDC R214, c[0x0][0x22c] ;  /* 0x00008b00ffd67b82 */ /* 0x000ea20000000800 */
[C---:B0-----:R-:W-:Y:S02]  /*64520*/  LEA R204, P3, R0.reuse, R2, 0x1 ;  /* 0x0000000200cc7211 */ /* 0x041fe400078608ff */
[----:B------:R-:W-:Y:S02]  /*64530*/  PRMT R207, R235, 0x7632, R207 ;  /* 0x00007632ebcf7816 */ /* 0x000fe400000000cf */
[----:B------:R-:W-:Y:S01]  /*64540*/  LEA.HI.X.SX32 R205, R0, R4, 0x1, P3 ;  /* 0x0000000400cd7211 */ /* 0x000fe200018f0eff */
[----:B-1----:R-:W-:Y:S01]  /*64550*/  VIADD R7, R3, 0xf ;  /* 0x0000000f03077836 */ /* 0x002fe20000000000 */
[----:B------:R-:W-:Y:S01]  /*64560*/  PRMT R234, R234, 0x7632, R234 ;  /* 0x00007632eaea7816 */ /* 0x000fe200000000ea */
[----:B------:R-:W0:Y:S01]  /*64570*/  LDC R213, c[0x0][0x22c] ;  /* 0x00008b00ffd57b82 */ /* 0x000e220000000800 */
[C---:B------:R-:W-:Y:S01]  /*64580*/  LEA R6, P4, R5.reuse, R2, 0x1 ;  /* 0x0000000205067211 */ /* 0x040fe200078808ff */
[--C-:B------:R-:W-:Y:S01]  /*64590*/  IMAD.IADD R0, R5, 0x1, R212.reuse ;  /* 0x0000000105007824 */ /* 0x100fe200078e02d4 */
[----:B----4-:R-:W-:Y:S01]  /*645a0*/  ISETP.LT.AND P3, PT, R7, R220, !P0 ;  /* 0x000000dc0700720c */ /* 0x010fe20004761270 */
[----:B------:R1:W-:Y:S01]  /*645b0*/  @P5 STG.E.U16 desc[UR4][R204.64], R234 ;  /* 0x000000eacc005986 */ /* 0x0003e2000c101504 */
[----:B------:R-:W-:Y:S01]  /*645c0*/  LEA.HI.X.SX32 R7, R5, R4, 0x1, P4 ;  /* 0x0000000405077211 */ /* 0x000fe200020f0eff */
[----:B------:R-:W-:-:S02]  /*645d0*/  IMAD.IADD R5, R0, 0x1, R212 ;  /* 0x0000000100057824 */ /* 0x000fc400078e02d4 */
[----:B------:R-:W4:Y:S02]  /*645e0*/  LDC R212, c[0x0][0x248] ;  /* 0x00009200ffd47b82 */ /* 0x000f240000000800 */
[----:B------:R3:W-:Y:S01]  /*645f0*/  @P2 STG.E.U16 desc[UR4][R6.64], R235 ;  /* 0x000000eb06002986 */ /* 0x0007e2000c101504 */
[----:B-1----:R-:W-:Y:S01]  /*64600*/  VIADD R205, R3, 0x10 ;  /* 0x0000001003cd7836 */ /* 0x002fe20000000000 */
[----:B------:R-:W-:-:S04]  /*64610*/  LEA R204, P4, R0, R2, 0x1 ;  /* 0x0000000200cc7211 */ /* 0x000fc800078808ff */
[----:B------:R-:W1:Y:S01]  /*64620*/  LDC R220, c[0x0][0x248] ;  /* 0x00009200ffdc7b82 */ /* 0x000e620000000800 */
[----:B---3--:R-:W-:Y:S01]  /*64630*/  ISETP.LT.AND P5, PT, R205, R206, !P0 ;  /* 0x000000cecd00720c */ /* 0x008fe200047a1270 */
[----:B------:R-:W-:Y:S01]  /*64640*/  VIADD R206, R3, 0x11 ;  /* 0x0000001103ce7836 */ /* 0x000fe20000000000 */
[----:B------:R-:W-:Y:S01]  /*64650*/  LEA.HI.X.SX32 R205, R0, R4, 0x1, P4 ;  /* 0x0000000400cd7211 */ /* 0x000fe200020f0eff */
[C---:B------:R-:W-:Y:S01]  /*64660*/  IMAD.IADD R0, R5.reuse, 0x1, R215 ;  /* 0x0000000105007824 */ /* 0x040fe200078e02d7 */
[----:B------:R-:W-:-:S03]  /*64670*/  LEA R6, P2, R5, R2, 0x1 ;  /* 0x0000000205067211 */ /* 0x000fc600078408ff */
[----:B------:R-:W3:Y:S01]  /*64680*/  LDC R215, c[0x0][0x248] ;  /* 0x00009200ffd77b82 */ /* 0x000ee20000000800 */
[----:B------:R-:W-:Y:S01]  /*64690*/  @P3 STG.E.U16 desc[UR4][R204.64], R207 ;  /* 0x000000cfcc003986 */ /* 0x000fe2000c101504 */
[----:B--2---:R-:W-:Y:S01]  /*646a0*/  ISETP.LT.AND P3, PT, R206, R214, !P0 ;  /* 0x000000d6ce00720c */ /* 0x004fe20004761270 */
[----:B------:R-:W-:Y:S01]  /*646b0*/  VIADD R206, R3, 0x13 ;  /* 0x0000001303ce7836 */ /* 0x000fe20000000000 */
[----:B------:R-:W-:Y:S01]  /*646c0*/  LEA.HI.X.SX32 R7, R5, R4, 0x1, P2 ;  /* 0x0000000405077211 */ /* 0x000fe200010f0eff */
[----:B------:R-:W-:-:S03]  /*646d0*/  VIADD R5, R3, 0x12 ;  /* 0x0000001203057836 */ /* 0x000fc60000000000 */
[----:B------:R-:W2:Y:S01]  /*646e0*/  LDC R214, c[0x0][0x22c] ;  /* 0x00008b00ffd67b82 */ /* 0x000ea20000000800 */
[----:B------:R4:W-:Y:S01]  /*646f0*/  @P5 STG.E.U16 desc[UR4][R6.64], R224 ;  /* 0x000000e006005986 */ /* 0x0009e2000c101504 */
[----:B0-----:R-:W-:Y:S01]  /*64700*/  ISETP.LT.AND P4, PT, R5, R213, !P0 ;  /* 0x000000d50500720c */ /* 0x001fe20004781270 */
[----:B------:R-:W-:Y:S01]  /*64710*/  IMAD.IADD R5, R0, 0x1, R222 ;  /* 0x0000000100057824 */ /* 0x000fe200078e02de */
[----:B------:R-:W-:-:S04]  /*64720*/  ISETP.LT.AND P5, PT, R206, R221, !P0 ;  /* 0x000000ddce00720c */ /* 0x000fc800047a1270 */
[----:B------:R-:W0:Y:S01]  /*64730*/  LDC R213, c[0x0][0x22c] ;  /* 0x00008b00ffd57b82 */ /* 0x000e220000000800 */
[----:B----4-:R-:W-:Y:S02]  /*64740*/  LEA R6, P2, R0, R2, 0x1 ;  /* 0x0000000200067211 */ /* 0x010fe400078408ff */
[----:B------:R-:W-:-:S05]  /*64750*/  PRMT R224, R224, 0x7632, R224 ;  /* 0x00007632e0e07816 */ /* 0x000fca00000000e0 */
[----:B------:R-:W4:Y:S01]  /*64760*/  LDC R206, c[0x0][0x22c] ;  /* 0x00008b00ffce7b82 */ /* 0x000f220000000800 */
[----:B------:R-:W-:Y:S01]  /*64770*/  LEA.HI.X.SX32 R7, R0, R4, 0x1, P2 ;  /* 0x0000000400077211 */ /* 0x000fe200010f0eff */
[C---:B------:R-:W-:Y:S01]  /*64780*/  IMAD.IADD R0, R5.reuse, 0x1, R212 ;  /* 0x0000000105007824 */ /* 0x040fe200078e02d4 */
[----:B------:R-:W-:-:S03]  /*64790*/  LEA R204, P2, R5, R2, 0x1 ;  /* 0x0000000205cc7211 */ /* 0x000fc600078408ff */
[----:B------:R1:W-:Y:S01]  /*647a0*/  @P3 STG.E.U16 desc[UR4][R6.64], R224 ;  /* 0x000000e006003986 */ /* 0x0003e2000c101504 */
[----:B------:R-:W-:Y:S01]  /*647b0*/  LEA.HI.X.SX32 R205, R5, R4, 0x1, P2 ;  /* 0x0000000405cd7211 */ /* 0x000fe200010f0eff */
[----:B------:R-:W4:Y:S01]  /*647c0*/  LDC R207, c[0x0][0x248] ;  /* 0x00009200ffcf7b82 */ /* 0x000f220000000800 */
[----:B------:R-:W-:-:S03]  /*647d0*/  VIADD R5, R3, 0x14 ;  /* 0x0000001403057836 */ /* 0x000fc60000000000 */
[----:B------:R3:W-:Y:S02]  /*647e0*/  @P4 STG.E.U16 desc[UR4][R204.64], R225 ;  /* 0x000000e1cc004986 */ /* 0x0007e4000c101504 */
[----:B--2---:R-:W-:Y:S01]  /*647f0*/  ISETP.LT.AND P2, PT, R5, R214, !P0 ;  /* 0x000000d60500720c */ /* 0x004fe20004741270 */
[C---:B-1----:R-:W-:Y:S01]  /*64800*/  IMAD.IADD R5, R0.reuse, 0x1, R220 ;  /* 0x0000000100057824 */ /* 0x042fe200078e02dc */
[----:B------:R-:W1:Y:S01]  /*64810*/  LDC R212, c[0x0][0x22c] ;  /* 0x00008b00ffd47b82 */ /* 0x000e620000000800 */
[----:B------:R-:W-:-:S04]  /*64820*/  LEA R6, P3, R0, R2, 0x1 ;  /* 0x0000000200067211 */ /* 0x000fc800078608ff */
[----:B------:R-:W-:Y:S01]  /*64830*/  LEA.HI.X.SX32 R7, R0, R4, 0x1, P3 ;  /* 0x0000000400077211 */ /* 0x000fe200018f0eff */
[----:B------:R-:W-:Y:S02]  /*64840*/  VIADD R0, R3, 0x15 ;  /* 0x0000001503007836 */ /* 0x000fe40000000000 */
[----:B------:R-:W2:Y:S01]  /*64850*/  LDC R214, c[0x0][0x248] ;  /* 0x00009200ffd67b82 */ /* 0x000ea20000000800 */
[----:B---3--:R-:W-:Y:S02]  /*64860*/  LEA R204, P3, R5, R2, 0x1 ;  /* 0x0000000205cc7211 */ /* 0x008fe400078608ff */
[----:B------:R-:W-:Y:S02]  /*64870*/  PRMT R225, R225, 0x7632, R225 ;  /* 0x00007632e1e17816 */ /* 0x000fe400000000e1 */
[----:B0-----:R-:W-:Y:S01]  /*64880*/  ISETP.LT.AND P4, PT, R0, R213, !P0 ;  /* 0x000000d50000720c */ /* 0x001fe20004781270 */
[C---:B------:R-:W-:Y:S01]  /*64890*/  IMAD.IADD R0, R5.reuse, 0x1, R215 ;  /* 0x0000000105007824 */ /* 0x040fe200078e02d7 */
[----:B------:R-:W-:Y:S01]  /*648a0*/  LEA.HI.X.SX32 R205, R5, R4, 0x1, P3 ;  /* 0x0000000405cd7211 */ /* 0x000fe200018f0eff */
[----:B------:R-:W0:Y:S01]  /*648b0*/  LDC R220, c[0x0][0x248] ;  /* 0x00009200ffdc7b82 */ /* 0x000e220000000800 */
[----:B------:R-:W-:Y:S01]  /*648c0*/  VIADD R5, R3, 0x16 ;  /* 0x0000001603057836 */ /* 0x000fe20000000000 */
[----:B------:R3:W-:Y:S04]  /*648d0*/  @P5 STG.E.U16 desc[UR4][R6.64], R225 ;  /* 0x000000e106005986 */ /* 0x0007e8000c101504 */
[----:B------:R2:W-:Y:S01]  /*648e0*/  @P2 STG.E.U16 desc[UR4][R204.64], R226 ;  /* 0x000000e2cc002986 */ /* 0x0005e2000c101504 */
[----:B----4-:R-:W-:Y:S01]  /*648f0*/  ISETP.LT.AND P2, PT, R5, R206, !P0 ;  /* 0x000000ce0500720c */ /* 0x010fe20004741270 */
[----:B------:R-:W4:Y:S01]  /*64900*/  LDC R215, c[0x0][0x22c] ;  /* 0x00008b00ffd77b82 */ /* 0x000f220000000800 */
[C---:B------:R-:W-:Y:S01]  /*64910*/  IMAD.IADD R5, R0.reuse, 0x1, R207 ;  /* 0x0000000100057824 */ /* 0x040fe200078e02cf */
[----:B---3--:R-:W-:-:S06]  /*64920*/  LEA R6, P3, R0, R2, 0x1 ;  /* 0x0000000200067211 */ /* 0x008fcc00078608ff */
[----:B------:R-:W3:Y:S01]  /*64930*/  LDC R207, c[0x0][0x248] ;  /* 0x00009200ffcf7b82 */ /* 0x000ee20000000800 */
[----:B--2---:R-:W-:Y:S01]  /*64940*/  IMAD.IADD R206, R5, 0x1, R214 ;  /* 0x0000000105ce7824 */ /* 0x004fe200078e02d6 */
[----:B------:R-:W-:Y:S01]  /*64950*/  LEA.HI.X.SX32 R7, R0, R4, 0x1, P3 ;  /* 0x0000000400077211 */ /* 0x000fe200018f0eff */
[C---:B------:R-:W-:Y:S01]  /*64960*/  VIADD R0, R3.reuse, 0x17 ;  /* 0x0000001703007836 */ /* 0x040fe20000000000 */
[----:B------:R-:W-:Y:S01]  /*64970*/  PRMT R226, R226, 0x7632, R226 ;  /* 0x00007632e2e27816 */ /* 0x000fe200000000e2 */
[----:B------:R-:W-:-:S03]  /*64980*/  VIADD R205, R3, 0x18 ;  /* 0x0000001803cd7836 */ /* 0x000fc60000000000 */
[----:B------:R-:W2:Y:S01]  /*64990*/  LDC R213, c[0x0][0x22c] ;  /* 0x00008b00ffd57b82 */ /* 0x000ea20000000800 */
[----:B------:R0:W-:Y:S01]  /*649a0*/  @P4 STG.E.U16 desc[UR4][R6.64], R226 ;  /* 0x000000e206004986 */ /* 0x0001e2000c101504 */
[----:B-1----:R-:W-:Y:S02]  /*649b0*/  ISETP.LT.AND P3, PT, R0, R212, !P0 ;  /* 0x000000d40000720c */ /* 0x002fe40004761270 */
[----:B------:R-:W-:-:S04]  /*649c0*/  PRMT R0, R227, 0x7632, R0 ;  /* 0x00007632e3007816 */ /* 0x000fc80000000000 */
[----:B------:R-:W1:Y:S01]  /*649d0*/  LDC R212, c[0x0][0x22c] ;  /* 0x00008b00ffd47b82 */ /* 0x000e620000000800 */
[----:B----4-:R-:W-:Y:S02]  /*649e0*/  ISETP.LT.AND P5, PT, R205, R215, !P0 ;  /* 0x000000d7cd00720c */ /* 0x010fe400047a1270 */
[----:B0-----:R-:W-:-:S05]  /*649f0*/  LEA R6, P4, R5, R2, 0x1 ;  /* 0x0000000205067211 */ /* 0x001fca00078808ff */
[----:B------:R-:W0:Y:S01]  /*64a00*/  LDC R214, c[0x0][0x248] ;  /* 0x00009200ffd67b82 */ /* 0x000e220000000800 */
[----:B------:R-:W-:Y:S02]  /*64a10*/  LEA.HI.X.SX32 R7, R5, R4, 0x1, P4 ;  /* 0x0000000405077211 */ /* 0x000fe400020f0eff */
[----:B------:R-:W-:-:S03]  /*64a20*/  LEA R204, P4, R206, R2, 0x1 ;  /* 0x00000002cecc7211 */ /* 0x000fc600078808ff */
[----:B------:R4:W-:Y:S01]  /*64a30*/  @P2 STG.E.U16 desc[UR4][R6.64], R227 ;  /* 0x000000e306002986 */ /* 0x0009e2000c101504 */
[C---:B------:R-:W-:Y:S01]  /*64a40*/  LEA.HI.X.SX32 R205, R206.reuse, R4, 0x1, P4 ;  /* 0x00000004cecd7211 */ /* 0x040fe200020f0eff */
[----:B------:R-:W0:Y:S04]  /*64a50*/  LDC R221, c[0x0][0x22c] ;  /* 0x00008b00ffdd7b82 */ /* 0x000e280000000800 */
[----:B------:R3:W-:Y:S04]  /*64a60*/  @P3 STG.E.U16 desc[UR4][R204.64], R0 ;  /* 0x00000000cc003986 */ /* 0x0007e8000c101504 */
[----:B------:R-:W0:Y:S01]  /*64a70*/  LDC R215, c[0x0][0x248] ;  /* 0x00009200ffd77b82 */ /* 0x000e220000000800 */
[----:B----4-:R-:W-:-:S02]  /*64a80*/  IMAD.IADD R7, R206, 0x1, R220 ;  /* 0x00000001ce077824 */ /* 0x010fc400078e02dc */
[----:B------:R-:W-:Y:S02]  /*64a90*/  VIADD R206, R3, 0x19 ;  /* 0x0000001903ce7836 */ /* 0x000fe40000000000 */
[C---:B---3--:R-:W-:Y:S01]  /*64aa0*/  IMAD.IADD R5, R7.reuse, 0x1, R207 ;  /* 0x0000000107057824 */ /* 0x048fe200078e02cf */
[----:B------:R-:W-:Y:S02]  /*64ab0*/  LEA R6, P2, R7, R2, 0x1 ;  /* 0x0000000207067211 */ /* 0x000fe400078408ff */
[----:B------:R-:W3:Y:S01]  /*64ac0*/  LDC R220, c[0x0][0x248] ;  /* 0x00009200ffdc7b82 */ /* 0x000ee20000000800 */
[C---:B------:R-:W-:Y:S01]  /*64ad0*/  VIADD R0, R3.reuse, 0x1a ;  /* 0x0000001a03007836 */ /* 0x040fe20000000000 */
[----:B--2---:R-:W-:Y:S01]  /*64ae0*/  ISETP.LT.AND P3, PT, R206, R213, !P0 ;  /* 0x000000d5ce00720c */ /* 0x004fe20004761270 */
[----:B------:R-:W-:Y:S01]  /*64af0*/  VIADD R206, R3, 0x1b ;  /* 0x0000001b03ce7836 */ /* 0x000fe20000000000 */
[----:B------:R-:W-:Y:S02]  /*64b00*/  LEA.HI.X.SX32 R7, R7, R4, 0x1, P2 ;  /* 0x0000000407077211 */ /* 0x000fe400010f0eff */
[----:B-1----:R-:W-:Y:S01]  /*64b10*/  ISETP.LT.AND P4, PT, R0, R212, !P0 ;  /* 0x000000d40000720c */ /* 0x002fe20004781270 */
[----:B0-----:R-:W-:Y:S01]  /*64b20*/  IMAD.IADD R0, R5, 0x1, R214 ;  /* 0x0000000105007824 */ /* 0x001fe200078e02d6 */
[----:B------:R-:W0:Y:S01]  /*64b30*/  LDC R207, c[0x0][0x22c] ;  /* 0x00008b00ffcf7b82 */ /* 0x000e220000000800 */
[----:B------:R1:W-:Y:S01]  /*64b40*/  @P5 STG.E.U16 desc[UR4][R6.64], R216 ;  /* 0x000000d806005986 */ /* 0x0003e2000c101504 */
[----:B------:R-:W-:Y:S01]  /*64b50*/  ISETP.LT.AND P5, PT, R206, R221, !P0 ;  /* 0x000000ddce00720c */ /* 0x000fe200047a1270 */
[----:B------:R-:W-:-:S05]  /*64b60*/  VIADD R206, R3, 0x1c ;  /* 0x0000001c03ce7836 */ /* 0x000fca0000000000 */
[----:B------:R-:W2:Y:S01]  /*64b70*/  LDC R212, c[0x0][0x248] ;  /* 0x00009200ffd47b82 */ /* 0x000ea20000000800 */
[----:B-1----:R-:W-:Y:S02]  /*64b80*/  LEA R6, P2, R5, R2, 0x1 ;  /* 0x0000000205067211 */ /* 0x002fe400078408ff */
[----:B------:R-:W-:-:S05]  /*64b90*/  PRMT R216, R216, 0x7632, R216 ;  /* 0x00007632d8d87816 */ /* 0x000fca00000000d8 */
[----:B------:R-:W1:Y:S01]  /*64ba0*/  LDC R213, c[0x0][0x248] ;  /* 0x00009200ffd57b82 */ /* 0x000e620000000800 */
[----:B------:R-:W-:Y:S02]  /*64bb0*/  LEA.HI.X.SX32 R7, R5, R4, 0x1, P2 ;  /* 0x0000000405077211 */ /* 0x000fe400010f0eff */
[----:B------:R-:W-:-:S03]  /*64bc0*/  LEA R204, P2, R0, R2, 0x1 ;  /* 0x0000000200cc7211 */ /* 0x000fc600078408ff */
[----:B------:R3:W-:Y:S01]  /*64bd0*/  @P3 STG.E.U16 desc[UR4][R6.64], R216 ;  /* 0x000000d806003986 */ /* 0x0007e2000c101504 */
[----:B------:R-:W-:Y:S01]  /*64be0*/  LEA.HI.X.SX32 R205, R0, R4, 0x1, P2 ;  /* 0x0000000400cd7211 */ /* 0x000fe200010f0eff */
[----:B------:R-:W4:Y:S01]  /*64bf0*/  LDC R5, c[0x0][0x22c] ;  /* 0x00008b00ff057b82 */ /* 0x000f220000000800 */
[----:B0-----:R-:W-:Y:S01]  /*64c00*/  ISETP.LT.AND P2, PT, R206, R207, !P0 ;  /* 0x000000cfce00720c */ /* 0x001fe20004741270 */
[----:B------:R-:W-:Y:S02]  /*64c10*/  VIADD R207, R3, 0x1d ;  /* 0x0000001d03cf7836 */ /* 0x000fe40000000000 */
[----:B------:R0:W-:Y:S04]  /*64c20*/  @P4 STG.E.U16 desc[UR4][R204.64], R217 ;  /* 0x000000d9cc004986 */ /* 0x0001e8000c101504 */
[----:B------:R-:W1:Y:S01]  /*64c30*/  LDC R206, c[0x0][0x22c] ;  /* 0x00008b00ffce7b82 */ /* 0x000e620000000800 */
[----:B---3--:R-:W-:-:S05]  /*64c40*/  IMAD.IADD R7, R0, 0x1, R220 ;  /* 0x0000000100077824 */ /* 0x008fca00078e02dc */
[C---:B------:R-:W-:Y:S02]  /*64c50*/  LEA R6, P3, R7.reuse, R2, 0x1 ;  /* 0x0000000207067211 */ /* 0x040fe400078608ff */
[----:B------:R-:W3:Y:S01]  /*64c60*/  LDC R0, c[0x0][0x22c] ;  /* 0x00008b00ff007b82 */ /* 0x000ee20000000800 */
[----:B0-----:R-:W-:Y:S01]  /*64c70*/  IMAD.IADD R205, R7, 0x1, R215 ;  /* 0x0000000107cd7824 */ /* 0x001fe200078e02d7 */
[----:B------:R-:W-:Y:S02]  /*64c80*/  PRMT R217, R217, 0x7632, R217 ;  /* 0x00007632d9d97816 */ /* 0x000fe400000000d9 */
[----:B------:R-:W-:Y:S02]  /*64c90*/  LEA.HI.X.SX32 R7, R7, R4, 0x1, P3 ;  /* 0x0000000407077211 */ /* 0x000fe400018f0eff */
[----:B------:R-:W-:Y:S02]  /*64ca0*/  LEA R204, P3, R205, R2, 0x1 ;  /* 0x00000002cdcc7211 */ /* 0x000fe400078608ff */
[----:B------:R-:W0:Y:S01]  /*64cb0*/  LDC R215, c[0x0][0x248] ;  /* 0x00009200ffd77b82 */ /* 0x000e220000000800 */
[----:B----4-:R-:W-:Y:S01]  /*64cc0*/  ISETP.LT.AND P4, PT, R207, R5, !P0 ;  /* 0x00000005cf00720c */ /* 0x010fe20004781270 */
[----:B------:R2:W-:Y:S01]  /*64cd0*/  @P5 STG.E.U16 desc[UR4][R6.64], R217 ;  /* 0x000000d906005986 */ /* 0x0005e2000c101504 */
[----:B------:R-:W-:-:S05]  /*64ce0*/  VIADD R207, R3, 0x1e ;  /* 0x0000001e03cf7836 */ /* 0x000fca0000000000 */
[----:B------:R-:W4:Y:S01]  /*64cf0*/  LDC R5, c[0x0][0x22c] ;  /* 0x00008b00ff057b82 */ /* 0x000f220000000800 */
[C---:B--2---:R-:W-:Y:S01]  /*64d00*/  IMAD.IADD R7, R205.reuse, 0x1, R212 ;  /* 0x00000001cd077824 */ /* 0x044fe200078e02d4 */
[----:B------:R-:W-:-:S06]  /*64d10*/  LEA.HI.X.SX32 R205, R205, R4, 0x1, P3 ;  /* 0x00000004cdcd7211 */ /* 0x000fcc00018f0eff */
[----:B------:R-:W2:Y:S01]  /*64d20*/  LDC R214, c[0x0][0x248] ;  /* 0x00009200ffd67b82 */ /* 0x000ea20000000800 */
[----:B------:R-:W-:Y:S01]  /*64d30*/  LEA R6, P3, R7, R2, 0x1 ;  /* 0x0000000207067211 */ /* 0x000fe200078608ff */
[----:B------:R0:W-:Y:S01]  /*64d40*/  @P2 STG.E.U16 desc[UR4][R204.64], R218 ;  /* 0x000000dacc002986 */ /* 0x0001e2000c101504 */
[----:B---3--:R-:W-:Y:S01]  /*64d50*/  ISETP.LT.AND P2, PT, R207, R0, !P0 ;  /* 0x00000000cf00720c */ /* 0x008fe20004741270 */
[C---:B-1----:R-:W-:Y:S01]  /*64d60*/  IMAD.IADD R0, R7.reuse, 0x1, R213 ;  /* 0x0000000107007824 */ /* 0x042fe200078e02d5 */
[----:B------:R-:W-:-:S03]  /*64d70*/  LEA.HI.X.SX32 R7, R7, R4, 0x1, P3 ;  /* 0x0000000407077211 */ /* 0x000fc600018f0eff */
[----:B------:R-:W1:Y:S01]  /*64d80*/  LDC R212, c[0x0][0x22c] ;  /* 0x00008b00ffd47b82 */ /* 0x000e620000000800 */
[----:B------:R-:W-:Y:S02]  /*64d90*/  PRMT R207, R219, 0x7632, R207 ;  /* 0x00007632dbcf7816 */ /* 0x000fe400000000cf */
[----:B0-----:R-:W-:Y:S01]  /*64da0*/  PRMT R218, R218, 0x7632, R218 ;  /* 0x00007632dada7816 */ /* 0x001fe200000000da */
[----:B------:R-:W-:-:S04]  /*64db0*/  VIADD R204, R3, 0x1f ;  /* 0x0000001f03cc7836 */ /* 0x000fc80000000000 */
[----:B------:R-:W0:Y:S01]  /*64dc0*/  LDC R213, c[0x0][0x248] ;  /* 0x00009200ffd57b82 */ /* 0x000e220000000800 */
[----:B------:R-:W-:Y:S01]  /*64dd0*/  VIADD R205, R3, 0x20 ;  /* 0x0000002003cd7836 */ /* 0x000fe20000000000 */
[----:B------:R3:W-:Y:S01]  /*64de0*/  @P4 STG.E.U16 desc[UR4][R6.64], R218 ;  /* 0x000000da06004986 */ /* 0x0007e2000c101504 */
[----:B------:R-:W-:Y:S01]  /*64df0*/  ISETP.LT.AND P3, PT, R204, R206, !P0 ;  /* 0x000000cecc00720c */ /* 0x000fe20004761270 */
[----:B------:R-:W-:Y:S02]  /*64e00*/  IMAD.IADD R206, R0, 0x1, R215 ;  /* 0x0000000100ce7824 */ /* 0x000fe400078e02d7 */
[----:B----4-:R-:W-:Y:S01]  /*64e10*/  ISETP.LT.AND P5, PT, R205, R5, !P0 ;  /* 0x00000005cd00720c */ /* 0x010fe200047a1270 */
[----:B------:R-:W-:Y:S01]  /*64e20*/  VIADD R215, R3, 0x21 ;  /* 0x0000002103d77836 */ /* 0x000fe20000000000 */
[----:B------:R-:W4:Y:S01]  /*64e30*/  LDC R216, c[0x0][0x248] ;  /* 0x00009200ffd87b82 */ /* 0x000f220000000800 */
[----:B--2---:R-:W-:Y:S01]  /*64e40*/  IMAD.IADD R214, R206, 0x1, R214 ;  /* 0x00000001ced67824 */ /* 0x004fe200078e02d6 */
[----:B---3--:R-:W-:-:S06]  /*64e50*/  LEA R6, P4, R0, R2, 0x1 ;  /* 0x0000000200067211 */ /* 0x008fcc00078808ff */
[----:B------:R-:W2:Y:S01]  /*64e60*/  LDC R5, c[0x0][0x248] ;  /* 0x00009200ff057b82 */ /* 0x000ea20000000800 */
[----:B------:R-:W-:Y:S02]  /*64e70*/  LEA.HI.X.SX32 R7, R0, R4, 0x1, P4 ;  /* 0x0000000400077211 */ /* 0x000fe400020f0eff */
[----:B------:R-:W-:-:S05]  /*64e80*/  LEA R204, P4, R206, R2, 0x1 ;  /* 0x00000002cecc7211 */ /* 0x000fca00078808ff */
[----:B------:R-:W3:Y:S01]  /*64e90*/  LDC R0, c[0x0][0x22c] ;  /* 0x00008b00ff007b82 */ /* 0x000ee20000000800 */
[----:B------:R-:W-:Y:S01]  /*64ea0*/  LEA.HI.X.SX32 R205, R206, R4, 0x1, P4 ;  /* 0x00000004cecd7211 */ /* 0x000fe200020f0eff */
[----:B------:R1:W-:Y:S01]  /*64eb0*/  @P2 STG.E.U16 desc[UR4][R6.64], R219 ;  /* 0x000000db06002986 */ /* 0x0003e2000c101504 */
[----:B0-----:R-:W-:-:S03]  /*64ec0*/  IMAD.IADD R213, R214, 0x1, R213 ;  /* 0x00000001d6d57824 */ /* 0x001fc600078e02d5 */
[----:B------:R4:W-:Y:S01]  /*64ed0*/  @P3 STG.E.U16 desc[UR4][R204.64], R207 ;  /* 0x000000cfcc003986 */ /* 0x0009e2000c101504 */
[----:B-1----:R-:W-:Y:S01]  /*64ee0*/  ISETP.LT.AND P3, PT, R215, R212, !P0 ;  /* 0x000000d4d700720c */ /* 0x002fe20004761270 */
[----:B------:R-:W0:Y:S01]  /*64ef0*/  LDC R206, c[0x0][0x22c] ;  /* 0x00008b00ffce7b82 */ /* 0x000e220000000800 */
[----:B------:R-:W-:Y:S01]  /*64f00*/  VIADD R215, R3, 0x22 ;  /* 0x0000002203d77836 */ /* 0x000fe20000000000 */
[----:B------:R-:W-:-:S06]  /*64f10*/  LEA R6, P2, R214, R2, 0x1 ;  /* 0x00000002d6067211 */ /* 0x000fcc00078408ff */
[----:B------:R-:W1:Y:S01]  /*64f20*/  LDC R212, c[0x0][0x248] ;  /* 0x00009200ffd47b82 */ /* 0x000e620000000800 */
[----:B------:R-:W-:Y:S01]  /*64f30*/  LEA.HI.X.SX32 R7, R214, R4, 0x1, P2 ;  /* 0x00000004d6077211 */ /* 0x000fe200010f0eff */
[----:B----4-:R-:W-:Y:S02]  /*64f40*/  IMAD.IADD R205, R213, 0x1, R216 ;  /* 0x00000001d5cd7824 */ /* 0x010fe400078e02d8 */
[----:B------:R-:W-:Y:S02]  /*64f50*/  VIADD R216, R3, 0x24 ;  /* 0x0000002403d87836 */ /* 0x000fe40000000000 */
[----:B------:R4:W-:Y:S02]  /*64f60*/  @P5 STG.E.U16 desc[UR4][R6.64], R208 ;  /* 0x000000d006005986 */ /* 0x0009e4000c101504 */
[----:B------:R-:W1:Y:S01]  /*64f70*/  LDC R207, c[0x0][0x22c] ;  /* 0x00008b00ffcf7b82 */ /* 0x000e620000000800 */
[----:B---3--:R-:W-:Y:S01]  /*64f80*/  ISETP.LT.AND P4, PT, R215, R0, !P0 ;  /* 0x00000000d700720c */ /* 0x008fe20004781270 */
[----:B------:R-:W-:Y:S01]  /*64f90*/  VIADD R215, R3, 0x23 ;  /* 0x0000002303d77836 */ /* 0x000fe20000000000 */
[----:B------:R-:W-:Y:S01]  /*64fa0*/  PRMT R0, R208, 0x7632, R0 ;  /* 0x00007632d0007816 */ /* 0x000fe20000000000 */
[----:B--2---:R-:W-:-:S04]  /*64fb0*/  IMAD.IADD R5, R205, 0x1, R5 ;  /* 0x00000001cd057824 */ /* 0x004fc800078e0205 */
[----:B------:R-:W2:Y:S01]  /*64fc0*/  LDC R214, c[0x0][0x248] ;  /* 0x00009200ffd67b82 */ /* 0x000ea20000000800 */
[----:B0-----:R-:W-:Y:S02]  /*64fd0*/  ISETP.LT.AND P5, PT, R215, R206, !P0 ;  /* 0x000000ced700720c */ /* 0x001fe400047a1270 */
[----:B----4-:R-:W-:-:S04]  /*64fe0*/  LEA R6, P2, R213, R2, 0x1 ;  /* 0x00000002d5067211 */ /* 0x010fc800078408ff */
[----:B------:R-:W-:Y:S01]  /*64ff0*/  LEA.HI.X.SX32 R7, R213, R4, 0x1, P2 ;  /* 0x00000004d5077211 */ /* 0x000fe200010f0eff */
[----:B------:R-:W0:Y:S01]  /*65000*/  LDC R215, c[0x0][0x22c] ;  /* 0x00008b00ffd77b82 */ /* 0x000e220000000800 */
[-C--:B------:R-:W-:Y:S01]  /*65010*/  LEA R204, P2, R205, R2.reuse, 0x1 ;  /* 0x00000002cdcc7211 */ /* 0x080fe200078408ff */
[C---:B-1----:R-:W-:Y:S02]  /*65020*/  IMAD.IADD R217, R5.reuse, 0x1, R212 ;  /* 0x0000000105d97824 */ /* 0x042fe400078e02d4 */
[----:B------:R1:W-:Y:S01]  /*65030*/  @P3 STG.E.U16 desc[UR4][R6.64], R0 ;  /* 0x0000000006003986 */ /* 0x0003e2000c101504 */
[----:B------:R-:W-:Y:S01]  /*65040*/  LEA R206, P3, R5, R2, 0x1 ;  /* 0x0000000205ce7211 */ /* 0x000fe200078608ff */
[----:B------:R-:W-:Y:S01]  /*65050*/  VIADD R212, R3, 0x25 ;  /* 0x0000002503d47836 */ /* 0x000fe20000000000 */
[----:B------:R-:W-:Y:S01]  /*65060*/  LEA.HI.X.SX32 R205, R205, R4, 0x1, P2 ;  /* 0x00000004cdcd7211 */ /* 0x000fe200010f0eff */
[----:B------:R-:W3:Y:S01]  /*65070*/  LDC R213, c[0x0][0x22c] ;  /* 0x00008b00ffd57b82 */ /* 0x000ee20000000800 */
[----:B------:R-:W-:-:S02]  /*65080*/  ISETP.LT.AND P2, PT, R216, R207, !P0 ;  /* 0x000000cfd800720c */ /* 0x000fc40004741270 */
[----:B------:R-:W-:Y:S01]  /*65090*/  LEA.HI.X.SX32 R207, R5, R4, 0x1, P3 ;  /* 0x0000000405cf7211 */ /* 0x000fe200018f0eff */
[----:B------:R2:W-:Y:S04]  /*650a0*/  @P4 STG.E.U16 desc[UR4][R204.64], R209 ;  /* 0x000000d1cc004986 */ /* 0x0005e8000c101504 */
[----:B------:R-:W4:Y:S01]  /*650b0*/  LDC R208, c[0x0][0x248] ;  /* 0x00009200ffd07b82 */ /* 0x000f220000000800 */
[----:B-1----:R-:W-:Y:S02]  /*650c0*/  PRMT R7, R209, 0x7632, R7 ;  /* 0x00007632d1077816 */ /* 0x002fe40000000007 */
[----:B------:R-:W-:-:S03]  /*650d0*/  LEA R6, P3, R217, R2, 0x1 ;  /* 0x00000002d9067211 */ /* 0x000fc600078608ff */
[----:B------:R1:W-:Y:S02]  /*650e0*/  @P5 STG.E.U16 desc[UR4][R206.64], R7 ;  /* 0x00000007ce005986 */ /* 0x0003e4000c101504 */
[----:B------:R-:W4:Y:S01]  /*650f0*/  LDC R5, c[0x0][0x22c] ;  /* 0x00008b00ff057b82 */ /* 0x000f220000000800 */
[----:B--2---:R-:W-:Y:S02]  /*65100*/  IMAD.IADD R205, R217, 0x1, R214 ;  /* 0x00000001d9cd7824 */ /* 0x004fe400078e02d6 */
[----:B------:R-:W-:-:S05]  /*65110*/  VIADD R214, R3, 0x26 ;  /* 0x0000002603d67836 */ /* 0x000fca0000000000 */
[----:B------:R-:W2:Y:S01]  /*65120*/  LDC R0, c[0x0][0x248] ;  /* 0x00009200ff007b82 */ /* 0x000ea20000000800 */
[----:B---3--:R-:W-:Y:S02]  /*65130*/  ISETP.LT.AND P4, PT, R212, R213, !P0 ;  /* 0x000000d5d400720c */ /* 0x008fe40004781270 */
[----:B-1----:R-:W-:Y:S02]  /*65140*/  LEA.HI.X.SX32 R7, R217, R4, 0x1, P3 ;  /* 0x00000004d9077211 */ /* 0x002fe400018f0eff */
[C---:B------:R-:W-:Y:S02]  /*65150*/  LEA R204, P3, R205.reuse, R2, 0x1 ;  /* 0x00000002cdcc7211 */ /* 0x040fe400078608ff */
[----:B------:R-:W-:Y:S01]  /*65160*/  PRMT R207, R210, 0x7632, R207 ;  /* 0x00007632d2cf7816 */ /* 0x000fe200000000cf */
[----:B------:R-:W1:Y:S01]  /*65170*/  LDC R209, c[0x0][0x22c] ;  /* 0x00008b00ffd17b82 */ /* 0x000e620000000800 */
[----:B------:R3:W-:Y:S01]  /*65180*/  @P2 STG.E.U16 desc[UR4][R6.64], R210 ;  /* 0x000000d206002986 */ /* 0x0007e2000c101504 */
[----:B0-----:R-:W-:Y:S01]  /*65190*/  ISETP.LT.AND P2, PT, R214, R215, !P0 ;  /* 0x000000d7d600720c */ /* 0x001fe20004741270 */
[C---:B----4-:R-:W-:Y:S01]  /*651a0*/  IMAD.IADD R215, R205.reuse, 0x1, R208 ;  /* 0x00000001cdd77824 */ /* 0x050fe200078e02d0 */
[----:B------:R-:W-:Y:S01]  /*651b0*/  LEA.HI.X.SX32 R205, R205, R4, 0x1, P3 ;  /* 0x00000004cdcd7211 */ /* 0x000fe200018f0eff */
[----:B------:R-:W-:-:S03]  /*651c0*/  VIADD R214, R3, 0x27 ;  /* 0x0000002703d67836 */ /* 0x000fc60000000000 */
[----:B------:R-:W0:Y:S01]  /*651d0*/  LDC R212, c[0x0][0x248] ;  /* 0x00009200ffd47b82 */ /* 0x000e220000000800 */
[----:B------:R4:W-:Y:S01]  /*651e0*/  @P4 STG.E.U16 desc[UR4][R204.64], R207 ;  /* 0x000000cfcc004986 */ /* 0x0009e2000c101504 */
[----:B------:R-:W-:Y:S02]  /*651f0*/  ISETP.LT.AND P3, PT, R214, R5, !P0 ;  /* 0x00000005d600720c */ /* 0x000fe40004761270 */
[----:B------:R-:W-:Y:S01]  /*65200*/  LEA R206, P4, R215, R2, 0x1 ;  /* 0x00000002d7ce7211 */ /* 0x000fe200078808ff */
[----:B---3--:R-:W-:Y:S01]  /*65210*/  VIADD R210, R3, 0x28 ;  /* 0x0000002803d27836 */ /* 0x008fe20000000000 */
[----:B------:R-:W-:Y:S02]  /*65220*/  PRMT R214, R201, 0x7632, R214 ;  /* 0x00007632c9d67816 */ /* 0x000fe400000000d6 */
[----:B------:R-:W3:Y:S01]  /*65230*/  LDC R208, c[0x0][0x248] ;  /* 0x00009200ffd07b82 */ /* 0x000ee20000000800 */
[C---:B--2---:R-:W-:Y:S01]  /*65240*/  IMAD.IADD R7, R215.reuse, 0x1, R0 ;  /* 0x00000001d7077824 */ /* 0x044fe200078e0200 */
[----:B----4-:R-:W-:-:S04]  /*65250*/  LEA.HI.X.SX32 R207, R215, R4, 0x1, P4 ;  /* 0x00000004d7cf7211 */ /* 0x010fc800020f0eff */
[----:B------:R-:W-:Y:S02]  /*65260*/  LEA R6, P4, R7, R2, 0x1 ;  /* 0x0000000207067211 */ /* 0x000fe400078808ff */
[----:B------:R-:W2:Y:S01]  /*65270*/  LDC R213, c[0x0][0x22c] ;  /* 0x00008b00ffd57b82 */ /* 0x000ea20000000800 */
[----:B-1----:R-:W-:Y:S01]  /*65280*/  ISETP.LT.AND P5, PT, R210, R209, !P0 ;  /* 0x000000d1d200720c */ /* 0x002fe200047a1270 */
[----:B------:R1:W-:Y:S01]  /*65290*/  @P2 STG.E.U16 desc[UR4][R206.64], R211 ;  /* 0x000000d3ce002986 */ /* 0x0003e2000c101504 */
[----:B------:R-:W-:-:S05]  /*652a0*/  PRMT R205, R211, 0x7632, R205 ;  /* 0x00007632d3cd7816 */ /* 0x000fca00000000cd */
[----:B------:R-:W4:Y:S01]  /*652b0*/  LDC R5, c[0x0][0x248] ;  /* 0x00009200ff057b82 */ /* 0x000f220000000800 */
[C---:B0-----:R-:W-:Y:S01]  /*652c0*/  IMAD.IADD R217, R7.reuse, 0x1, R212 ;  /* 0x0000000107d97824 */ /* 0x041fe200078e02d4 */
[----:B------:R-:W-:Y:S01]  /*652d0*/  LEA.HI.X.SX32 R7, R7, R4, 0x1, P4 ;  /* 0x0000000407077211 */ /* 0x000fe200020f0eff */
[----:B------:R-:W-:-:S03]  /*652e0*/  VIADD R212, R3, 0x29 ;  /* 0x0000002903d47836 */ /* 0x000fc60000000000 */
[C---:B------:R-:W-:Y:S01]  /*652f0*/  LEA R204, P2, R217.reuse, R2, 0x1 ;  /* 0x00000002d9cc7211 */ /* 0x040fe200078408ff */
[----:B------:R0:W-:Y:S01]  /*65300*/  @P3 STG.E.U16 desc[UR4][R6.64], R205 ;  /* 0x000000cd06003986 */ /* 0x0001e2000c101504 */
[----:B------:R-:W4:Y:S01]  /*65310*/  LDC R0, c[0x0][0x22c] ;  /* 0x00008b00ff007b82 */ /* 0x000f220000000800 */
[----:B---3--:R-:W-:Y:S02]  /*65320*/  IMAD.IADD R215, R217, 0x1, R208 ;  /* 0x00000001d9d77824 */ /* 0x008fe400078e02d0 */
[----:B-1----:R-:W-:-:S05]  /*65330*/  VIADD R207, R3, 0x2a ;  /* 0x0000002a03cf7836 */ /* 0x002fca0000000000 */
[----:B------:R-:W1:Y:S01]  /*65340*/  LDC R209, c[0x0][0x248] ;  /* 0x00009200ffd17b82 */ /* 0x000e620000000800 */
[----:B--2---:R-:W-:Y:S02]  /*65350*/  ISETP.LT.AND P3, PT, R212, R213, !P0 ;  /* 0x000000d5d400720c */ /* 0x004fe40004761270 */
[----:B0-----:R-:W-:Y:S02]  /*65360*/  LEA.HI.X.SX32 R205, R217, R4, 0x1, P2 ;  /* 0x00000004d9cd7211 */ /* 0x001fe400010f0eff */
[C---:B------:R-:W-:Y:S02]  /*65370*/  LEA R206, P2, R215.reuse, R2, 0x1 ;  /* 0x00000002d7ce7211 */ /* 0x040fe400078408ff */
[----:B------:R-:W-:Y:S01]  /*65380*/  PRMT R7, R200, 0x7632, R7 ;  /* 0x00007632c8077816 */ /* 0x000fe20000000007 */
[----:B------:R-:W0:Y:S01]  /*65390*/  LDC R210, c[0x0][0x22c] ;  /* 0x00008b00ffd27b82 */ /* 0x000e220000000800 */
[----:B----4-:R-:W-:Y:S01]  /*653a0*/  IMAD.IADD R5, R215, 0x1, R5 ;  /* 0x00000001d7057824 */ /* 0x010fe200078e0205 */
[----:B------:R2:W-:Y:S06]  /*653b0*/  @P5 STG.E.U16 desc[UR4][R204.64], R200 ;  /* 0x000000c8cc005986 */ /* 0x0005ec000c101504 */
[----:B------:R-:W3:Y:S01]  /*653c0*/  LDC R211, c[0x0][0x22c] ;  /* 0x00008b00ffd37b82 */ /* 0x000ee20000000800 */
[----:B------:R-:W-:-:S02]  /*653d0*/  ISETP.LT.AND P4, PT, R207, R0, !P0 ;  /* 0x00000000cf00720c */ /* 0x000fc40004781270 */
[----:B------:R-:W-:Y:S01]  /*653e0*/  LEA.HI.X.SX32 R207, R215, R4, 0x1, P2 ;  /* 0x00000004d7cf7211 */ /* 0x000fe200010f0eff */
[----:B------:R-:W-:Y:S01]  /*653f0*/  VIADD R215, R3, 0x2b ;  /* 0x0000002b03d77836 */ /* 0x000fe20000000000 */
[----:B------:R-:W-:Y:S01]  /*65400*/  LEA R6, P2, R5, R2, 0x1 ;  /* 0x0000000205067211 */ /* 0x000fe200078408ff */
[----:B--2---:R-:W-:Y:S02]  /*65410*/  VIADD R200, R3, 0x2c ;  /* 0x0000002c03c87836 */ /* 0x004fe40000000000 */
[----:B------:R-:W2:Y:S01]  /*65420*/  LDC R208, c[0x0][0x248] ;  /* 0x00009200ffd07b82 */ /* 0x000ea20000000800 */
[----:B------:R4:W-:Y:S01]  /*65430*/  @P3 STG.E.U16 desc[UR4][R206.64], R7 ;  /* 0x00000007ce003986 */ /* 0x0009e2000c101504 */
[----:B-1----:R-:W-:-:S05]  /*65440*/  IMAD.IADD R209, R5, 0x1, R209 ;  /* 0x0000000105d17824 */ /* 0x002fca00078e02d1 */
[----:B------:R-:W-:Y:S01]  /*65450*/  LEA R204, P3, R209, R2, 0x1 ;  /* 0x00000002d1cc7211 */ /* 0x000fe200078608ff */
[----:B------:R-:W1:Y:S01]  /*65460*/  LDC R212, c[0x0][0x248] ;  /* 0x00009200ffd47b82 */ /* 0x000e620000000800 */
[----:B0-----:R-:W-:Y:S02]  /*65470*/  ISETP.LT.AND P5, PT, R215, R210, !P0 ;  /* 0x000000d2d700720c */ /* 0x001fe400047a1270 */
[-C--:B------:R-:W-:Y:S02]  /*65480*/  LEA.HI.X.SX32 R205, R209, R4.reuse, 0x1, P3 ;  /* 0x00000004d1cd7211 */ /* 0x080fe400018f0eff */
[----:B----4-:R-:W-:-:S03]  /*65490*/  LEA.HI.X.SX32 R7, R5, R4, 0x1, P2 ;  /* 0x0000000405077211 */ /* 0x010fc600010f0eff */
[----:B------:R-:W0:Y:S01]  /*654a0*/  LDC R213, c[0x0][0x22c] ;  /* 0x00008b00ffd57b82 */ /* 0x000e220000000800 */
[----:B---3--:R-:W-:Y:S01]  /*654b0*/  ISETP.LT.AND P2, PT, R200, R211, !P0 ;  /* 0x000000d3c800720c */ /* 0x008fe20004741270 */
[----:B------:R-:W-:Y:S01]  /*654c0*/  VIADD R200, R3, 0x2d ;  /* 0x0000002d03c87836 */ /* 0x000fe20000000000 */
[----:B------:R1:W-:Y:S04]  /*654d0*/  @P4 STG.E.U16 desc[UR4][R6.64], R201 ;  /* 0x000000c906004986 */ /* 0x0003e8000c101504 */
[----:B------:R3:W-:Y:S01]  /*654e0*/  @P5 STG.E.U16 desc[UR4][R204.64], R214 ;  /* 0x000000d6cc005986 */ /* 0x0007e2000c101504 */
[----:B------:R-:W4:Y:S01]  /*654f0*/  LDC R5, c[0x0][0x22c] ;  /* 0x00008b00ff057b82 */ /* 0x000f220000000800 */
[----:B--2---:R-:W-:-:S05]  /*65500*/  IMAD.IADD R207, R209, 0x1, R208 ;  /* 0x00000001d1cf7824 */ /* 0x004fca00078e02d0 */
[C---:B------:R-:W-:Y:S02]  /*65510*/  LEA R206, P3, R207.reuse, R2, 0x1 ;  /* 0x00000002cfce7211 */ /* 0x040fe400078608ff */
[----:B------:R-:W2:Y:S01]  /*65520*/  LDC R0, c[0x0][0x248] ;  /* 0x00009200ff007b82 */ /* 0x000ea20000000800 */
[C---:B-1----:R-:W-:Y:S01]  /*65530*/  IMAD.IADD R7, R207.reuse, 0x1, R212 ;  /* 0x00000001cf077824 */ /* 0x042fe200078e02d4 */
[----:B------:R-:W-:Y:S01]  /*65540*/  LEA.HI.X.SX32 R207, R207, R4, 0x1, P3 ;  /* 0x00000004cfcf7211 */ /* 0x000fe200018f0eff */
[----:B---3--:R-:W-:-:S03]  /*65550*/  VIADD R205, R3, 0x2f ;  /* 0x0000002f03cd7836 */ /* 0x008fc60000000000 */
[----:B------:R-:W-:Y:S01]  /*65560*/  LEA R6, P3, R7, R2, 0x1 ;  /* 0x0000000207067211 */ /* 0x000fe200078608ff */
[----:B------:R1:W-:Y:S01]  /*65570*/  @P2 STG.E.U16 desc[UR4][R206.64], R202 ;  /* 0x000000cace002986 */ /* 0x0003e2000c101504 */
[----:B------:R-:W3:Y:S01]  /*65580*/  LDC R211, c[0x0][0x248] ;  /* 0x00009200ffd37b82 */ /* 0x000ee20000000800 */
[----:B0-----:R-:W-:Y:S01]  /*65590*/  ISETP.LT.AND P4, PT, R200, R213, !P0 ;  /* 0x000000d5c800720c */ /* 0x001fe20004781270 */
[----:B------:R-:W-:-:S06]  /*655a0*/  VIADD R200, R3, 0x2e ;  /* 0x0000002e03c87836 */ /* 0x000fcc0000000000 */
[----:B------:R-:W0:Y:S01]  /*655b0*/  LDC R210, c[0x0][0x22c] ;  /* 0x00008b00ffd27b82 */ /* 0x000e220000000800 */
[----:B----4-:R-:W-:Y:S02]  /*655c0*/  ISETP.LT.AND P2, PT, R200, R5, !P0 ;  /* 0x00000005c800720c */ /* 0x010fe40004741270 */
[----:B-1----:R-:W-:-:S05]  /*655d0*/  PRMT R207, R202, 0x7632, R207 ;  /* 0x00007632cacf7816 */ /* 0x002fca00000000cf */
[----:B------:R-:W1:Y:S01]  /*655e0*/  LDC R209, c[0x0][0x22c] ;  /* 0x00008b00ffd17b82 */ /* 0x000e620000000800 */
[C---:B--2---:R-:W-:Y:S01]  /*655f0*/  IMAD.IADD R201, R7.reuse, 0x1, R0 ;  /* 0x0000000107c97824 */ /* 0x044fe200078e0200 */
[----:B------:R-:W-:-:S05]  /*65600*/  LEA.HI.X.SX32 R7, R7, R4, 0x1, P3 ;  /* 0x0000000407077211 */ /* 0x000fca00018f0eff */
[----:B------:R2:W-:Y:S01]  /*65610*/  @P4 STG.E.U16 desc[UR4][R6.64], R207 ;  /* 0x000000cf06004986 */ /* 0x0005e2000c101504 */
[----:B------:R-:W4:Y:S01]  /*65620*/  LDC R208, c[0x0][0x248] ;  /* 0x00009200ffd07b82 */ /* 0x000f220000000800 */
[C---:B------:R-:W-:Y:S01]  /*65630*/  LEA R200, P4, R201.reuse, R2, 0x1 ;  /* 0x00000002c9c87211 */ /* 0x040fe200078808ff */
[----:B---3--:R-:W-:-:S03]  /*65640*/  IMAD.IADD R211, R201, 0x1, R211 ;  /* 0x00000001c9d37824 */ /* 0x008fc600078e02d3 */
[----:B------:R-:W-:Y:S02]  /*65650*/  LEA.HI.X.SX32 R201, R201, R4, 0x1, P4 ;  /* 0x00000004c9c97211 */ /* 0x000fe400020f0eff */
[----:B------:R-:W-:Y:S01]  /*65660*/  LEA R204, P4, R211, R2, 0x1 ;  /* 0x00000002d3cc7211 */ /* 0x000fe200078808ff */
[----:B------:R-:W3:Y:S01]  /*65670*/  LDC R5, c[0x0][0x22c] ;  /* 0x00008b00ff057b82 */ /* 0x000ee20000000800 */
[----:B0-----:R-:W-:Y:S01]  /*65680*/  ISETP.LT.AND P3, PT, R205, R210, !P0 ;  /* 0x000000d2cd00720c */ /* 0x001fe20004761270 */
[----:B------:R-:W-:Y:S01]  /*65690*/  VIADD R210, R3, 0x30 ;  /* 0x0000003003d27836 */ /* 0x000fe20000000000 */
[----:B--2---:R-:W-:Y:S01]  /*656a0*/  PRMT R7, R203, 0x7632, R7 ;  /* 0x00007632cb077816 */ /* 0x004fe20000000007 */
[----:B------:R0:W-:Y:S01]  /*656b0*/  @P2 STG.E.U16 desc[UR4][R200.64], R203 ;  /* 0x000000cbc8002986 */ /* 0x0001e2000c101504 */
[----:B------:R-:W-:-:S03]  /*656c0*/  LEA.HI.X.SX32 R205, R211, R4, 0x1, P4 ;  /* 0x00000004d3cd7211 */ /* 0x000fc600020f0eff */
[----:B------:R-:W2:Y:S01]  /*656d0*/  LDC R0, c[0x0][0x248] ;  /* 0x00009200ff007b82 */ /* 0x000ea20000000800 */
[----:B-1----:R-:W-:Y:S01]  /*656e0*/  ISETP.LT.AND P5, PT, R210, R209, !P0 ;  /* 0x000000d1d200720c */ /* 0x002fe200047a1270 */
[----:B------:R-:W-:-:S04]  /*656f0*/  VIADD R210, R3, 0x31 ;  /* 0x0000003103d27836 */ /* 0x000fc80000000000 */
[----:B------:R1:W-:Y:S02]  /*65700*/  @P3 STG.E.U16 desc[UR4][R204.64], R7 ;  /* 0x00000007cc003986 */ /* 0x0003e4000c101504 */
[----:B------:R-:W2:Y:S01]  /*65710*/  LDC R206, c[0x0][0x248] ;  /* 0x00009200ffce7b82 */ /* 0x000ea20000000800 */
[----:B----4-:R-:W-:Y:S02]  /*65720*/  IMAD.IADD R209, R211, 0x1, R208 ;  /* 0x00000001d3d17824 */ /* 0x010fe400078e02d0 */
[----:B0-----:R-:W-:-:S03]  /*65730*/  VIADD R201, R3, 0x32 ;  /* 0x0000003203c97836 */ /* 0x001fc60000000000 */
[C---:B------:R-:W-:Y:S02]  /*65740*/  LEA R6, P2, R209.reuse, R2, 0x1 ;  /* 0x00000002d1067211 */ /* 0x040fe400078408ff */
[----:B------:R-:W0:Y:S01]  /*65750*/  LDC R202, c[0x0][0x22c] ;  /* 0x00008b00ffca7b82 */ /* 0x000e220000000800 */
[----:B---3--:R-:W-:Y:S02]  /*65760*/  ISETP.LT.AND P3, PT, R210, R5, !P0 ;  /* 0x00000005d200720c */ /* 0x008fe40004761270 */
[----:B-1----:R-:W-:Y:S02]  /*65770*/  LEA.HI.X.SX32 R7, R209, R4, 0x1, P2 ;  /* 0x00000004d1077211 */ /* 0x002fe400010f0eff */
[----:B------:R-:W-:-:S03]  /*65780*/  PRMT R210, R192, 0x7632, R210 ;  /* 0x00007632c0d27816 */ /* 0x000fc600000000d2 */
[----:B------:R-:W1:Y:S01]  /*65790*/  LDC R207, c[0x0][0x248] ;  /* 0x00009200ffcf7b82 */ /* 0x000e620000000800 */
[----:B--2---:R-:W-:Y:S01]  /*657a0*/  IMAD.IADD R211, R209, 0x1, R0 ;  /* 0x00000001d1d37824 */ /* 0x004fe200078e0200 */
[----:B------:R2:W-:Y:S01]  /*657b0*/  @P5 STG.E.U16 desc[UR4][R6.64], R192 ;  /* 0x000000c006005986 */ /* 0x0005e2000c101504 */
[----:B------:R-:W-:-:S03]  /*657c0*/  VIADD R209, R3, 0x33 ;  /* 0x0000003303d17836 */ /* 0x000fc60000000000 */
[C---:B------:R-:W-:Y:S02]  /*657d0*/  LEA R200, P2, R211.reuse, R2, 0x1 ;  /* 0x00000002d3c87211 */ /* 0x040fe400078408ff */
[----:B------:R-:W3:Y:S01]  /*657e0*/  LDC R5, c[0x0][0x22c] ;  /* 0x00008b00ff057b82 */ /* 0x000ee20000000800 */
[----:B------:R-:W-:Y:S02]  /*657f0*/  IMAD.IADD R203, R211, 0x1, R206 ;  /* 0x00000001d3cb7824 */ /* 0x000fe400078e02ce */
[----:B--2---:R-:W-:-:S05]  /*65800*/  VIADD R192, R3, 0x34 ;  /* 0x0000003403c07836 */ /* 0x004fca0000000000 */
[----:B------:R-:W2:Y:S01]  /*65810*/  LDC R0, c[0x0][0x248] ;  /* 0x00009200ff007b82 */ /* 0x000ea20000000800 */
[----:B0-----:R-:W-:Y:S02]  /*65820*/  ISETP.LT.AND P4, PT, R201, R202, !P0 ;  /* 0x000000cac900720c */ /* 0x001fe40004781270 */
[----:B------:R-:W-:Y:S02]  /*65830*/  LEA.HI.X.SX32 R201, R211, R4, 0x1, P2 ;  /* 0x00000004d3c97211 */ /* 0x000fe400010f0eff */
[----:B------:R-:W-:-:S03]  /*65840*/  LEA R202, P2, R203, R2, 0x1 ;  /* 0x00000002cbca7211 */ /* 0x000fc600078408ff */
[----:B------:R-:W0:Y:S01]  /*65850*/  LDC R208, c[0x0][0x22c] ;  /* 0x00008b00ffd07b82 */ /* 0x000e220000000800 */
[C---:B-1----:R-:W-:Y:S01]  /*65860*/  IMAD.IADD R7, R203.reuse, 0x1, R207 ;  /* 0x00000001cb077824 */ /* 0x042fe200078e02cf */
[----:B------:R-:W-:Y:S01]  /*65870*/  LEA.HI.X.SX32 R203, R203, R4, 0x1, P2 ;  /* 0x00000004cbcb7211 */ /* 0x000fe200010f0eff */
[----:B------:R2:W-:Y:S03]  /*65880*/  @P3 STG.E.U16 desc[UR4][R200.64], R210 ;  /* 0x000000d2c8003986 */ /* 0x0005e6000c101504 */
[----:B------:R-:W-:Y:S01]  /*65890*/  LEA R6, P3, R7, R2, 0x1 ;  /* 0x0000000207067211 */ /* 0x000fe200078608ff */
[----:B------:R1:W-:Y:S01]  /*658a0*/  @P4 STG.E.U16 desc[UR4][R202.64], R193 ;  /* 0x000000c1ca004986 */ /* 0x0003e2000c101504 */
[----:B------:R-:W4:Y:S01]  /*658b0*/  LDC R205, c[0x0][0x248] ;  /* 0x00009200ffcd7b82 */ /* 0x000f220000000800 */
[----:B---3--:R-:W-:-:S07]  /*658c0*/  ISETP.LT.AND P2, PT, R192, R5, !P0 ;  /* 0x00000005c000720c */ /* 0x008fce0004741270 */
[----:B------:R-:W3:Y:S01]  /*658d0*/  LDC R204, c[0x0][0x22c] ;  /* 0x00008b00ffcc7b82 */ /* 0x000ee20000000800 */
[C---:B--2---:R-:W-:Y:S01]  /*658e0*/  IMAD.IADD R201, R7.reuse, 0x1, R0 ;  /* 0x0000000107c97824 */ /* 0x044fe200078e0200 */
[----:B------:R-:W-:-:S04]  /*658f0*/  LEA.HI.X.SX32 R7, R7, R4, 0x1, P3 ;  /* 0x0000000407077211 */ /* 0x000fc800018f0eff */
[----:B------:R-:W-:Y:S02]  /*65900*/  LEA R200, P3, R201, R2, 0x1 ;  /* 0x00000002c9c87211 */ /* 0x000fe400078608ff */
[----:B------:R-:W2:Y:S01]  /*65910*/  LDC R206, c[0x0][0x22c] ;  /* 0x00008b00ffce7b82 */ /* 0x000ea20000000800 */
[----:B0-----:R-:W-:Y:S01]  /*65920*/  ISETP.LT.AND P5, PT, R209, R208, !P0 ;  /* 0x000000d0d100720c */ /* 0x001fe200047a1270 */
[----:B------:R-:W-:Y:S01]  /*65930*/  VIADD R209, R3, 0x35 ;  /* 0x0000003503d17836 */ /* 0x000fe20000000000 */
[----:B------:R-:W-:Y:S01]  /*65940*/  PRMT R208, R193, 0x7632, R208 ;  /* 0x00007632c1d07816 */ /* 0x000fe200000000d0 */
[----:B-1----:R-:W-:-:S04]  /*65950*/  VIADD R193, R3, 0x36 ;  /* 0x0000003603c17836 */ /* 0x002fc80000000000 */
[----:B------:R-:W0:Y:S01]  /*65960*/  LDC R207, c[0x0][0x248] ;  /* 0x00009200ffcf7b82 */ /* 0x000e220000000800 */
[C---:B----4-:R-:W-:Y:S01]  /*65970*/  IMAD.IADD R205, R201.reuse, 0x1, R205 ;  /* 0x00000001c9cd7824 */ /* 0x050fe200078e02cd */
[----:B------:R-:W-:-:S04]  /*65980*/  LEA.HI.X.SX32 R201, R201, R4, 0x1, P3 ;  /* 0x00000004c9c97211 */ /* 0x000fc800018f0eff */
[----:B------:R-:W-:Y:S01]  /*65990*/  LEA R192, P3, R205, R2, 0x1 ;  /* 0x00000002cdc07211 */ /* 0x000fe200078608ff */
[----:B------:R1:W-:Y:S01]  /*659a0*/  @P5 STG.E.U16 desc[UR4][R6.64], R208 ;  /* 0x000000d006005986 */ /* 0x0003e2000c101504 */
[----:B------:R-:W4:Y:S01]  /*659b0*/  LDC R5, c[0x0][0x248] ;  /* 0x00009200ff057b82 */ /* 0x000f220000000800 */
[----:B---3--:R-:W-:Y:S01]  /*659c0*/  ISETP.LT.AND P4, PT, R209, R204, !P0 ;  /* 0x000000ccd100720c */ /* 0x008fe20004781270 */
[----:B------:R-:W-:Y:S01]  /*659d0*/  VIADD R209, R3, 0x38 ;  /* 0x0000003803d17836 */ /* 0x000fe20000000000 */
[----:B------:R3:W-:Y:S05]  /*659e0*/  @P2 STG.E.U16 desc[UR4][R200.64], R194 ;  /* 0x000000c2c8002986 */ /* 0x0007ea000c101504 */
[----:B------:R-:W4:Y:S01]  /*659f0*/  LDC R0, c[0x0][0x22c] ;  /* 0x00008b00ff007b82 */ /* 0x000f220000000800 */
[----:B--2---:R-:W-:-:S02]  /*65a00*/  ISETP.LT.AND P2, PT, R193, R206, !P0 ;  /* 0x000000cec100720c */ /* 0x004fc40004741270 */
[----:B------:R-:W-:Y:S01]  /*65a10*/  LEA.HI.X.SX32 R193, R205, R4, 0x1, P3 ;  /* 0x00000004cdc17211 */ /* 0x000fe200018f0eff */
[----:B-1----:R-:W-:Y:S01]  /*65a20*/  VIADD R7, R3, 0x37 ;  /* 0x0000003703077836 */ /* 0x002fe20000000000 */
[----:B------:R-:W-:Y:S02]  /*65a30*/  PRMT R206, R194, 0x7632, R206 ;  /* 0x00007632c2ce7816 */ /* 0x000fe400000000ce */
[----:B---3--:R-:W-:Y:S01]  /*65a40*/  PRMT R194, R195, 0x7632, R194 ;  /* 0x00007632c3c27816 */ /* 0x008fe200000000c2 */
[----:B------:R-:W1:Y:S01]  /*65a50*/  LDC R202, c[0x0][0x22c] ;  /* 0x00008b00ffca7b82 */ /* 0x000e620000000800 */
[----:B0-----:R-:W-:Y:S01]  /*65a60*/  IMAD.IADD R207, R205, 0x1, R207 ;  /* 0x00000001cdcf7824 */ /* 0x001fe200078e02cf */
[----:B------:R0:W-:Y:S04]  /*65a70*/  @P4 STG.E.U16 desc[UR4][R192.64], R206 ;  /* 0x000000cec0004986 */ /* 0x0001e8000c101504 */
[----:B------:R-:W-:-:S02]  /*65a80*/  LEA R6, P4, R207, R2, 0x1 ;  /* 0x00000002cf067211 */ /* 0x000fc400078808ff */
[----:B------:R-:W2:Y:S01]  /*65a90*/  LDC R203, c[0x0][0x248] ;  /* 0x00009200ffcb7b82 */ /* 0x000ea20000000800 */
[----:B----4-:R-:W-:Y:S01]  /*65aa0*/  IMAD.IADD R201, R207, 0x1, R5 ;  /* 0x00000001cfc97824 */ /* 0x010fe200078e0205 */
[----:B0-----:R-:W-:-:S06]  /*65ab0*/  PRMT R206, R185, 0x7632, R206 ;  /* 0x00007632b9ce7816 */ /* 0x001fcc00000000ce */
[----:B------:R-:W0:Y:S01]  /*65ac0*/  LDC R205, c[0x0][0x248] ;  /* 0x00009200ffcd7b82 */ /* 0x000e220000000800 */
[----:B------:R-:W-:Y:S02]  /*65ad0*/  ISETP.LT.AND P3, PT, R7, R0, !P0 ;  /* 0x000000000700720c */ /* 0x000fe40004761270 */
[----:B------:R-:W-:Y:S02]  /*65ae0*/  LEA.HI.X.SX32 R7, R207, R4, 0x1, P4 ;  /* 0x00000004cf077211 */ /* 0x000fe400020f0eff */
[----:B------:R-:W-:-:S03]  /*65af0*/  LEA R200, P4, R201, R2, 0x1 ;  /* 0x00000002c9c87211 */ /* 0x000fc600078808ff */
[----:B------:R-:W3:Y:S01]  /*65b00*/  LDC R204, c[0x0][0x22c] ;  /* 0x00008b00ffcc7b82 */ /* 0x000ee20000000800 */
[----:B-1----:R-:W-:Y:S01]  /*65b10*/  ISETP.LT.AND P5, PT, R209, R202, !P0 ;  /* 0x000000cad100720c */ /* 0x002fe200047a1270 */
[----:B------:R-:W-:Y:S01]  /*65b20*/  VIADD R209, R3, 0x39 ;  /* 0x0000003903d17836 */ /* 0x000fe20000000000 */
[----:B------:R1:W-:Y:S05]  /*65b30*/  @P2 STG.E.U16 desc[UR4][R6.64], R195 ;  /* 0x000000c306002986 */ /* 0x0003ea000c101504 */
[----:B------:R-:W4:Y:S01]  /*65b40*/  LDC R5, c[0x0][0x248] ;  /* 0x00009200ff057b82 */ /* 0x000f220000000800 */
[C---:B--2---:R-:W-:Y:S01]  /*65b50*/  IMAD.IADD R193, R201.reuse, 0x1, R203 ;  /* 0x00000001c9c17824 */ /* 0x044fe200078e02cb */
[----:B------:R-:W-:-:S04]  /*65b60*/  LEA.HI.X.SX32 R201, R201, R4, 0x1, P4 ;  /* 0x00000004c9c97211 */ /* 0x000fc800020f0eff */
[C---:B------:R-:W-:Y:S01]  /*65b70*/  LEA R192, P2, R193.reuse, R2, 0x1 ;  /* 0x00000002c1c07211 */ /* 0x040fe200078408ff */
[----:B------:R2:W-:Y:S01]  /*65b80*/  @P3 STG.E.U16 desc[UR4][R200.64], R194 ;  /* 0x000000c2c8003986 */ /* 0x0005e2000c101504 */
[----:B------:R-:W4:Y:S01]  /*65b90*/  LDC R0, c[0x0][0x22c] ;  /* 0x00008b00ff007b82 */ /* 0x000f220000000800 */
[C---:B0-----:R-:W-:Y:S01]  /*65ba0*/  IMAD.IADD R207, R193.reuse, 0x1, R205 ;  /* 0x00000001c1cf7824 */ /* 0x041fe200078e02cd */
[----:B------:R-:W-:Y:S01]  /*65bb0*/  LEA.HI.X.SX32 R193, R193, R4, 0x1, P2 ;  /* 0x00000004c1c17211 */ /* 0x000fe200010f0eff */
[----:B-1----:R-:W-:-:S03]  /*65bc0*/  VIADD R7, R3, 0x3a ;  /* 0x0000003a03077836 */ /* 0x002fc60000000000 */
[----:B------:R-:W-:Y:S01]  /*65bd0*/  LEA R6, P2, R207, R2, 0x1 ;  /* 0x00000002cf067211 */ /* 0x000fe200078408ff */
[----:B------:R0:W-:Y:S01]  /*65be0*/  @P5 STG.E.U16 desc[UR4][R192.64], R184 ;  /* 0x000000b8c0005986 */ /* 0x0001e2000c101504 */
[----:B------:R-:W1:Y:S01]  /*65bf0*/  LDC R202, c[0x0][0x22c] ;  /* 0x00008b00ffca7b82 */ /* 0x000e620000000800 */
[----:B---3--:R-:W-:Y:S01]  /*65c00*/  ISETP.LT.AND P3, PT, R209, R204, !P0 ;  /* 0x000000ccd100720c */ /* 0x008fe20004761270 */
[----:B--2---:R-:W-:-:S06]  /*65c10*/  VIADD R201, R3, 0x3b ;  /* 0x0000003b03c97836 */ /* 0x004fcc0000000000 */
[----:B------:R-:W2:Y:S01]  /*65c20*/  LDC R203, c[0x0][0x248] ;  /* 0x00009200ffcb7b82 */ /* 0x000ea20000000800 */
[----:B----4-:R-:W-:Y:S01]  /*65c30*/  IMAD.IADD R195, R207, 0x1, R5 ;  /* 0x00000001cfc37824 */ /* 0x010fe200078e0205 */
[----:B0-----:R-:W-:Y:S01]  /*65c40*/  PRMT R193, R184, 0x7632, R193 ;  /* 0x00007632b8c17816 */ /* 0x001fe200000000c1 */
[----:B------:R-:W-:-:S05]  /*65c50*/  VIADD R184, R3, 0x3c ;  /* 0x0000003c03b87836 */ /* 0x000fca0000000000 */
[----:B------:R-:W0:Y:S01]  /*65c60*/  LDC R205, c[0x0][0x22c] ;  /* 0x00008b00ffcd7b82 */ /* 0x000e220000000800 */
[----:B------:R-:W-:Y:S02]  /*65c70*/  ISETP.LT.AND P4, PT, R7, R0, !P0 ;  /* 0x000000000700720c */ /* 0x000fe40004781270 */
[----:B------:R-:W-:Y:S02]  /*65c80*/  LEA.HI.X.SX32 R7, R207, R4, 0x1, P2 ;  /* 0x00000004cf077211 */ /* 0x000fe400010f0eff */
[----:B------:R-:W-:-:S03]  /*65c90*/  LEA R194, P2, R195, R2, 0x1 ;  /* 0x00000002c3c27211 */ /* 0x000fc600078408ff */
[----:B------:R-:W3:Y:S01]  /*65ca0*/  LDC R204, c[0x0][0x248] ;  /* 0x00009200ffcc7b82 */ /* 0x000ee20000000800 */
[----:B-1----:R-:W-:Y:S01]  /*65cb0*/  ISETP.LT.AND P5, PT, R201, R202, !P0 ;  /* 0x000000cac900720c */ /* 0x002fe200047a1270 */
[----:B------:R1:W-:Y:S06]  /*65cc0*/  @P3 STG.E.U16 desc[UR4][R6.64], R193 ;  /* 0x000000c106003986 */ /* 0x0003ec000c101504 */
[----:B------:R-:W4:Y:S01]  /*65cd0*/  LDC R5, c[0x0][0x248] ;  /* 0x00009200ff057b82 */ /* 0x000f220000000800 */
[C---:B--2---:R-:W-:Y:S01]  /*65ce0*/  IMAD.IADD R203, R195.reuse, 0x1, R203 ;  /* 0x00000001c3cb7824 */ /* 0x044fe200078e02cb */
[----:B------:R-:W-:-:S04]  /*65cf0*/  LEA.HI.X.SX32 R195, R195, R4, 0x1, P2 ;  /* 0x00000004c3c37211 */ /* 0x000fc800010f0eff */
[----:B------:R-:W-:Y:S01]  /*65d00*/  LEA R192, P3, R203, R2, 0x1 ;  /* 0x00000002cbc07211 */ /* 0x000fe200078608ff */
[----:B------:R2:W-:Y:S01]  /*65d10*/  @P4 STG.E.U16 desc[UR4][R194.64], R185 ;  /* 0x000000b9c2004986 */ /* 0x0005e2000c101504 */
[----:B------:R-:W4:Y:S01]  /*65d20*/  LDC R0, c[0x0][0x22c] ;  /* 0x00008b00ff007b82 */ /* 0x000f220000000800 */
[----:B0-----:R-:W-:Y:S01]  /*65d30*/  ISETP.LT.AND P2, PT, R184, R205, !P0 ;  /* 0x000000cdb800720c */ /* 0x001fe20004741270 */
[----:B------:R-:W-:Y:S01]  /*65d40*/  VIADD R205, R3, 0x3d ;  /* 0x0000003d03cd7836 */ /* 0x000fe20000000000 */
[----:B-1----:R-:W-:-:S05]  /*65d50*/  LEA.HI.X.SX32 R193, R203, R4, 0x1, P3 ;  /* 0x00000004cbc17211 */ /* 0x002fca00018f0eff */
[----:B------:R-:W0:Y:S01]  /*65d60*/  LDC R202, c[0x0][0x248] ;  /* 0x00009200ffca7b82 */ /* 0x000e220000000800 */
[----:B---3--:R-:W-:Y:S01]  /*65d70*/  IMAD.IADD R7, R203, 0x1, R204 ;  /* 0x00000001cb077824 */ /* 0x008fe200078e02cc */
[----:B------:R1:W-:Y:S01]  /*65d80*/  @P5 STG.E.U16 desc[UR4][R192.64], R206 ;  /* 0x000000cec0005986 */ /* 0x0003e2000c101504 */
[----:B--2---:R-:W-:-:S03]  /*65d90*/  VIADD R194, R3, 0x3e ;  /* 0x0000003e03c27836 */ /* 0x004fc60000000000 */
[C---:B------:R-:W-:Y:S02]  /*65da0*/  LEA R6, P3, R7.reuse, R2, 0x1 ;  /* 0x0000000207067211 */ /* 0x040fe400078608ff */
[----:B------:R-:W2:Y:S01]  /*65db0*/  LDC R201, c[0x0][0x22c] ;  /* 0x00008b00ffc97b82 */ /* 0x000ea20000000800 */
[C---:B----4-:R-:W-:Y:S01]  /*65dc0*/  IMAD.IADD R5, R7.reuse, 0x1, R5 ;  /* 0x0000000107057824 */ /* 0x050fe200078e0205 */
[----:B------:R-:W-:-:S04]  /*65dd0*/  LEA.HI.X.SX32 R7, R7, R4, 0x1, P3 ;  /* 0x0000000407077211 */ /* 0x000fc800018f0eff */
[----:B------:R-:W-:Y:S01]  /*65de0*/  LEA R184, P3, R5, R2, 0x1 ;  /* 0x0000000205b87211 */ /* 0x000fe200078608ff */
[----:B------:R3:W-:Y:S01]  /*65df0*/  @P2 STG.E.U16 desc[UR4][R6.64], R186 ;  /* 0x000000ba06002986 */ /* 0x0007e2000c101504 */
[----:B------:R-:W4:Y:S01]  /*65e00*/  LDC R200, c[0x0][0x248] ;  /* 0x00009200ffc87b82 */ /* 0x000f220000000800 */
[----:B------:R-:W-:Y:S02]  /*65e10*/  ISETP.LT.AND P4, PT, R205, R0, !P0 ;  /* 0x00000000cd00720c */ /* 0x000fe40004781270 */
[----:B------:R-:W-:Y:S02]  /*65e20*/  LEA.HI.X.SX32 R185, R5, R4, 0x1, P3 ;  /* 0x0000000405b97211 */ /* 0x000fe400018f0eff */
[----:B-1----:R-:W-:-:S03]  /*65e30*/  PRMT R193, R186, 0x7632, R193 ;  /* 0x00007632bac17816 */ /* 0x002fc600000000c1 */
[----:B------:R-:W1:Y:S01]  /*65e40*/  LDC R0, c[0x0][0x248] ;  /* 0x00009200ff007b82 */ /* 0x000e620000000800 */
[----:B0-----:R-:W-:Y:S02]  /*65e50*/  IMAD.IADD R195, R5, 0x1, R202 ;  /* 0x0000000105c37824 */ /* 0x001fe400078e02ca */
[C---:B------:R-:W-:Y:S02]  /*65e60*/  VIADD R202, R3.reuse, 0x3f ;  /* 0x0000003f03ca7836 */ /* 0x040fe40000000000 */
[----:B---3--:R-:W-:Y:S01]  /*65e70*/  VIADD R7, R3, 0x40 ;  /* 0x0000004003077836 */ /* 0x008fe20000000000 */
[----:B------:R0:W-:Y:S01]  /*65e80*/  @P4 STG.E.U16 desc[UR4][R184.64], R193 ;  /* 0x000000c1b8004986 */ /* 0x0001e2000c101504 */
[----:B------:R-:W-:Y:S01]  /*65e90*/  LEA R192, P4, R195, R2, 0x1 ;  /* 0x00000002c3c07211 */ /* 0x000fe200078808ff */
[----:B------:R-:W3:Y:S01]  /*65ea0*/  LDC R203, c[0x0][0x22c] ;  /* 0x00008b00ffcb7b82 */ /* 0x000ee20000000800 */
[----:B--2---:R-:W-:Y:S01]  /*65eb0*/  ISETP.LT.AND P2, PT, R194, R201, !P0 ;  /* 0x000000c9c200720c */ /* 0x004fe20004741270 */
[----:B------:R-:W-:-:S06]  /*65ec0*/  VIADD R186, R3, 0x41 ;  /* 0x0000004103ba7836 */ /* 0x000fcc0000000000 */
[----:B------:R-:W2:Y:S01]  /*65ed0*/  LDC R204, c[0x0][0x22c] ;  /* 0x00008b00ffcc7b82 */ /* 0x000ea20000000800 */
[C---:B----4-:R-:W-:Y:S01]  /*65ee0*/  IMAD.IADD R5, R195.reuse, 0x1, R200 ;  /* 0x00000001c3057824 */ /* 0x050fe200078e02c8 */
[----:B0-----:R-:W-:-:S04]  /*65ef0*/  LEA.HI.X.SX32 R193, R195, R4, 0x1, P4 ;  /* 0x00000004c3c17211 */ /* 0x001fc800020f0eff */
[C---:B------:R-:W-:Y:S01]  /*65f00*/  LEA R6, P4, R5.reuse, R2, 0x1 ;  /* 0x0000000205067211 */ /* 0x040fe200078808ff */
[----:B------:R-:W-:Y:S01]  /*65f10*/  @P2 STG.E.U16 desc[UR4][R192.64], R187 ;  /* 0x000000bbc0002986 */ /* 0x000fe2000c101504 */
[----:B------:R-:W0:Y:S01]  /*65f20*/  LDC R194, c[0x0][0x248] ;  /* 0x00009200ffc27b82 */ /* 0x000e220000000800 */
[----:B-1----:R-:W-:-:S05]  /*65f30*/  IMAD.IADD R185, R5, 0x1, R0 ;  /* 0x0000000105b97824 */ /* 0x002fca00078e0200 */
[----:B------:R-:W-:Y:S02]  /*65f40*/  LEA R184, P2, R185, R2, 0x1 ;  /* 0x00000002b9b87211 */ /* 0x000fe400078408ff */
[----:B------:R-:W1:Y:S01]  /*65f50*/  LDC R195, c[0x0][0x22c] ;  /* 0x00008b00ffc37b82 */ /* 0x000e620000000800 */
[----:B---3--:R-:W-:Y:S02]  /*65f60*/  ISETP.LT.AND P3, PT, R202, R203, !P0 ;  /* 0x000000cbca00720c */ /* 0x008fe40004761270 */
[----:B------:R-:W-:-:S05]  /*65f70*/  PRMT R203, R187, 0x7632, R203 ;  /* 0x00007632bbcb7816 */ /* 0x000fca00000000cb */
[----:B------:R-:W3:Y:S01]  /*65f80*/  LDC R201, c[0x0][0x22c] ;  /* 0x00008b00ffc97b82 */ /* 0x000ee20000000800 */
[----:B--2---:R-:W-:Y:S02]  /*65f90*/  ISETP.LT.AND P5, PT, R7, R204, !P0 ;  /* 0x000000cc0700720c */ /* 0x004fe400047a1270 */
[----:B------:R-:W-:-:S05]  /*65fa0*/  LEA.HI.X.SX32 R7, R5, R4, 0x1, P4 ;  /* 0x0000000405077211 */ /* 0x000fca00020f0eff */
[----:B------:R-:W2:Y:S01]  /*65fb0*/  LDC R200, c[0x0][0x248] ;  /* 0x00009200ffc87b82 */ /* 0x000ea20000000800 */
[----:B0-----:R-:W-:Y:S01]  /*65fc0*/  IMAD.IADD R5, R185, 0x1, R194 ;  /* 0x00000001b9057824 */ /* 0x001fe200078e02c2 */
[----:B------:R-:W-:Y:S01]  /*65fd0*/  @P3 STG.E.U16 desc[UR4][R6.64], R203 ;  /* 0x000000cb06003986 */ /* 0x000fe2000c101504 */
[----:B------:R-:W-:Y:S01]  /*65fe0*/  VIADD R194, R3, 0x42 ;  /* 0x0000004203c27836 */ /* 0x000fe20000000000 */
[----:B------:R-:W-:-:S04]  /*65ff0*/  LEA.HI.X.SX32 R185, R185, R4, 0x1, P2 ;  /* 0x00000004b9b97211 */ /* 0x000fc800010f0eff */
[----:B------:R-:W0:Y:S01]  /*66000*/  LDC R0, c[0x0][0x248] ;  /* 0x00009200ff007b82 */ /* 0x000e220000000800 */
[----:B-1----:R-:W-:Y:S01]  /*66010*/  ISETP.LT.AND P4, PT, R194, R195, !P0 ;  /* 0x000000c3c200720c */ /* 0x002fe20004781270 */
[----:B------:R1:W-:Y:S06]  /*66020*/  @P5 STG.E.U16 desc[UR4][R184.64], R176 ;  /* 0x000000b0b8005986 */ /* 0x0003ec000c101504 */
[----:B------:R-:W4:Y:S01]  /*66030*/  LDC R202, c[0x0][0x22c] ;  /* 0x00008b00ffca7b82 */ /* 0x000f220000000800 */
[----:B---3--:R-:W-:Y:S01]  /*66040*/  ISETP.LT.AND P3, PT, R186, R201, !P0 ;  /* 0x000000c9ba00720c */ /* 0x008fe20004761270 */
[----:B------:R-:W-:Y:S01]  /*66050*/  VIADD R201, R3, 0x43 ;  /* 0x0000004303c97836 */ /* 0x000fe20000000000 */
[----:B------:R-:W-:-:S02]  /*66060*/  LEA R186, P2, R5, R2, 0x1 ;  /* 0x0000000205ba7211 */ /* 0x000fc400078408ff */
[----:B-1----:R-:W-:Y:S01]  /*66070*/  PRMT R185, R176, 0x7632, R185 ;  /* 0x00007632b0b97816 */ /* 0x002fe200000000b9 */
[----:B------:R-:W-:Y:S02]  /*66080*/  VIADD R176, R3, 0x44 ;  /* 0x0000004403b07836 */ /* 0x000fe40000000000 */
[----:B------:R-:W1:Y:S01]  /*66090*/  LDC R192, c[0x0][0x248] ;  /* 0x00009200ffc07b82 */ /* 0x000e620000000800 */
[C---:B--2---:R-:W-:Y:S01]  /*660a0*/  IMAD.IADD R7, R5.reuse, 0x1, R200 ;  /* 0x0000000105077824 */ /* 0x044fe200078e02c8 */
[----:B------:R-:W-:-:S04]  /*660b0*/  LEA.HI.X.SX32 R187, R5, R4, 0x1, P2 ;  /* 0x0000000405bb7211 */ /* 0x000fc800010f0eff */
[C---:B------:R-:W-:Y:S01]  /*660c0*/  LEA R6, P2, R7.reuse, R2, 0x1 ;  /* 0x0000000207067211 */ /* 0x040fe200078408ff */
[----:B------:R2:W-:Y:S01]  /*660d0*/  @P3 STG.E.U16 desc[UR4][R186.64], R185 ;  /* 0x000000b9ba003986 */ /* 0x0005e2000c101504 */
[----:B------:R-:W3:Y:S01]  /*660e0*/  LDC R193, c[0x0][0x22c] ;  /* 0x00008b00ffc17b82 */ /* 0x000ee20000000800 */
[C---:B0-----:R-:W-:Y:S01]  /*660f0*/  IMAD.IADD R5, R7.reuse, 0x1, R0 ;  /* 0x0000000107057824 */ /* 0x041fe200078e0200 */
[----:B------:R-:W-:-:S04]  /*66100*/  LEA.HI.X.SX32 R7, R7, R4, 0x1, P2 ;  /* 0x0000000407077211 */ /* 0x000fc800010f0eff */
[----:B------:R-:W-:Y:S01]  /*66110*/  LEA R184, P3, R5, R2, 0x1 ;  /* 0x0000000205b87211 */ /* 0x000fe200078608ff */
[----:B------:R0:W-:Y:S01]  /*66120*/  @P4 STG.E.U16 desc[UR4][R6.64], R177 ;  /* 0x000000b106004986 */ /* 0x0001e2000c101504 */
[----:B------:R-:W3:Y:S01]  /*66130*/  LDC R194, c[0x0][0x248] ;  /* 0x00009200ffc27b82 */ /* 0x000ee20000000800 */
[----:B----4-:R-:W-:Y:S02]  /*66140*/  ISETP.LT.AND P5, PT, R201, R202, !P0 ;  /* 0x000000cac900720c */ /* 0x010fe400047a1270 */
[----:B--2---:R-:W-:Y:S02]  /*66150*/  LEA.HI.X.SX32 R185, R5, R4, 0x1, P3 ;  /* 0x0000000405b97211 */ /* 0x004fe400018f0eff */
[----:B------:R-:W-:-:S03]  /*66160*/  PRMT R201, R177, 0x7632, R201 ;  /* 0x00007632b1c97816 */ /* 0x000fc600000000c9 */
[----:B------:R-:W2:Y:S01]  /*66170*/  LDC R200, c[0x0][0x22c] ;  /* 0x00008b00ffc87b82 */ /* 0x000ea20000000800 */
[----:B-1----:R-:W-:Y:S02]  /*66180*/  IMAD.IADD R187, R5, 0x1, R192 ;  /* 0x0000000105bb7824 */ /* 0x002fe400078e02c0 */
[C---:B0-----:R-:W-:Y:S02]  /*66190*/  VIADD R7, R3.reuse, 0x46 ;  /* 0x0000004603077836 */ /* 0x041fe40000000000 */
[----:B------:R-:W-:Y:S01]  /*661a0*/  VIADD R6, R3, 0x47 ;  /* 0x0000004703067836 */ /* 0x000fe20000000000 */
[----:B------:R-:W-:Y:S01]  /*661b0*/  LEA R186, P3, R187, R2, 0x1 ;  /* 0x00000002bbba7211 */ /* 0x000fe200078608ff */
[----:B------:R0:W-:Y:S01]  /*661c0*/  @P5 STG.E.U16 desc[UR4][R184.64], R201 ;  /* 0x000000c9b8005986 */ /* 0x0001e2000c101504 */
[----:B------:R-:W1:Y:S01]  /*661d0*/  LDC R0, c[0x0][0x248] ;  /* 0x00009200ff007b82 */ /* 0x000e620000000800 */
[----:B---3--:R-:W-:Y:S01]  /*661e0*/  ISETP.LT.AND P2, PT, R176, R193, !P0 ;  /* 0x000000c1b000720c */ /* 0x008fe20004741270 */
[----:B------:R-:W-:-:S06]  /*661f0*/  VIADD R176, R3, 0x45 ;  /* 0x0000004503b07836 */ /* 0x000fcc0000000000 */
[----:B------:R-:W3:Y:S01]  /*66200*/  LDC R195, c[0x0][0x22c] ;  /* 0x00008b00ffc37b82 */ /* 0x000ee20000000800 */
[C---:B------:R-:W-:Y:S01]  /*66210*/  IMAD.IADD R5, R187.reuse, 0x1, R194 ;  /* 0x00000001bb057824 */ /* 0x040fe200078e02c2 */
[----:B------:R-:W-:Y:S02]  /*66220*/  LEA.HI.X.SX32 R187, R187, R4, 0x1, P3 ;  /* 0x00000004bbbb7211 */ /* 0x000fe400018f0eff */
[----:B0-----:R-:W-:Y:S02]  /*66230*/  PRMT R185, R178, 0x7632, R185 ;  /* 0x00007632b2b97816 */ /* 0x001fe400000000b9 */
[----:B------:R-:W-:Y:S01]  /*66240*/  PRMT R201, R179, 0x7632, R201 ;  /* 0x00007632b3c97816 */ /* 0x000fe200000000c9 */
[----:B------:R0:W-:Y:S01]  /*66250*/  @P2 STG.E.U16 desc[UR4][R186.64], R178 ;  /* 0x000000b2ba002986 */ /* 0x0001e2000c101504 */
[----:B------:R-:W4:Y:S01]  /*66260*/  LDC R192, c[0x0][0x248] ;  /* 0x00009200ffc07b82 */ /* 0x000f220000000800 */
[----:B--2---:R-:W-:-:S07]  /*66270*/  ISETP.LT.AND P2, PT, R7, R200, !P0 ;  /* 0x000000c80700720c */ /* 0x004fce0004741270 */
[----:B------:R-:W2:Y:S01]  /*66280*/  LDC R193, c[0x0][0x22c] ;  /* 0x00008b00ffc17b82 */ /* 0x000ea20000000800 */
[----:B-1----:R-:W-:Y:S02]  /*66290*/  IMAD.IADD R7, R5, 0x1, R0 ;  /* 0x0000000105077824 */ /* 0x002fe400078e0200 */
[----:B0-----:R-:W-:-:S05]  /*662a0*/  VIADD R178, R3, 0x48 ;  /* 0x0000004803b27836 */ /* 0x001fca0000000000 */
[----:B------:R-:W0:Y:S01]  /*662b0*/  LDC R194, c[0x0][0x248] ;  /* 0x00009200ffc27b82 */ /* 0x000e220000000800 */
[----:B---3--:R-:W-:Y:S02]  /*662c0*/  ISETP.LT.AND P4, PT, R176, R195, !P0 ;  /* 0x000000c3b000720c */ /* 0x008fe40004781270 */
[----:B------:R-:W-:-:S04]  /*662d0*/  LEA R176, P3, R5, R2, 0x1 ;  /* 0x0000000205b07211 */ /* 0x000fc800078608ff */
[----:B------:R-:W-:Y:S01]  /*662e0*/  LEA.HI.X.SX32 R177, R5, R4, 0x1, P3 ;  /* 0x0000000405b17211 */ /* 0x000fe200018f0eff */
[----:B------:R-:W1:Y:S01]  /*662f0*/  LDC R0, c[0x0][0x248] ;  /* 0x00009200ff007b82 */ /* 0x000e620000000800 */
[----:B----4-:R-:W-:-:S05]  /*66300*/  IMAD.IADD R5, R7, 0x1, R192 ;  /* 0x0000000107057824 */ /* 0x010fca00078e02c0 */
[----:B------:R3:W-:Y:S01]  /*66310*/  @P4 STG.E.U16 desc[UR4][R176.64], R185 ;  /* 0x000000b9b0004986 */ /* 0x0007e2000c101504 */
[----:B------:R-:W-:Y:S01]  /*66320*/  LEA R184, P4, R7, R2, 0x1 ;  /* 0x0000000207b87211 */ /* 0x000fe200078808ff */
[----:B------:R-:W4:Y:S01]  /*66330*/  LDC R195, c[0x0][0x22c] ;  /* 0x00008b00ffc37b82 */ /* 0x000f220000000800 */
[----:B--2---:R-:W-:-:S07]  /*66340*/  ISETP.LT.AND P3, PT, R6, R193, !P0 ;  /* 0x000000c10600720c */ /* 0x004fce0004761270 */
[----:B------:R-:W2:Y:S01]  /*66350*/  LDC R200, c[0x0][0x22c] ;  /* 0x00008b00ffc87b82 */ /* 0x000ea20000000800 */
[----:B---3--:R-:W-:Y:S01]  /*66360*/  LEA.HI.X.SX32 R185, R7, R4, 0x1, P4 ;  /* 0x0000000407b97211 */ /* 0x008fe200020f0eff */
[C---:B0-----:R-:W-:Y:S01]  /*66370*/  IMAD.IADD R177, R5.reuse, 0x1, R194 ;  /* 0x0000000105b17824 */ /* 0x041fe200078e02c2 */
[----:B------:R-:W-:-:S03]  /*66380*/  LEA R6, P4, R5, R2, 0x1 ;  /* 0x0000000205067211 */ /* 0x000fc600078808ff */
[----:B------:R0:W-:Y:S02]  /*66390*/  @P2 STG.E.U16 desc[UR4][R184.64], R179 ;  /* 0x000000b3b8002986 */ /* 0x0001e4000c101504 */
[----:B------:R-:W3:Y:S01]  /*663a0*/  LDC R187, c[0x0][0x22c] ;  /* 0x00008b00ffbb7b82 */ /* 0x000ee20000000800 */
[----:B------:R-:W-:Y:S01]  /*663b0*/  LEA.HI.X.SX32 R7, R5, R4, 0x1, P4 ;  /* 0x0000000405077211 */ /* 0x000fe200020f0eff */
[C---:B-1----:R-:W-:Y:S01]  /*663c0*/  IMAD.IADD R5, R177.reuse, 0x1, R0 ;  /* 0x00000001b1057824 */ /* 0x042fe200078e0200 */
[----:B------:R-:W-:-:S03]  /*663d0*/  LEA R176, P2, R177, R2, 0x1 ;  /* 0x00000002b1b07211 */ /* 0x000fc600078408ff */
[----:B------:R1:W-:Y:S01]  /*663e0*/  @P3 STG.E.U16 desc[UR4][R6.64], R201 ;  /* 0x000000c906003986 */ /* 0x0003e2000c101504 */
[----:B------:R-:W-:Y:S01]  /*663f0*/  LEA.HI.X.SX32 R177, R177, R4, 0x1, P2 ;  /* 0x00000004b1b17211 */ /* 0x000fe200010f0eff */
[----:B------:R-:W1:Y:S01]  /*66400*/  LDC R186, c[0x0][0x248] ;  /* 0x00009200ffba7b82 */ /* 0x000e620000000800 */
[----:B----4-:R-:W-:Y:S01]  /*66410*/  ISETP.LT.AND P5, PT, R178, R195, !P0 ;  /* 0x000000c3b200720c */ /* 0x010fe200047a1270 */
[----:B------:R-:W-:Y:S01]  /*66420*/  VIADD R195, R3, 0x49 ;  /* 0x0000004903c37836 */ /* 0x000fe20000000000 */
[----:B------:R-:W-:Y:S01]  /*66430*/  LEA R178, P2, R5, R2, 0x1 ;  /* 0x0000000205b27211 */ /* 0x000fe200078408ff */
[----:B0-----:R-:W-:-:S03]  /*66440*/  VIADD R184, R3, 0x4a ;  /* 0x0000004a03b87836 */ /* 0x001fc60000000000 */
[----:B------:R-:W-:Y:S01]  /*66450*/  LEA.HI.X.SX32 R179, R5, R4, 0x1, P2 ;  /* 0x0000000405b37211 */ /* 0x000fe200010f0eff */
[----:B------:R-:W0:Y:S01]  /*66460*/  LDC R192, c[0x0][0x248] ;  /* 0x00009200ffc07b82 */ /* 0x000e220000000800 */
[----:B--2---:R-:W-:-:S05]  /*66470*/  ISETP.LT.AND P3, PT, R195, R200, !P0 ;  /* 0x000000c8c300720c */ /* 0x004fca0004761270 */
[----:B------:R2:W-:Y:S02]  /*66480*/  @P5 STG.E.U16 desc[UR4][R176.64], R168 ;  /* 0x000000a8b0005986 */ /* 0x0005e4000c101504 */
[----:B------:R-:W4:Y:S01]  /*66490*/  LDC R193, c[0x0][0x22c] ;  /* 0x00008b00ffc17b82 */ /* 0x000f220000000800 */
[----:B---3--:R-:W-:-:S07]  /*664a0*/  ISETP.LT.AND P4, PT, R184, R187, !P0 ;  /* 0x000000bbb800720c */ /* 0x008fce0004781270 */
[----:B------:R-:W3:Y:S01]  /*664b0*/  LDC R0, c[0x0][0x248] ;  /* 0x00009200ff007b82 */ /* 0x000ee20000000800 */
[----:B-1----:R-:W-:Y:S01]  /*664c0*/  IMAD.IADD R7, R5, 0x1, R186 ;  /* 0x0000000105077824 */ /* 0x002fe200078e02ba */
[----:B--2---:R-:W-:Y:S01]  /*664d0*/  PRMT R177, R168, 0x7632, R177 ;  /* 0x00007632a8b17816 */ /* 0x004fe200000000b1 */
[C---:B------:R-:W-:Y:S02]  /*664e0*/  VIADD R186, R3.reuse, 0x4b ;  /* 0x0000004b03ba7836 */ /* 0x040fe40000000000 */
[----:B------:R-:W-:Y:S01]  /*664f0*/  VIADD R168, R3, 0x4c ;  /* 0x0000004c03a87836 */ /* 0x000fe20000000000 */
[C---:B------:R-:W-:Y:S01]  /*66500*/  LEA R6, P2, R7.reuse, R2, 0x1 ;  /* 0x0000000207067211 */ /* 0x040fe200078408ff */
[----:B------:R1:W-:Y:S01]  /*66510*/  @P3 STG.E.U16 desc[UR4][R178.64], R177 ;  /* 0x000000b1b2003986 */ /* 0x0003e2000c101504 */
[----:B------:R-:W2:Y:S01]  /*66520*/  LDC R185, c[0x0][0x22c] ;  /* 0x00008b00ffb97b82 */ /* 0x000ea20000000800 */
[C---:B0-----:R-:W-:Y:S01]  /*66530*/  IMAD.IADD R5, R7.reuse, 0x1, R192 ;  /* 0x0000000107057824 */ /* 0x041fe200078e02c0 */
[----:B------:R-:W-:-:S04]  /*66540*/  LEA.HI.X.SX32 R7, R7, R4, 0x1, P2 ;  /* 0x0000000407077211 */ /* 0x000fc800010f0eff */
[C---:B------:R-:W-:Y:S01]  /*66550*/  LEA R176, P3, R5.reuse, R2, 0x1 ;  /* 0x0000000205b07211 */ /* 0x040fe200078608ff */
[----:B------:R0:W-:Y:S01]  /*66560*/  @P4 STG.E.U16 desc[UR4][R6.64], R169 ;  /* 0x000000a906004986 */ /* 0x0001e2000c101504 */
[----:B------:R-:W2:Y:S01]  /*66570*/  LDC R184, c[0x0][0x248] ;  /* 0x00009200ffb87b82 */ /* 0x000ea20000000800 */
[----:B----4-:R-:W-:Y:S02]  /*66580*/  ISETP.LT.AND P5, PT, R186, R193, !P0 ;  /* 0x000000c1ba00720c */ /* 0x010fe400047a1270 */
[----:B-1----:R-:W-:Y:S02]  /*66590*/  LEA.HI.X.SX32 R177, R5, R4, 0x1, P3 ;  /* 0x0000000405b17211 */ /* 0x002fe400018f0eff */
[----:B------:R-:W-:-:S03]  /*665a0*/  PRMT R193, R169, 0x7632, R193 ;  /* 0x00007632a9c17816 */ /* 0x000fc600000000c1 */
[----:B------:R-:W1:Y:S01]  /*665b0*/  LDC R187, c[0x0][0x22c] ;  /* 0x00008b00ffbb7b82 */ /* 0x000e620000000800 */
[----:B---3--:R-:W-:Y:S02]  /*665c0*/  IMAD.IADD R179, R5, 0x1, R0 ;  /* 0x0000000105b37824 */ /* 0x008fe400078e0200 */
[C---:B0-----:R-:W-:Y:S02]  /*665d0*/  VIADD R7, R3.reuse, 0x4e ;  /* 0x0000004e03077836 */ /* 0x041fe40000000000 */
[----:B------:R-:W-:Y:S01]  /*665e0*/  VIADD R6, R3, 0x4f ;  /* 0x0000004f03067836 */ /* 0x000fe20000000000 */
[----:B------:R-:W-:Y:S01]  /*665f0*/  LEA R178, P3, R179, R2, 0x1 ;  /* 0x00000002b3b27211 */ /* 0x000fe200078608ff */
[----:B------:R0:W-:Y:S01]  /*66600*/  @P5 STG.E.U16 desc[UR4][R176.64], R193 ;  /* 0x000000c1b0005986 */ /* 0x0001e2000c101504 */
[----:B------:R-:W3:Y:S01]  /*66610*/  LDC R192, c[0x0][0x22c] ;  /* 0x00008b00ffc07b82 */ /* 0x000ee20000000800 */
[----:B--2---:R-:W-:Y:S01]  /*66620*/  ISETP.LT.AND P2, PT, R168, R185, !P0 ;  /* 0x000000b9a800720c */ /* 0x004fe20004741270 */
[----:B------:R-:W-:-:S06]  /*66630*/  VIADD R168, R3, 0x4d ;  /* 0x0000004d03a87836 */ /* 0x000fcc0000000000 */
[----:B------:R-:W2:Y:S01]  /*66640*/  LDC R186, c[0x0][0x248] ;  /* 0x00009200ffba7b82 */ /* 0x000ea20000000800 */
[C---:B------:R-:W-:Y:S01]  /*66650*/  IMAD.IADD R5, R179.reuse, 0x1, R184 ;  /* 0x00000001b3057824 */ /* 0x040fe200078e02b8 */
[----:B------:R-:W-:Y:S02]  /*66660*/  LEA.HI.X.SX32 R179, R179, R4, 0x1, P3 ;  /* 0x00000004b3b37211 */ /* 0x000fe400018f0eff */
[----:B0-----:R-:W-:-:S03]  /*66670*/  PRMT R177, R170, 0x7632, R177 ;  /* 0x00007632aab17816 */ /* 0x001fc600000000b1 */
[----:B------:R0:W-:Y:S01]  /*66680*/  @P2 STG.E.U16 desc[UR4][R178.64], R170 ;  /* 0x000000aab2002986 */ /* 0x0001e2000c101504 */
[----:B------:R-:W4:Y:S01]  /*66690*/  LDC R0, c[0x0][0x248] ;  /* 0x00009200ff007b82 */ /* 0x000f220000000800 */
[----:B-1----:R-:W-:Y:S02]  /*666a0*/  ISETP.LT.AND P4, PT, R168, R187, !P0 ;  /* 0x000000bba800720c */ /* 0x002fe40004781270 */
[----:B------:R-:W-:-:S04]  /*666b0*/  LEA R168, P3, R5, R2, 0x1 ;  /* 0x0000000205a87211 */ /* 0x000fc800078608ff */
[----:B------:R-:W-:Y:S01]  /*666c0*/  LEA.HI.X.SX32 R169, R5, R4, 0x1, P3 ;  /* 0x0000000405a97211 */ /* 0x000fe200018f0eff */
[----:B------:R-:W1:Y:S01]  /*666d0*/  LDC R185, c[0x0][0x22c] ;  /* 0x00008b00ffb97b82 */ /* 0x000e620000000800 */
[----:B---3--:R-:W-:Y:S01]  /*666e0*/  ISETP.LT.AND P2, PT, R7, R192, !P0 ;  /* 0x000000c00700720c */ /* 0x008fe20004741270 */
[----:B0-----:R-:W-:-:S04]  /*666f0*/  VIADD R170, R3, 0x50 ;  /* 0x0000005003aa7836 */ /* 0x001fc80000000000 */
[----:B------:R0:W-:Y:S02]  /*66700*/  @P4 STG.E.U16 desc[UR4][R168.64], R177 ;  /* 0x000000b1a8004986 */ /* 0x0001e4000c101504 */
[----:B------:R-:W3:Y:S01]  /*66710*/  LDC R184, c[0x0][0x248] ;  /* 0x00009200ffb87b82 */ /* 0x000ee20000000800 */
[----:B--2---:R-:W-:-:S05]  /*66720*/  IMAD.IADD R7, R5, 0x1, R186 ;  /* 0x0000000105077824 */ /* 0x004fca00078e02ba */
[C---:B------:R-:W-:Y:S02]  /*66730*/  LEA R176, P4, R7.reuse, R2, 0x1 ;  /* 0x0000000207b07211 */ /* 0x040fe400078808ff */
[----:B------:R-:W2:Y:S01]  /*66740*/  LDC R186, c[0x0][0x248] ;  /* 0x00009200ffba7b82 */ /* 0x000ea20000000800 */
[C---:B----4-:R-:W-:Y:S01]  /*66750*/  IMAD.IADD R5, R7.reuse, 0x1, R0 ;  /* 0x0000000107057824 */ /* 0x050fe200078e0200 */
[----:B0-----:R-:W-:Y:S02]  /*66760*/  LEA.HI.X.SX32 R177, R7, R4, 0x1, P4 ;  /* 0x0000000407b17211 */ /* 0x001fe400020f0eff */
[----:B------:R-:W-:-:S03]  /*66770*/  PRMT R169, R171, 0x7632, R169 ;  /* 0x00007632aba97816 */ /* 0x000fc600000000a9 */
[----:B------:R-:W-:Y:S01]  /*66780*/  @P2 STG.E.U16 desc[UR4][R176.64], R171 ;  /* 0x000000abb0002986 */ /* 0x000fe2000c101504 */
[----:B------:R-:W0:Y:S01]  /*66790*/  LDC R192, c[0x0][0x22c] ;  /* 0x00008b00ffc07b82 */ /* 0x000e220000000800 */
[----:B-1----:R-:W-:Y:S02]  /*667a0*/  ISETP.LT.AND P3, PT, R6, R185, !P0 ;  /* 0x000000b90600720c */ /* 0x002fe40004761270 */
[----:B------:R-:W-:-:S04]  /*667b0*/  LEA R6, P4, R5, R2, 0x1 ;  /* 0x0000000205067211 */ /* 0x000fc800078808ff */
[C---:B------:R-:W-:Y:S01]  /*667c0*/  LEA.HI.X.SX32 R7, R5.reuse, R4, 0x1, P4 ;  /* 0x0000000405077211 */ /* 0x040fe200020f0eff */
[----:B------:R-:W1:Y:S01]  /*667d0*/  LDC R187, c[0x0][0x22c] ;  /* 0x00008b00ffbb7b82 */ /* 0x000e620000000800 */
[----:B---3--:R-:W-:Y:S02]  /*667e0*/  IMAD.IADD R179, R5, 0x1, R184 ;  /* 0x0000000105b37824 */ /* 0x008fe400078e02b8 */
[----:B------:R-:W-:-:S03]  /*667f0*/  VIADD R5, R3, 0x51 ;  /* 0x0000005103057836 */ /* 0x000fc60000000000 */
[----:B------:R-:W-:Y:S01]  /*66800*/  LEA R168, P2, R179, R2, 0x1 ;  /* 0x00000002b3a87211 */ /* 0x000fe200078408ff */
[----:B------:R3:W-:Y:S01]  /*66810*/  @P3 STG.E.U16 desc[UR4][R6.64], R169 ;  /* 0x000000a906003986 */ /* 0x0007e2000c101504 */
[----:B------:R-:W4:Y:S08]  /*66820*/  LDC R0, c[0x0][0x248] ;  /* 0x00009200ff007b82 */ /* 0x000f300000000800 */
[----:B------:R-:W4:Y:S01]  /*66830*/  LDC R185, c[0x0][0x22c] ;  /* 0x00008b00ffb97b82 */ /* 0x000f220000000800 */
[----:B0-----:R-:W-:-:S02]  /*66840*/  ISETP.LT.AND P4, PT, R5, R192, !P0 ;  /* 0x000000c00500720c */ /* 0x001fc40004781270 */
[C---:B---3--:R-:W-:Y:S01]  /*66850*/  LEA.HI.X.SX32 R169, R179.reuse, R4, 0x1, P2 ;  /* 0x00000004b3a97211 */ /* 0x048fe200010f0eff */
[----:B--2---:R-:W-:Y:S01]  /*66860*/  IMAD.IADD R179, R179, 0x1, R186 ;  /* 0x00000001b3b37824 */ /* 0x004fe200078e02ba */
[----:B------:R-:W-:Y:S01]  /*66870*/  PRMT R7, R160, 0x7632, R7 ;  /* 0x00007632a0077816 */ /* 0x000fe20000000007 */
[----:B------:R-:W-:Y:S02]  /*66880*/  VIADD R186, R3, 0x52 ;  /* 0x0000005203ba7836 */ /* 0x000fe40000000000 */
[----:B------:R-:W0:Y:S01]  /*66890*/  LDC R178, c[0x0][0x248] ;  /* 0x00009200ffb27b82 */ /* 0x000e220000000800 */
[----:B-1----:R-:W-:Y:S02]  /*668a0*/  ISETP.LT.AND P5, PT, R170, R187, !P0 ;  /* 0x000000bbaa00720c */ /* 0x002fe400047a1270 */
[----:B------:R-:W-:-:S04]  /*668b0*/  LEA R170, P3, R179, R2, 0x1 ;  /* 0x00000002b3aa7211 */ /* 0x000fc800078608ff */
[C---:B------:R-:W-:Y:S01]  /*668c0*/  LEA.HI.X.SX32 R171, R179.reuse, R4, 0x1, P3 ;  /* 0x00000004b3ab7211 */ /* 0x040fe200018f0eff */
[----:B------:R-:W1:Y:S01]  /*668d0*/  LDC R184, c[0x0][0x22c] ;  /* 0x00008b00ffb87b82 */ /* 0x000e620000000800 */
[----:B----4-:R-:W-:-:S05]  /*668e0*/  IMAD.IADD R5, R179, 0x1, R0 ;  /* 0x00000001b3057824 */ /* 0x010fca00078e0200 */
[----:B------:R0:W-:Y:S01]  /*668f0*/  @P5 STG.E.U16 desc[UR4][R168.64], R160 ;  /* 0x000000a0a8005986 */ /* 0x0001e2000c101504 */
[----:B------:R-:W-:Y:S01]  /*66900*/  LEA R6, P3, R5, R2, 0x1 ;  /* 0x0000000205067211 */ /* 0x000fe200078608ff */
[----:B------:R-:W2:Y:S01]  /*66910*/  LDC R176, c[0x0][0x248] ;  /* 0x00009200ffb07b82 */ /* 0x000ea20000000800 */
[----:B------:R-:W-:Y:S01]  /*66920*/  ISETP.LT.AND P2, PT, R186, R185, !P0 ;  /* 0x000000b9ba00720c */ /* 0x000fe20004741270 */
[----:B------:R-:W-:Y:S01]  /*66930*/  VIADD R185, R3, 0x53 ;  /* 0x0000005303b97836 */ /* 0x000fe20000000000 */
[----:B------:R3:W-:Y:S01]  /*66940*/  @P4 STG.E.U16 desc[UR4][R170.64], R7 ;  /* 0x00000007aa004986 */ /* 0x0007e2000c101504 */
[----:B------:R-:W-:-:S04]  /*66950*/  PRMT R186, R163, 0x7632, R186 ;  /* 0x00007632a3ba7816 */ /* 0x000fc800000000ba */
[----:B------:R-:W4:Y:S01]  /*66960*/  LDC R177, c[0x0][0x22c] ;  /* 0x00008b00ffb17b82 */ /* 0x000f220000000800 */
[C---:B0-----:R-:W-:Y:S01]  /*66970*/  IMAD.IADD R169, R5.reuse, 0x1, R178 ;  /* 0x0000000105a97824 */ /* 0x041fe200078e02b2 */
[----:B---3--:R-:W-:-:S06]  /*66980*/  LEA.HI.X.SX32 R7, R5, R4, 0x1, P3 ;  /* 0x0000000405077211 */ /* 0x008fcc00018f0eff */
[----:B------:R-:W0:Y:S01]  /*66990*/  LDC R0, c[0x0][0x248] ;  /* 0x00009200ff007b82 */ /* 0x000e220000000800 */
[----:B-1----:R-:W-:Y:S01]  /*669a0*/  ISETP.LT.AND P4, PT, R185, R184, !P0 ;  /* 0x000000b8b900720c */ /* 0x002fe20004781270 */
[----:B------:R-:W-:Y:S01]  /*669b0*/  VIADD R184, R3, 0x54 ;  /* 0x0000005403b87836 */ /* 0x000fe20000000000 */
[----:B------:R-:W-:Y:S01]  /*669c0*/  LEA R168, P3, R169, R2, 0x1 ;  /* 0x00000002a9a87211 */ /* 0x000fe200078608ff */
[----:B------:R1:W-:Y:S01]  /*669d0*/  @P2 STG.E.U16 desc[UR4][R6.64], R161 ;  /* 0x000000a106002986 */ /* 0x0003e2000c101504 */
[----:B------:R-:W-:Y:S01]  /*669e0*/  PRMT R171, R161, 0x7632, R171 ;  /* 0x00007632a1ab7816 */ /* 0x000fe200000000ab */
[----:B------:R-:W-:Y:S02]  /*669f0*/  VIADD R185, R3, 0x59 ;  /* 0x0000005903b97836 */ /* 0x000fe40000000000 */
[----:B------:R-:W3:Y:S01]  /*66a00*/  LDC R179, c[0x0][0x22c] ;  /* 0x00008b00ffb37b82 */ /* 0x000ee20000000800 */
[C---:B--2---:R-:W-:Y:S01]  /*66a10*/  IMAD.IADD R5, R169.reuse, 0x1, R176 ;  /* 0x00000001a9057824 */ /* 0x044fe200078e02b0 */
[----:B------:R-:W-:-:S04]  /*66a20*/  LEA.HI.X.SX32 R169, R169, R4, 0x1, P3 ;  /* 0x00000004a9a97211 */ /* 0x000fc800018f0eff */
[----:B------:R-:W-:Y:S01]  /*66a30*/  LEA R170, P3, R5, R2, 0x1 ;  /* 0x0000000205aa7211 */ /* 0x000fe200078608ff */
[----:B------:R2:W-:Y:S01]  /*66a40*/  @P4 STG.E.U16 desc[UR4][R168.64], R171 ;  /* 0x000000aba8004986 */ /* 0x0005e2000c101504 */
[----:B------:R-:W3:Y:S01]  /*66a50*/  LDC R178, c[0x0][0x22c] ;  /* 0x00008b00ffb27b82 */ /* 0x000ee20000000800 */
[----:B----4-:R-:W-:Y:S01]  /*66a60*/  ISETP.LT.AND P5, PT, R184, R177, !P0 ;  /* 0x000000b1b800720c */ /* 0x010fe200047a1270 */
[----:B------:R-:W-:Y:S01]  /*66a70*/  VIADD R184, R3, 0x55 ;  /* 0x0000005503b87836 */ /* 0x000fe20000000000 */
[----:B-1----:R-:W-:-:S05]  /*66a80*/  PRMT R161, R162, 0x7632, R161 ;  /* 0x00007632a2a17816 */ /* 0x002fca00000000a1 */
[----:B------:R-:W1:Y:S01]  /*66a90*/  LDC R160, c[0x0][0x248] ;  /* 0x00009200ffa07b82 */ /* 0x000e620000000800 */
[C---:B0-----:R-:W-:Y:S01]  /*66aa0*/  IMAD.IADD R7, R5.reuse, 0x1, R0 ;  /* 0x0000000105077824 */ /* 0x041fe200078e0200 */
[----:B--2---:R-:W-:Y:S01]  /*66ab0*/  LEA.HI.X.SX32 R171, R5, R4, 0x1, P3 ;  /* 0x0000000405ab7211 */ /* 0x004fe200018f0eff */
[----:B------:R-:W-:-:S03]  /*66ac0*/  VIADD R5, R3, 0x56 ;  /* 0x0000005603057836 */ /* 0x000fc60000000000 */
[----:B------:R-:W-:Y:S01]  /*66ad0*/  LEA R6, P3, R7, R2, 0x1 ;  /* 0x0000000207067211 */ /* 0x000fe200078608ff */
[----:B------:R-:W-:Y:S01]  /*66ae0*/  VIADD R168, R3, 0x57 ;  /* 0x0000005703a87836 */ /* 0x000fe20000000000 */
[----:B------:R-:W0:Y:S01]  /*66af0*/  LDC R176, c[0x0][0x248] ;  /* 0x00009200ffb07b82 */ /* 0x000e220000000800 */
[----:B---3--:R-:W-:Y:S01]  /*66b00*/  ISETP.LT.AND P2, PT, R184, R179, !P0 ;  /* 0x000000b3b800720c */ /* 0x008fe20004741270 */
[----:B------:R2:W-:Y:S06]  /*66b10*/  @P5 STG.E.U16 desc[UR4][R170.64], R162 ;  /* 0x000000a2aa005986 */ /* 0x0005ec000c101504 */
[----:B------:R-:W3:Y:S01]  /*66b20*/  LDC R177, c[0x0][0x22c] ;  /* 0x00008b00ffb17b82 */ /* 0x000ee20000000800 */
[----:B------:R-:W-:Y:S01]  /*66b30*/  ISETP.LT.AND P4, PT, R5, R178, !P0 ;  /* 0x000000b20500720c */ /* 0x000fe20004781270 */
[----:B--2---:R-:W-:-:S06]  /*66b40*/  VIADD R170, R3, 0x58 ;  /* 0x0000005803aa7836 */ /* 0x004fcc0000000000 */
[----:B------:R-:W2:Y:S01]  /*66b50*/  LDC R0, c[0x0][0x248] ;  /* 0x00009200ff007b82 */ /* 0x000ea20000000800 */
[C---:B-1----:R-:W-:Y:S01]  /*66b60*/  IMAD.IADD R5, R7.reuse, 0x1, R160 ;  /* 0x0000000107057824 */ /* 0x042fe200078e02a0 */
[----:B------:R-:W-:-:S04]  /*66b70*/  LEA.HI.X.SX32 R7, R7, R4, 0x1, P3 ;  /* 0x0000000407077211 */ /* 0x000fc800018f0eff */
[C---:B------:R-:W-:Y:S01]  /*66b80*/  LEA R160, P3, R5.reuse, R2, 0x1 ;  /* 0x0000000205a07211 */ /* 0x040fe200078608ff */
[----:B------:R1:W-:Y:S01]  /*66b90*/  @P2 STG.E.U16 desc[UR4][R6.64], R161 ;  /* 0x000000a106002986 */ /* 0x0003e2000c101504 */
[----:B------:R-:W4:Y:S01]  /*66ba0*/  LDC R179, c[0x0][0x22c] ;  /* 0x00008b00ffb37b82 */ /* 0x000f220000000800 */
[----:B0-----:R-:W-:-:S07]  /*66bb0*/  IMAD.IADD R169, R5, 0x1, R176 ;  /* 0x0000000105a97824 */ /* 0x001fce00078e02b0 */
[----:B------:R-:W0:Y:S01]  /*66bc0*/  LDC R178, c[0x0][0x248] ;  /* 0x00009200ffb27b82 */ /* 0x000e220000000800 */
[----:B---3--:R-:W-:Y:S02]  /*66bd0*/  ISETP.LT.AND P6, PT, R168, R177, !P0 ;  /* 0x000000b1a800720c */ /* 0x008fe400047c1270 */
[----:B-1----:R-:W-:Y:S02]  /*66be0*/  LEA.HI.X.SX32 R161, R5, R4, 0x1, P3 ;  /* 0x0000000405a17211 */ /* 0x002fe400018f0eff */
[----:B------:R-:W-:-:S03]  /*66bf0*/  LEA R6, P3, R169, R2, 0x1 ;  /* 0x00000002a9067211 */ /* 0x000fc600078608ff */
[----:B------:R-:W1:Y:S01]  /*66c00*/  LDC R184, c[0x0][0x22c] ;  /* 0x00008b00ffb87b82 */ /* 0x000e620000000800 */
[C---:B--2---:R-:W-:Y:S01]  /*66c10*/  IMAD.IADD R5, R169.reuse, 0x1, R0 ;  /* 0x00000001a9057824 */ /* 0x044fe200078e0200 */
[----:B------:R0:W-:Y:S01]  /*66c20*/  @P4 STG.E.U16 desc[UR4][R160.64], R163 ;  /* 0x000000a3a0004986 */ /* 0x0001e2000c101504 */
[----:B------:R-:W-:-:S03]  /*66c30*/  LEA.HI.X.SX32 R7, R169, R4, 0x1, P3 ;  /* 0x00000004a9077211 */ /* 0x000fc600018f0eff */
[C---:B------:R-:W-:Y:S02]  /*66c40*/  LEA R168, P4, R5.reuse, R2, 0x1 ;  /* 0x0000000205a87211 */ /* 0x040fe400078808ff */
[----:B------:R-:W2:Y:S01]  /*66c50*/  LDC R162, c[0x0][0x248] ;  /* 0x00009200ffa27b82 */ /* 0x000ea20000000800 */
[----:B----4-:R-:W-:Y:S01]  /*66c60*/  ISETP.LT.AND P2, PT, R170, R179, !P0 ;  /* 0x000000b3aa00720c */ /* 0x010fe20004741270 */
[----:B------:R3:W-:Y:S01]  /*66c70*/  @P6 STG.E.U16 desc[UR4][R6.64], R186 ;  /* 0x000000ba06006986 */ /* 0x0007e2000c101504 */
[----:B------:R-:W-:-:S05]  /*66c80*/  LEA.HI.X.SX32 R169, R5, R4, 0x1, P4 ;  /* 0x0000000405a97211 */ /* 0x000fca00020f0eff */
[----:B------:R-:W4:Y:S01]  /*66c90*/  LDC R177, c[0x0][0x22c] ;  /* 0x00008b00ffb17b82 */ /* 0x000f220000000800 */
[----:B0-----:R-:W-:Y:S02]  /*66ca0*/  IMAD.IADD R161, R5, 0x1, R178 ;  /* 0x0000000105a17824 */ /* 0x001fe400078e02b2 */
[----:B------:R-:W-:-:S03]  /*66cb0*/  VIADD R178, R3, 0x5b ;  /* 0x0000005b03b27836 */ /* 0x000fc60000000000 */
[----:B------:R-:W-:Y:S01]  /*66cc0*/  LEA R160, P3, R161, R2, 0x1 ;  /* 0x00000002a1a07211 */ /* 0x000fe200078608ff */
[----:B------:R-:W-:Y:S01]  /*66cd0*/  @P2 STG.E.U16 desc[UR4][R168.64], R152 ;  /* 0x00000098a8002986 */ /* 0x000fe2000c101504 */
[----:B------:R-:W0:Y:S01]  /*66ce0*/  LDC R171, c[0x0][0x22c] ;  /* 0x00008b00ffab7b82 */ /* 0x000e220000000800 */
[----:B-1----:R-:W-:Y:S01]  /*66cf0*/  ISETP.LT.AND P5, PT, R185, R184, !P0 ;  /* 0x000000b8b900720c */ /* 0x002fe200047a1270 */
[----:B------:R-:W-:Y:S01]  /*66d00*/  VIADD R184, R3, 0x5c ;  /* 0x0000005c03b87836 */ /* 0x000fe20000000000 */
[----:B---3--:R-:W-:-:S05]  /*66d10*/  PRMT R7, R152, 0x7632, R7 ;  /* 0x0000763298077816 */ /* 0x008fca0000000007 */
[----:B------:R-:W1:Y:S01]  /*66d20*/  LDC R0, c[0x0][0x248] ;  /* 0x00009200ff007b82 */ /* 0x000e620000000800 */
[C---:B--2---:R-:W-:Y:S01]  /*66d30*/  IMAD.IADD R5, R161.reuse, 0x1, R162 ;  /* 0x00000001a1057824 */ /* 0x044fe200078e02a2 */
[----:B------:R-:W-:Y:S01]  /*66d40*/  LEA.HI.X.SX32 R161, R161, R4, 0x1, P3 ;  /* 0x00000004a1a17211 */ /* 0x000fe200018f0eff */
[----:B------:R-:W-:-:S03]  /*66d50*/  VIADD R162, R3, 0x5a ;  /* 0x0000005a03a27836 */ /* 0x000fc60000000000 */
[----:B------:R-:W-:Y:S01]  /*66d60*/  LEA R6, P6, R5, R2, 0x1 ;  /* 0x0000000205067211 */ /* 0x000fe200078c08ff */
[----:B------:R2:W-:Y:S01]  /*66d70*/  @P5 STG.E.U16 desc[UR4][R160.64], R7 ;  /* 0x00000007a0005986 */ /* 0x0005e2000c101504 */
[----:B------:R-:W3:Y:S01]  /*66d80*/  LDC R170, c[0x0][0x248] ;  /* 0x00009200ffaa7b82 */ /* 0x000ee20000000800 */
[----:B----4-:R-:W-:-:S07]  /*66d90*/  ISETP.LT.AND P3, PT, R178, R177, !P0 ;  /* 0x000000b1b200720c */ /* 0x010fce0004761270 */
[----:B------:R-:W4:Y:S01]  /*66da0*/  LDC R179, c[0x0][0x22c] ;  /* 0x00008b00ffb37b82 */ /* 0x000f220000000800 */
[----:B0-----:R-:W-:Y:S02]  /*66db0*/  ISETP.LT.AND P2, PT, R184, R171, !P0 ;  /* 0x000000abb800720c */ /* 0x001fe40004741270 */
[----:B--2---:R-:W-:Y:S02]  /*66dc0*/  LEA.HI.X.SX32 R7, R5, R4, 0x1, P6 ;  /* 0x0000000405077211 */ /* 0x004fe400030f0eff */
[----:B------:R-:W-:-:S03]  /*66dd0*/  PRMT R184, R153, 0x7632, R184 ;  /* 0x0000763299b87816 */ /* 0x000fc600000000b8 */
[----:B------:R-:W0:Y:S01]  /*66de0*/  LDC R176, c[0x0][0x248] ;  /* 0x00009200ffb07b82 */ /* 0x000e220000000800 */
[----:B-1----:R-:W-:Y:S02]  /*66df0*/  IMAD.IADD R163, R5, 0x1, R0 ;  /* 0x0000000105a37824 */ /* 0x002fe400078e0200 */
[----:B------:R-:W-:-:S03]  /*66e00*/  VIADD R5, R3, 0x5d ;  /* 0x0000005d03057836 */ /* 0x000fc60000000000 */
[C---:B------:R-:W-:Y:S02]  /*66e10*/  LEA R160, P5, R163.reuse, R2, 0x1 ;  /* 0x00000002a3a07211 */ /* 0x040fe400078a08ff */
[----:B------:R-:W1:Y:S01]  /*66e20*/  LDC R178, c[0x0][0x22c] ;  /* 0x00008b00ffb27b82 */ /* 0x000e620000000800 */
[C---:B---3--:R-:W-:Y:S01]  /*66e30*/  IMAD.IADD R169, R163.reuse, 0x1, R170 ;  /* 0x00000001a3a97824 */ /* 0x048fe200078e02aa */
[----:B------:R-:W-:-:S06]  /*66e40*/  LEA.HI.X.SX32 R161, R163, R4, 0x1, P5 ;  /* 0x00000004a3a17211 */ /* 0x000fcc00028f0eff */
[----:B------:R-:W2:Y:S01]  /*66e50*/  LDC R171, c[0x0][0x22c] ;  /* 0x00008b00ffab7b82 */ /* 0x000ea20000000800 */
[----:B----4-:R-:W-:Y:S01]  /*66e60*/  ISETP.LT.AND P4, PT, R162, R179, !P0 ;  /* 0x000000b3a200720c */ /* 0x010fe20004781270 */
[----:B------:R-:W-:Y:S01]  /*66e70*/  VIADD R179, R3, 0x5f ;  /* 0x0000005f03b37836 */ /* 0x000fe20000000000 */
[----:B------:R-:W-:-:S04]  /*66e80*/  LEA R162, P6, R169, R2, 0x1 ;  /* 0x00000002a9a27211 */ /* 0x000fc800078c08ff */
[C---:B------:R-:W-:Y:S01]  /*66e90*/  LEA.HI.X.SX32 R163, R169.reuse, R4, 0x1, P6 ;  /* 0x00000004a9a37211 */ /* 0x040fe200030f0eff */
[----:B------:R-:W3:Y:S01]  /*66ea0*/  LDC R0, c[0x0][0x248] ;  /* 0x00009200ff007b82 */ /* 0x000ee20000000800 */
[----:B0-----:R-:W-:Y:S02]  /*66eb0*/  IMAD.IADD R169, R169, 0x1, R176 ;  /* 0x00000001a9a97824 */ /* 0x001fe400078e02b0 */
[----:B------:R-:W-:-:S03]  /*66ec0*/  VIADD R176, R3, 0x5e ;  /* 0x0000005e03b07836 */ /* 0x000fc60000000000 */
[----:B------:R0:W-:Y:S02]  /*66ed0*/  @P4 STG.E.U16 desc[UR4][R6.64], R153 ;  /* 0x0000009906004986 */ /* 0x0001e4000c101504 */
[----:B------:R-:W4:Y:S01]  /*66ee0*/  LDC R152, c[0x0][0x22c] ;  /* 0x00008b00ff987b82 */ /* 0x000f220000000800 */
[----:B-1----:R-:W-:Y:S01]  /*66ef0*/  ISETP.LT.AND P5, PT, R5, R178, !P0 ;  /* 0x000000b20500720c */ /* 0x002fe200047a1270 */
[----:B------:R1:W-:Y:S04]  /*66f00*/  @P3 STG.E.U16 desc[UR4][R160.64], R184 ;  /* 0x000000b8a0003986 */ /* 0x0003e8000c101504 */
[----:B------:R3:W-:Y:S02]  /*66f10*/  @P2 STG.E.U16 desc[UR4][R162.64], R154 ;  /* 0x0000009aa2002986 */ /* 0x0007e4000c101504 */
[----:B------:R-:W4:Y:S01]  /*66f20*/  LDC R168, c[0x0][0x248] ;  /* 0x00009200ffa87b82 */ /* 0x000f220000000800 */
[----:B--2---:R-:W-:-:S02]  /*66f30*/  ISETP.LT.AND P3, PT, R176, R171, !P0 ;  /* 0x000000abb000720c */ /* 0x004fc40004761270 */
[----:B0-----:R-:W-:Y:S02]  /*66f40*/  LEA R6, P4, R169, R2, 0x1 ;  /* 0x00000002a9067211 */ /* 0x001fe400078808ff */
[----:B-1----:R-:W-:Y:S01]  /*66f50*/  PRMT R161, R154, 0x7632, R161 ;  /* 0x000076329aa17816 */ /* 0x002fe200000000a1 */
[----:B------:R-:W-:Y:S02]  /*66f60*/  VIADD R184, R3, 0x67 ;  /* 0x0000006703b87836 */ /* 0x000fe40000000000 */
[----:B------:R-:W0:Y:S01]  /*66f70*/  LDC R177, c[0x0][0x22c] ;  /* 0x00008b00ffb17b82 */ /* 0x000e220000000800 */
[C---:B---3--:R-:W-:Y:S01]  /*66f80*/  IMAD.IADD R5, R169.reuse, 0x1, R0 ;  /* 0x00000001a9057824 */ /* 0x048fe200078e0200 */
[----:B------:R-:W-:Y:S01]  /*66f90*/  LEA.HI.X.SX32 R7, R169, R4, 0x1, P4 ;  /* 0x00000004a9077211 */ /* 0x000fe200020f0eff */
[----:B------:R-:W-:-:S04]  /*66fa0*/  VIADD R162, R3, 0x60 ;  /* 0x0000006003a27836 */ /* 0x000fc80000000000 */
[----:B------:R1:W-:Y:S01]  /*66fb0*/  @P5 STG.E.U16 desc[UR4][R6.64], R161 ;  /* 0x000000a106005986 */ /* 0x0003e2000c101504 */
[----:B------:R-:W2:Y:S01]  /*66fc0*/  LDC R170, c[0x0][0x248] ;  /* 0x00009200ffaa7b82 */ /* 0x000ea20000000800 */
[----:B----4-:R-:W-:Y:S01]  /*66fd0*/  ISETP.LT.AND P2, PT, R179, R152, !P0 ;  /* 0x00000098b300720c */ /* 0x010fe20004741270 */
[----:B------:R-:W-:Y:S01]  /*66fe0*/  VIADD R179, R3, 0x68 ;  /* 0x0000006803b37836 */ /* 0x000fe20000000000 */
[----:B------:R-:W-:-:S04]  /*66ff0*/  LEA R152, P4, R5, R2, 0x1 ;  /* 0x0000000205987211 */ /* 0x000fc800078808ff */
[C---:B------:R-:W-:Y:S01]  /*67000*/  LEA.HI.X.SX32 R153, R5.reuse, R4, 0x1, P4 ;  /* 0x0000000405997211 */ /* 0x040fe200020f0eff */
[----:B------:R-:W3:Y:S01]  /*67010*/  LDC R176, c[0x0][0x22c] ;  /* 0x00008b00ffb07b82 */ /* 0x000ee20000000800 */
[----:B------:R-:W-:Y:S01]  /*67020*/  IMAD.IADD R163, R5, 0x1, R168 ;  /* 0x0000000105a37824 */ /* 0x000fe200078e02a8 */
[----:B-1----:R-:W-:Y:S02]  /*67030*/  PRMT R7, R155, 0x7632, R7 ;  /* 0x000076329b077816 */ /* 0x002fe40000000007 */
[----:B------:R-:W-:Y:S01]  /*67040*/  @P3 STG.E.U16 desc[UR4][R152.64], R155 ;  /* 0x0000009b98003986 */ /* 0x000fe2000c101504 */
[----:B------:R-:W-:Y:S01]  /*67050*/  VIADD R5, R3, 0x61 ;  /* 0x0000006103057836 */ /* 0x000fe20000000000 */
[----:B------:R-:W-:Y:S01]  /*67060*/  LEA R160, P4, R163, R2, 0x1 ;  /* 0x00000002a3a07211 */ /* 0x000fe200078808ff */
[----:B------:R-:W-:Y:S01]  /*67070*/  VIADD R168, R3, 0x62 ;  /* 0x0000006203a87836 */ /* 0x000fe20000000000 */
[----:B------:R-:W1:Y:S01]  /*67080*/  LDC R0, c[0x0][0x248] ;  /* 0x00009200ff007b82 */ /* 0x000e620000000800 */
[----:B0-----:R-:W-:-:S02]  /*67090*/  ISETP.LT.AND P3, PT, R162, R177, !P0 ;  /* 0x000000b1a200720c */ /* 0x001fc40004761270 */
[----:B------:R-:W-:-:S05]  /*670a0*/  LEA.HI.X.SX32 R161, R163, R4, 0x1, P4 ;  /* 0x00000004a3a17211 */ /* 0x000fca00020f0eff */
[----:B------:R-:W0:Y:S01]  /*670b0*/  LDC R154, c[0x0][0x248] ;  /* 0x00009200ff9a7b82 */ /* 0x000e220000000800 */
[----:B--2---:R-:W-:Y:S01]  /*670c0*/  IMAD.IADD R163, R163, 0x1, R170 ;  /* 0x00000001a3a37824 */ /* 0x004fe200078e02aa */
[----:B------:R2:W-:Y:S04]  /*670d0*/  @P2 STG.E.U16 desc[UR4][R160.64], R7 ;  /* 0x00000007a0002986 */ /* 0x0005e8000c101504 */
[----:B------:R-:W-:Y:S02]  /*670e0*/  LEA R6, P4, R163, R2, 0x1 ;  /* 0x00000002a3067211 */ /* 0x000fe400078808ff */
[----:B------:R-:W4:Y:S01]  /*670f0*/  LDC R162, c[0x0][0x248] ;  /* 0x00009200ffa27b82 */ /* 0x000f220000000800 */
[----:B---3--:R-:W-:Y:S01]  /*67100*/  ISETP.LT.AND P2, PT, R5, R176, !P0 ;  /* 0x000000b00500720c */ /* 0x008fe20004741270 */
[----:B------:R-:W-:Y:S01]  /*67110*/  VIADD R176, R3, 0x64 ;  /* 0x0000006403b07836 */ /* 0x000fe20000000000 */
[----:B--2---:R-:W-:-:S05]  /*67120*/  LEA.HI.X.SX32 R7, R163, R4, 0x1, P4 ;  /* 0x00000004a3077211 */ /* 0x004fca00020f0eff */
[----:B------:R-:W2:Y:S01]  /*67130*/  LDC R171, c[0x0][0x22c] ;  /* 0x00008b00ffab7b82 */ /* 0x000ea20000000800 */
[----:B-1----:R-:W-:Y:S01]  /*67140*/  IMAD.IADD R5, R163, 0x1, R0 ;  /* 0x00000001a3057824 */ /* 0x002fe200078e0200 */
[----:B------:R1:W-:Y:S04]  /*67150*/  @P3 STG.E.U16 desc[UR4][R6.64], R144 ;  /* 0x0000009006003986 */ /* 0x0003e8000c101504 */
[C---:B------:R-:W-:Y:S02]  /*67160*/  LEA R152, P4, R5.reuse, R2, 0x1 ;  /* 0x0000000205987211 */ /* 0x040fe400078808ff */
[----:B------:R-:W3:Y:S01]  /*67170*/  LDC R170, c[0x0][0x22c] ;  /* 0x00008b00ffaa7b82 */ /* 0x000ee20000000800 */
[C---:B0-----:R-:W-:Y:S01]  /*67180*/  IMAD.IADD R161, R5.reuse, 0x1, R154 ;  /* 0x0000000105a17824 */ /* 0x041fe200078e029a */
[----:B------:R-:W-:Y:S01]  /*67190*/  LEA.HI.X.SX32 R153, R5, R4, 0x1, P4 ;  /* 0x0000000405997211 */ /* 0x000fe200020f0eff */
[----:B------:R-:W-:-:S03]  /*671a0*/  VIADD R5, R3, 0x63 ;  /* 0x0000006303057836 */ /* 0x000fc60000000000 */
[C---:B------:R-:W-:Y:S02]  /*671b0*/  LEA R154, P3, R161.reuse, R2, 0x1 ;  /* 0x00000002a19a7211 */ /* 0x040fe400078608ff */
[----:B------:R-:W0:Y:S01]  /*671c0*/  LDC R0, c[0x0][0x248] ;  /* 0x00009200ff007b82 */ /* 0x000e220000000800 */
[----:B-1----:R-:W-:Y:S02]  /*671d0*/  PRMT R7, R144, 0x7632, R7 ;  /* 0x0000763290077816 */ /* 0x002fe40000000007 */
[C---:B------:R-:W-:Y:S01]  /*671e0*/  LEA.HI.X.SX32 R155, R161.reuse, R4, 0x1, P3 ;  /* 0x00000004a19b7211 */ /* 0x040fe200018f0eff */
[----:B----4-:R-:W-:Y:S02]  /*671f0*/  IMAD.IADD R161, R161, 0x1, R162 ;  /* 0x00000001a1a17824 */ /* 0x010fe400078e02a2 */
[----:B------:R1:W-:Y:S02]  /*67200*/  @P2 STG.E.U16 desc[UR4][R152.64], R7 ;  /* 0x0000000798002986 */ /* 0x0003e4000c101504 */
[----:B------:R-:W4:Y:S01]  /*67210*/  LDC R160, c[0x0][0x248] ;  /* 0x00009200ffa07b82 */ /* 0x000f220000000800 */
[----:B--2---:R-:W-:Y:S01]  /*67220*/  ISETP.LT.AND P5, PT, R168, R171, !P0 ;  /* 0x000000aba800720c */ /* 0x004fe200047a1270 */
[----:B------:R-:W-:Y:S01]  /*67230*/  VIADD R171, R3, 0x65 ;  /* 0x0000006503ab7836 */ /* 0x000fe20000000000 */
[----:B------:R-:W-:-:S05]  /*67240*/  LEA R6, P2, R161, R2, 0x1 ;  /* 0x00000002a1067211 */ /* 0x000fca00078408ff */
[----:B------:R-:W2:Y:S01]  /*67250*/  LDC R169, c[0x0][0x22c] ;  /* 0x00008b00ffa97b82 */ /* 0x000ea20000000800 */
[----:B---3--:R-:W-:Y:S02]  /*67260*/  ISETP.LT.AND P3, PT, R5, R170, !P0 ;  /* 0x000000aa0500720c */ /* 0x008fe40004761270 */
[----:B-1----:R-:W-:Y:S02]  /*67270*/  LEA.HI.X.SX32 R7, R161, R4, 0x1, P2 ;  /* 0x00000004a1077211 */ /* 0x002fe400010f0eff */
[----:B------:R-:W-:Y:S01]  /*67280*/  PRMT R170, R145, 0x7632, R170 ;  /* 0x0000763291aa7816 */ /* 0x000fe200000000aa */
[----:B------:R-:W-:Y:S02]  /*67290*/  @P5 STG.E.U16 desc[UR4][R154.64], R145 ;  /* 0x000000919a005986 */ /* 0x000fe4000c101504 */
[----:B------:R-:W1:Y:S01]  /*672a0*/  LDC R162, c[0x0][0x248] ;  /* 0x00009200ffa27b82 */ /* 0x000e620000000800 */
[----:B0-----:R-:W-:-:S05]  /*672b0*/  IMAD.IADD R5, R161, 0x1, R0 ;  /* 0x00000001a1057824 */ /* 0x001fca00078e0200 */
[C---:B------:R-:W-:Y:S01]  /*672c0*/  LEA R152, P2, R5.reuse, R2, 0x1 ;  /* 0x0000000205987211 */ /* 0x040fe200078408ff */
[----:B------:R0:W-:Y:S01]  /*672d0*/  @P3 STG.E.U16 desc[UR4][R6.64], R170 ;  /* 0x000000aa06003986 */ /* 0x0001e2000c101504 */
[----:B------:R-:W3:Y:S02]  /*672e0*/  LDC R168, c[0x0][0x22c] ;  /* 0x00008b00ffa87b82 */ /* 0x000ee40000000800 */
[C---:B------:R-:W-:Y:S01]  /*672f0*/  LEA.HI.X.SX32 R153, R5.reuse, R4, 0x1, P2 ;  /* 0x0000000405997211 */ /* 0x040fe200010f0eff */
[----:B----4-:R-:W-:-:S05]  /*67300*/  IMAD.IADD R5, R5, 0x1, R160 ;  /* 0x0000000105057824 */ /* 0x010fca00078e02a0 */
[----:B------:R-:W4:Y:S01]  /*67310*/  LDC R0, c[0x0][0x248] ;  /* 0x00009200ff007b82 */ /* 0x000f220000000800 */
[----:B--2---:R-:W-:Y:S01]  /*67320*/  ISETP.LT.AND P4, PT, R176, R169, !P0 ;  /* 0x000000a9b000720c */ /* 0x004fe20004781270 */
[----:B------:R-:W-:Y:S01]  /*67330*/  VIADD R176, R3, 0x6c ;  /* 0x0000006c03b07836 */ /* 0x000fe20000000000 */
[----:B------:R-:W-:Y:S01]  /*67340*/  LEA R144, P2, R5, R2, 0x1 ;  /* 0x0000000205907211 */ /* 0x000fe200078408ff */
[C---:B0-----:R-:W-:Y:S01]  /*67350*/  VIADD R170, R3.reuse, 0x6b ;  /* 0x0000006b03aa7836 */ /* 0x041fe20000000000 */
[----:B------:R-:W-:Y:S01]  /*67360*/  PRMT R7, R146, 0x7632, R7 ;  /* 0x0000763292077816 */ /* 0x000fe20000000007 */
[----:B------:R-:W-:Y:S01]  /*67370*/  VIADD R6, R3, 0x66 ;  /* 0x0000006603067836 */ /* 0x000fe20000000000 */
[C---:B------:R-:W-:Y:S01]  /*67380*/  LEA.HI.X.SX32 R145, R5.reuse, R4, 0x1, P2 ;  /* 0x0000000405917211 */ /* 0x040fe200010f0eff */
[----:B------:R-:W0:Y:S01]  /*67390*/  LDC R154, c[0x0][0x248] ;  /* 0x00009200ff9a7b82 */ /* 0x000e220000000800 */
[----:B-1----:R-:W-:-:S05]  /*673a0*/  IMAD.IADD R155, R5, 0x1, R162 ;  /* 0x00000001059b7824 */ /* 0x002fca00078e02a2 */
[----:B------:R0:W-:Y:S02]  /*673b0*/  @P4 STG.E.U16 desc[UR4][R152.64], R146 ;  /* 0x0000009298004986 */ /* 0x0001e4000c101504 */
[----:B------:R-:W1:Y:S01]  /*673c0*/  LDC R161, c[0x0][0x22c] ;  /* 0x00008b00ffa17b82 */ /* 0x000e620000000800 */
[----:B---3--:R-:W-:-:S07]  /*673d0*/  ISETP.LT.AND P3, PT, R171, R168, !P0 ;  /* 0x000000a8ab00720c */ /* 0x008fce0004761270 */
[----:B------:R-:W2:Y:S01]  /*673e0*/  LDC R160, c[0x0][0x248] ;  /* 0x00009200ffa07b82 */ /* 0x000ea20000000800 */
[----:B----4-:R-:W-:-:S05]  /*673f0*/  IMAD.IADD R5, R155, 0x1, R0 ;  /* 0x000000019b057824 */ /* 0x010fca00078e0200 */
[----:B------:R3:W-:Y:S02]  /*67400*/  @P3 STG.E.U16 desc[UR4][R144.64], R7 ;  /* 0x0000000790003986 */ /* 0x0007e4000c101504 */
[----:B------:R-:W4:Y:S01]  /*67410*/  LDC R169, c[0x0][0x22c] ;  /* 0x00008b00ffa97b82 */ /* 0x000f220000000800 */
[----:B0-----:R-:W-:-:S07]  /*67420*/  IMAD.IADD R153, R5, 0x1, R154 ;  /* 0x0000000105997824 */ /* 0x001fce00078e029a */
[----:B------:R-:W0:Y:S01]  /*67430*/  LDC R163, c[0x0][0x22c] ;  /* 0x00008b00ffa37b82 */ /* 0x000e220000000800 */
[----:B-1----:R-:W-:Y:S02]  /*67440*/  ISETP.LT.AND P4, PT, R170, R161, !P0 ;  /* 0x000000a1aa00720c */ /* 0x002fe40004781270 */
[----:B---3--:R-:W-:-:S04]  /*67450*/  LEA R144, P6, R5, R2, 0x1 ;  /* 0x0000000205907211 */ /* 0x008fc800078c08ff */
[----:B------:R-:W-:Y:S01]  /*67460*/  LEA.HI.X.SX32 R145, R5, R4, 0x1, P6 ;  /* 0x0000000405917211 */ /* 0x000fe200030f0eff */
[----:B------:R-:W1:Y:S01]  /*67470*/  LDC R162, c[0x0][0x248] ;  /* 0x00009200ffa27b82 */ /* 0x000e620000000800 */
[----:B--2---:R-:W-:-:S05]  /*67480*/  IMAD.IADD R161, R153, 0x1, R160 ;  /* 0x0000000199a17824 */ /* 0x004fca00078e02a0 */
[-C--:B------:R-:W-:Y:S02]  /*67490*/  LEA R154, P6, R161, R2.reuse, 0x1 ;  /* 0x00000002a19a7211 */ /* 0x080fe400078c08ff */
[----:B------:R-:W2:Y:S01]  /*674a0*/  LDC R168, c[0x0][0x248] ;  /* 0x00009200ffa87b82 */ /* 0x000ea20000000800 */
[----:B----4-:R-:W-:Y:S02]  /*674b0*/  ISETP.LT.AND P5, PT, R6, R169, !P0 ;  /* 0x000000a90600720c */ /* 0x010fe400047a1270 */
[----:B------:R-:W-:-:S04]  /*674c0*/  LEA R6, P2, R155, R2, 0x1 ;  /* 0x000000029b067211 */ /* 0x000fc800078408ff */
[----:B------:R-:W-:Y:S01]  /*674d0*/  LEA.HI.X.SX32 R7, R155, R4, 0x1, P2 ;  /* 0x000000049b077211 */ /* 0x000fe200010f0eff */
[----:B------:R-:W3:Y:S01]  /*674e0*/  LDC R146, c[0x0][0x248] ;  /* 0x00009200ff927b82 */ /* 0x000ee20000000800 */
[----:B0-----:R-:W-:Y:S02]  /*674f0*/  ISETP.LT.AND P3, PT, R176, R163, !P0 ;  /* 0x000000a3b000720c */ /* 0x001fe40004761270 */
[----:B------:R-:W-:Y:S02]  /*67500*/  LEA R152, P2, R153, R2, 0x1 ;  /* 0x0000000299987211 */ /* 0x000fe400078408ff */
[-C--:B------:R-:W-:Y:S01]  /*67510*/  LEA.HI.X.SX32 R155, R161, R4.reuse, 0x1, P6 ;  /* 0x00000004a19b7211 */ /* 0x080fe200030f0eff */
[----:B------:R0:W-:Y:S01]  /*67520*/  @P5 STG.E.U16 desc[UR4][R6.64], R147 ;  /* 0x0000009306005986 */ /* 0x0001e2000c101504 */
[----:B------:R-:W-:Y:S01]  /*67530*/  LEA.HI.X.SX32 R153, R153, R4, 0x1, P2 ;  /* 0x0000000499997211 */ /* 0x000fe200010f0eff */
[----:B------:R-:W4:Y:S01]  /*67540*/  LDC R0, c[0x0][0x248] ;  /* 0x00009200ff007b82 */ /* 0x000f220000000800 */
[----:B-1----:R-:W-:-:S05]  /*67550*/  IMAD.IADD R163, R161, 0x1, R162 ;  /* 0x00000001a1a37824 */ /* 0x002fca00078e02a2 */
[C---:B------:R-:W-:Y:S02]  /*67560*/  LEA R160, P2, R163.reuse, R2, 0x1 ;  /* 0x00000002a3a07211 */ /* 0x040fe400078408ff */
[----:B------:R-:W1:Y:S01]  /*67570*/  LDC R171, c[0x0][0x22c] ;  /* 0x00008b00ffab7b82 */ /* 0x000e620000000800 */
[C---:B--2---:R-:W-:Y:S01]  /*67580*/  IMAD.IADD R5, R163.reuse, 0x1, R168 ;  /* 0x00000001a3057824 */ /* 0x044fe200078e02a8 */
[----:B------:R-:W-:Y:S01]  /*67590*/  LEA.HI.X.SX32 R161, R163, R4, 0x1, P2 ;  /* 0x00000004a3a17211 */ /* 0x000fe200010f0eff */
[----:B0-----:R-:W-:Y:S01]  /*675a0*/  VIADD R6, R3, 0x6d ;  /* 0x0000006d03067836 */ /* 0x001fe20000000000 */
[----:B------:R-:W-:Y:S02]  /*675b0*/  PRMT R7, R136, 0x7632, R7 ;  /* 0x0000763288077816 */ /* 0x000fe40000000007 */
[C---:B------:R-:W-:Y:S02]  /*675c0*/  LEA R162, P6, R5.reuse, R2, 0x1 ;  /* 0x0000000205a27211 */ /* 0x040fe400078c08ff */
[----:B------:R-:W0:Y:S01]  /*675d0*/  LDC R177, c[0x0][0x22c] ;  /* 0x00008b00ffb17b82 */ /* 0x000e220000000800 */
[C---:B---3--:R-:W-:Y:S01]  /*675e0*/  IMAD.IADD R169, R5.reuse, 0x1, R146 ;  /* 0x0000000105a97824 */ /* 0x048fe200078e0292 */
[----:B------:R-:W-:-:S04]  /*675f0*/  LEA.HI.X.SX32 R163, R5, R4, 0x1, P6 ;  /* 0x0000000405a37211 */ /* 0x000fc800030f0eff */
[C---:B------:R-:W-:Y:S02]  /*67600*/  LEA R168, P6, R169.reuse, R2, 0x1 ;  /* 0x00000002a9a87211 */ /* 0x040fe400078c08ff */
[----:B------:R-:W2:Y:S01]  /*67610*/  LDC R178, c[0x0][0x22c] ;  /* 0x00008b00ffb27b82 */ /* 0x000ea20000000800 */
[C---:B----4-:R-:W-:Y:S01]  /*67620*/  IMAD.IADD R5, R169.reuse, 0x1, R0 ;  /* 0x00000001a9057824 */ /* 0x050fe200078e0200 */
[----:B------:R-:W-:Y:S01]  /*67630*/  LEA.HI.X.SX32 R169, R169, R4, 0x1, P6 ;  /* 0x00000004a9a97211 */ /* 0x000fe200030f0eff */
[----:B------:R-:W-:-:S05]  /*67640*/  VIADD R0, R3, 0x69 ;  /* 0x0000006903007836 */ /* 0x000fca0000000000 */
[----:B------:R-:W3:Y:S01]  /*67650*/  LDC R176, c[0x0][0x22c] ;  /* 0x00008b00ffb07b82 */ /* 0x000ee20000000800 */
[----:B-1----:R-:W-:-:S07]  /*67660*/  ISETP.LT.AND P2, PT, R184, R171, !P0 ;  /* 0x000000abb800720c */ /* 0x002fce0004741270 */
[----:B------:R-:W1:Y:S01]  /*67670*/  LDC R170, c[0x0][0x22c] ;  /* 0x00008b00ffaa7b82 */ /* 0x000e620000000800 */
[----:B0-----:R-:W-:Y:S01]  /*67680*/  ISETP.LT.AND P5, PT, R0, R177, !P0 ;  /* 0x000000b10000720c */ /* 0x001fe200047a1270 */
[----:B------:R-:W-:-:S06]  /*67690*/  VIADD R177, R3, 0x6a ;  /* 0x0000006a03b17836 */ /* 0x000fcc0000000000 */
[----:B------:R-:W0:Y:S01]  /*676a0*/  LDC R0, c[0x0][0x248] ;  /* 0x00009200ff007b82 */ /* 0x000e220000000800 */
[----:B--2---:R-:W-:Y:S02]  /*676b0*/  ISETP.LT.AND P6, PT, R179, R178, !P0 ;  /* 0x000000b2b300720c */ /* 0x004fe400047c1270 */
[----:B------:R-:W-:Y:S02]  /*676c0*/  PRMT R178, R147, 0x7632, R178 ;  /* 0x0000763293b27816 */ /* 0x000fe400000000b2 */
[----:B------:R-:W-:-:S03]  /*676d0*/  PRMT R147, R137, 0x7632, R147 ;  /* 0x0000763289937816 */ /* 0x000fc60000000093 */
[----:B------:R-:W2:Y:S01]  /*676e0*/  LDC R171, c[0x0][0x22c] ;  /* 0x00008b00ffab7b82 */ /* 0x000ea20000000800 */
[----:B------:R0:W-:Y:S01]  /*676f0*/  @P2 STG.E.U16 desc[UR4][R144.64], R178 ;  /* 0x000000b290002986 */ /* 0x0001e2000c101504 */
[----:B---3--:R-:W-:Y:S01]  /*67700*/  ISETP.LT.AND P2, PT, R177, R176, !P0 ;  /* 0x000000b0b100720c */ /* 0x008fe20004741270 */
[----:B------:R-:W-:-:S03]  /*67710*/  VIADD R177, R3, 0x6e ;  /* 0x0000006e03b17836 */ /* 0x000fc60000000000 */
[----:B------:R-:W-:Y:S02]  /*67720*/  @P6 STG.E.U16 desc[UR4][R152.64], R136 ;  /* 0x0000008898006986 */ /* 0x000fe4000c101504 */
[----:B------:R-:W3:Y:S01]  /*67730*/  LDC R146, c[0x0][0x248] ;  /* 0x00009200ff927b82 */ /* 0x000ee20000000800 */
[----:B-1----:R-:W-:Y:S01]  /*67740*/  ISETP.LT.AND P6, PT, R177, R170, !P0 ;  /* 0x000000aab100720c */ /* 0x002fe200047c1270 */
[----:B------:R1:W-:Y:S05]  /*67750*/  @P5 STG.E.U16 desc[UR4][R154.64], R7 ;  /* 0x000000079a005986 */ /* 0x0003ea000c101504 */
[----:B------:R4:W-:Y:S01]  /*67760*/  @P2 STG.E.U16 desc[UR4][R160.64], R137 ;  /* 0x00000089a0002986 */ /* 0x0009e2000c101504 */
[----:B------:R-:W3:Y:S01]  /*67770*/  LDC R170, c[0x0][0x248] ;  /* 0x00009200ffaa7b82 */ /* 0x000ee20000000800 */
[----:B0-----:R-:W-:-:S02]  /*67780*/  IMAD.IADD R145, R5, 0x1, R0 ;  /* 0x0000000105917824 */ /* 0x001fc400078e0200 */
[----:B------:R0:W-:Y:S01]  /*67790*/  @P4 STG.E.U16 desc[UR4][R162.64], R147 ;  /* 0x00000093a2004986 */ /* 0x0001e2000c101504 */
[----:B-1----:R-:W-:-:S03]  /*677a0*/  PRMT R155, R138, 0x7632, R155 ;  /* 0x000076328a9b7816 */ /* 0x002fc6000000009b */
[----:B------:R1:W-:Y:S01]  /*677b0*/  @P3 STG.E.U16 desc[UR4][R168.64], R138 ;  /* 0x0000008aa8003986 */ /* 0x0003e2000c101504 */
[----:B------:R-:W1:Y:S01]  /*677c0*/  LDC R152, c[0x0][0x22c] ;  /* 0x00008b00ff987b82 */ /* 0x000e620000000800 */
[----:B--2---:R-:W-:Y:S02]  /*677d0*/  ISETP.LT.AND P5, PT, R6, R171, !P0 ;  /* 0x000000ab0600720c */ /* 0x004fe400047a1270 */
[----:B------:R-:W-:Y:S01]  /*677e0*/  LEA R6, P2, R5, R2, 0x1 ;  /* 0x0000000205067211 */ /* 0x000fe200078408ff */
[----:B----4-:R-:W-:-:S03]  /*677f0*/  VIADD R160, R3, 0x75 ;  /* 0x0000007503a07836 */ /* 0x010fc60000000000 */
[----:B------:R-:W-:Y:S01]  /*67800*/  LEA.HI.X.SX32 R7, R5, R4, 0x1, P2 ;  /* 0x0000000405077211 */ /* 0x000fe200010f0eff */
[----:B------:R-:W2:Y:S01]  /*67810*/  LDC R0, c[0x0][0x248] ;  /* 0x00009200ff007b82 */ /* 0x000ea20000000800 */
[C---:B------:R-:W-:Y:S01]  /*67820*/  LEA R144, P2, R145.reuse, R2, 0x1 ;  /* 0x0000000291907211 */ /* 0x040fe200078408ff */
[----:B---3--:R-:W-:-:S03]  /*67830*/  IMAD.IADD R5, R145, 0x1, R146 ;  /* 0x0000000191057824 */ /* 0x008fc600078e0292 */
[----:B------:R-:W-:Y:S01]  /*67840*/  LEA.HI.X.SX32 R145, R145, R4, 0x1, P2 ;  /* 0x0000000491917211 */ /* 0x000fe200010f0eff */
[----:B------:R3:W-:Y:S01]  /*67850*/  @P5 STG.E.U16 desc[UR4][R6.64], R155 ;  /* 0x0000009b06005986 */ /* 0x0007e2000c101504 */
[C---:B------:R-:W-:Y:S01]  /*67860*/  LEA R136, P2, R5.reuse, R2, 0x1 ;  /* 0x0000000205887211 */ /* 0x040fe200078408ff */
[----:B------:R-:W4:Y:S01]  /*67870*/  LDC R153, c[0x0][0x22c] ;  /* 0x00008b00ff997b82 */ /* 0x000f220000000800 */
[C---:B0-----:R-:W-:Y:S01]  /*67880*/  IMAD.IADD R147, R5.reuse, 0x1, R170 ;  /* 0x0000000105937824 */ /* 0x041fe200078e02aa */
[----:B------:R-:W-:Y:S01]  /*67890*/  @P6 STG.E.U16 desc[UR4][R144.64], R139 ;  /* 0x0000008b90006986 */ /* 0x000fe2000c101504 */
[----:B------:R-:W-:Y:S01]  /*678a0*/  LEA.HI.X.SX32 R137, R5, R4, 0x1, P2 ;  /* 0x0000000405897211 */ /* 0x000fe200010f0eff */
[----:B------:R-:W-:-:S04]  /*678b0*/  VIADD R5, R3, 0x70 ;  /* 0x0000007003057836 */ /* 0x000fc80000000000 */
[----:B-1----:R-:W0:Y:S01]  /*678c0*/  LDC R138, c[0x0][0x248] ;  /* 0x00009200ff8a7b82 */ /* 0x002e220000000800 */
[----:B------:R-:W-:Y:S01]  /*678d0*/  ISETP.LT.AND P2, PT, R5, R152, !P0 ;  /* 0x000000980500720c */ /* 0x000fe20004741270 */
[----:B---3--:R-:W-:Y:S01]  /*678e0*/  VIADD R6, R3, 0x71 ;  /* 0x0000007103067836 */ /* 0x008fe20000000000 */
[----:B------:R-:W-:Y:S01]  /*678f0*/  PRMT R7, R139, 0x7632, R7 ;  /* 0x000076328b077816 */ /* 0x000fe20000000007 */
[----:B------:R-:W-:-:S04]  /*67900*/  VIADD R155, R3, 0x72 ;  /* 0x00000072039b7836 */ /* 0x000fc80000000000 */
[----:B------:R-:W1:Y:S01]  /*67910*/  LDC R146, c[0x0][0x248] ;  /* 0x00009200ff927b82 */ /* 0x000e620000000800 */
[C---:B--2---:R-:W-:Y:S01]  /*67920*/  IMAD.IADD R5, R147.reuse, 0x1, R0 ;  /* 0x0000000193057824 */ /* 0x044fe200078e0200 */
[----:B------:R2:W-:Y:S06]  /*67930*/  @P1 STG.E.U16 desc[UR4][R136.64], R7 ;  /* 0x0000000788001986 */ /* 0x0005ec000c101504 */
[----:B------:R-:W3:Y:S01]  /*67940*/  LDC R154, c[0x0][0x22c] ;  /* 0x00008b00ff9a7b82 */ /* 0x000ee20000000800 */
[----:B----4-:R-:W-:Y:S02]  /*67950*/  ISETP.LT.AND P3, PT, R6, R153, !P0 ;  /* 0x000000990600720c */ /* 0x010fe40004761270 */
[----:B------:R-:W-:-:S04]  /*67960*/  LEA R6, P1, R147, R2, 0x1 ;  /* 0x0000000293067211 */ /* 0x000fc800078208ff */
[----:B--2---:R-:W-:Y:S01]  /*67970*/  LEA.HI.X.SX32 R7, R147, R4, 0x1, P1 ;  /* 0x0000000493077211 */ /* 0x004fe200008f0eff */
[----:B------:R-:W2:Y:S01]  /*67980*/  LDC R145, c[0x0][0x22c] ;  /* 0x00008b00ff917b82 */ /* 0x000ea20000000800 */
[C---:B------:R-:W-:Y:S01]  /*67990*/  LEA R136, P1, R5.reuse, R2, 0x1 ;  /* 0x0000000205887211 */ /* 0x040fe200078208ff */
[C---:B0-----:R-:W-:Y:S02]  /*679a0*/  IMAD.IADD R139, R5.reuse, 0x1, R138 ;  /* 0x00000001058b7824 */ /* 0x041fe400078e028a */
[----:B------:R0:W-:Y:S01]  /*679b0*/  @P2 STG.E.U16 desc[UR4][R6.64], R128 ;  /* 0x0000008006002986 */ /* 0x0001e2000c101504 */
[----:B------:R-:W-:Y:S01]  /*679c0*/  LEA.HI.X.SX32 R137, R5, R4, 0x1, P1 ;  /* 0x0000000405897211 */ /* 0x000fe200008f0eff */
[----:B------:R-:W-:Y:S01]  /*679d0*/  VIADD R147, R3, 0x73 ;  /* 0x0000007303937836 */ /* 0x000fe20000000000 */
[C---:B------:R-:W-:Y:S01]  /*679e0*/  LEA R138, P1, R139.reuse, R2, 0x1 ;  /* 0x000000028b8a7211 */ /* 0x040fe200078208ff */
[----:B------:R-:W4:Y:S01]  /*679f0*/  LDC R0, c[0x0][0x248] ;  /* 0x00009200ff007b82 */ /* 0x000f220000000800 */
[----:B-1----:R-:W-:-:S02]  /*67a00*/  IMAD.IADD R5, R139, 0x1, R146 ;  /* 0x000000018b057824 */ /* 0x002fc400078e0292 */
[----:B------:R-:W-:-:S05]  /*67a10*/  LEA.HI.X.SX32 R139, R139, R4, 0x1, P1 ;  /* 0x000000048b8b7211 */ /* 0x000fca00008f0eff */
[----:B------:R-:W1:Y:S01]  /*67a20*/  LDC R152, c[0x0][0x22c] ;  /* 0x00008b00ff987b82 */ /* 0x000e620000000800 */
[----:B---3--:R-:W-:Y:S01]  /*67a30*/  ISETP.LT.AND P4, PT, R155, R154, !P0 ;  /* 0x0000009a9b00720c */ /* 0x008fe20004781270 */
[----:B------:R-:W-:Y:S01]  /*67a40*/  VIADD R154, R3, 0x74 ;  /* 0x00000074039a7836 */ /* 0x000fe20000000000 */
[----:B------:R-:W-:Y:S02]  /*67a50*/  PRMT R155, R128, 0x7632, R155 ;  /* 0x00007632809b7816 */ /* 0x000fe4000000009b */
[----:B0-----:R-:W-:-:S03]  /*67a60*/  LEA R6, P1, R5, R2, 0x1 ;  /* 0x0000000205067211 */ /* 0x001fc600078208ff */
[----:B------:R-:W0:Y:S01]  /*67a70*/  LDC R153, c[0x0][0x22c] ;  /* 0x00008b00ff997b82 */ /* 0x000e220000000800 */
[----:B--2---:R-:W-:Y:S01]  /*67a80*/  ISETP.LT.AND P5, PT, R160, R145, !P0 ;  /* 0x00000091a000720c */ /* 0x004fe200047a1270 */
[----:B------:R4:W-:Y:S01]  /*67a90*/  @P3 STG.E.U16 desc[UR4][R136.64], R155 ;  /* 0x0000009b88003986 */ /* 0x0009e2000c101504 */
[----:B------:R-:W-:-:S03]  /*67aa0*/  LEA.HI.X.SX32 R7, R5, R4, 0x1, P1 ;  /* 0x0000000405077211 */ /* 0x000fc600008f0eff */
[----:B------:R2:W-:Y:S02]  /*67ab0*/  @P4 STG.E.U16 desc[UR4][R138.64], R129 ;  /* 0x000000818a004986 */ /* 0x0005e4000c101504 */
[----:B------:R-:W3:Y:S01]  /*67ac0*/  LDC R144, c[0x0][0x248] ;  /* 0x00009200ff907b82 */ /* 0x000ee20000000800 */
[----:B----4-:R-:W-:-:S07]  /*67ad0*/  IMAD.IADD R137, R5, 0x1, R0 ;  /* 0x0000000105897824 */ /* 0x010fce00078e0200 */
[----:B------:R-:W2:Y:S01]  /*67ae0*/  LDC R146, c[0x0][0x248] ;  /* 0x00009200ff927b82 */ /* 0x000ea20000000800 */
[----:B-1----:R-:W-:Y:S02]  /*67af0*/  ISETP.LT.AND P3, PT, R147, R152, !P0 ;  /* 0x000000989300720c */ /* 0x002fe40004761270 */
[----:B------:R-:W-:-:S05]  /*67b00*/  LEA R136, P2, R137, R2, 0x1 ;  /* 0x0000000289887211 */ /* 0x000fca00078408ff */
[----:B------:R-:W1:Y:S01]  /*67b10*/  LDC R145, c[0x0][0x22c] ;  /* 0x00008b00ff917b82 */ /* 0x000e620000000800 */
[----:B0-----:R-:W-:Y:S01]  /*67b20*/  ISETP.LT.AND P4, PT, R154, R153, !P0 ;  /* 0x000000999a00720c */ /* 0x001fe20004781270 */
[----:B------:R-:W-:Y:S01]  /*67b30*/  VIADD R154, R3, 0x77 ;  /* 0x00000077039a7836 */ /* 0x000fe20000000000 */
[----:B------:R-:W-:-:S05]  /*67b40*/  PRMT R153, R129, 0x7632, R153 ;  /* 0x0000763281997816 */ /* 0x000fca0000000099 */
[----:B------:R-:W0:Y:S01]  /*67b50*/  LDC R0, c[0x0][0x248] ;  /* 0x00009200ff007b82 */ /* 0x000e220000000800 */
[C---:B---3--:R-:W-:Y:S01]  /*67b60*/  IMAD.IADD R5, R137.reuse, 0x1, R144 ;  /* 0x0000000189057824 */ /* 0x048fe200078e0290 */
[----:B------:R-:W-:Y:S01]  /*67b70*/  LEA.HI.X.SX32 R137, R137, R4, 0x1, P2 ;  /* 0x0000000489897211 */ /* 0x000fe200010f0eff */
[----:B------:R3:W-:Y:S03]  /*67b80*/  @P3 STG.E.U16 desc[UR4][R6.64], R153 ;  /* 0x0000009906003986 */ /* 0x0007e6000c101504 */
[C---:B------:R-:W-:Y:S01]  /*67b90*/  LEA R128, P1, R5.reuse, R2, 0x1 ;  /* 0x0000000205807211 */ /* 0x040fe200078208ff */
[----:B------:R4:W-:Y:S01]  /*67ba0*/  @P4 STG.E.U16 desc[UR4][R136.64], R130 ;  /* 0x0000008288004986 */ /* 0x0009e2000c101504 */
[----:B------:R-:W0:Y:S01]  /*67bb0*/  LDC R152, c[0x0][0x22c] ;  /* 0x00008b00ff987b82 */ /* 0x000e220000000800 */
[C---:B--2---:R-:W-:Y:S01]  /*67bc0*/  IMAD.IADD R139, R5.reuse, 0x1, R146 ;  /* 0x00000001058b7824 */ /* 0x044fe200078e0292 */
[----:B------:R-:W-:Y:S01]  /*67bd0*/  LEA.HI.X.SX32 R129, R5, R4, 0x1, P1 ;  /* 0x0000000405817211 */ /* 0x000fe200008f0eff */
[----:B------:R-:W-:-:S02]  /*67be0*/  VIADD R146, R3, 0x76 ;  /* 0x0000007603927836 */ /* 0x000fc40000000000 */
[----:B---3--:R-:W-:-:S03]  /*67bf0*/  VIADD R7, R3, 0x78 ;  /* 0x0000007803077836 */ /* 0x008fc60000000000 */
[----:B------:R-:W2:Y:S01]  /*67c00*/  LDC R147, c[0x0][0x22c] ;  /* 0x00008b00ff937b82 */ /* 0x000ea20000000800 */
[----:B-1----:R-:W-:Y:S02]  /*67c10*/  ISETP.LT.AND P2, PT, R146, R145, !P0 ;  /* 0x000000919200720c */ /* 0x002fe40004741270 */
[----:B----4-:R-:W-:Y:S02]  /*67c20*/  PRMT R137, R130, 0x7632, R137 ;  /* 0x0000763282897816 */ /* 0x010fe40000000089 */
[----:B------:R-:W-:-:S03]  /*67c30*/  LEA R6, P1, R139, R2, 0x1 ;  /* 0x000000028b067211 */ /* 0x000fc600078208ff */
[----:B------:R-:W1:Y:S01]  /*67c40*/  LDC R138, c[0x0][0x248] ;  /* 0x00009200ff8a7b82 */ /* 0x000e620000000800 */
[----:B0-----:R-:W-:Y:S01]  /*67c50*/  IMAD.IADD R5, R139, 0x1, R0 ;  /* 0x000000018b057824 */ /* 0x001fe200078e0200 */
[----:B------:R0:W-:Y:S06]  /*67c60*/  @P5 STG.E.U16 desc[UR4][R128.64], R137 ;  /* 0x0000008980005986 */ /* 0x0001ec000c101504 */
[----:B------:R-:W3:Y:S01]  /*67c70*/  LDC R144, c[0x0][0x248] ;  /* 0x00009200ff907b82 */ /* 0x000ee20000000800 */
[----:B------:R-:W-:Y:S02]  /*67c80*/  ISETP.LT.AND P4, PT, R7, R152, !P0 ;  /* 0x000000980700720c */ /* 0x000fe40004781270 */
[----:B------:R-:W-:-:S02]  /*67c90*/  LEA.HI.X.SX32 R7, R139, R4, 0x1, P1 ;  /* 0x000000048b077211 */ /* 0x000fc400008f0eff */
[----:B------:R-:W-:Y:S02]  /*67ca0*/  PRMT R152, R131, 0x7632, R152 ;  /* 0x0000763283987816 */ /* 0x000fe40000000098 */
[----:B0-----:R-:W-:Y:S01]  /*67cb0*/  LEA R128, P1, R5, R2, 0x1 ;  /* 0x0000000205807211 */ /* 0x001fe200078208ff */
[----:B------:R-:W0:Y:S01]  /*67cc0*/  LDC R146, c[0x0][0x22c] ;  /* 0x00008b00ff927b82 */ /* 0x000e220000000800 */
[----:B--2---:R-:W-:Y:S01]  /*67cd0*/  ISETP.LT.AND P3, PT, R154, R147, !P0 ;  /* 0x000000939a00720c */ /* 0x004fe20004761270 */
[----:B------:R-:W-:Y:S01]  /*67ce0*/  VIADD R147, R3, 0x7a ;  /* 0x0000007a03937836 */ /* 0x000fe20000000000 */
[C---:B------:R-:W-:Y:S01]  /*67cf0*/  LEA.HI.X.SX32 R129, R5.reuse, R4, 0x1, P1 ;  /* 0x0000000405817211 */ /* 0x040fe200008f0eff */
[----:B------:R2:W-:Y:S04]  /*67d00*/  @P2 STG.E.U16 desc[UR4][R6.64], R131 ;  /* 0x0000008306002986 */ /* 0x0005e8000c101504 */
[----:B------:R-:W4:Y:S01]  /*67d10*/  LDC R145, c[0x0][0x22c] ;  /* 0x00008b00ff917b82 */ /* 0x000f220000000800 */
[----:B-1----:R-:W-:-:S05]  /*67d20*/  IMAD.IADD R137, R5, 0x1, R138 ;  /* 0x0000000105897824 */ /* 0x002fca00078e028a */
[C---:B------:R-:W-:Y:S01]  /*67d30*/  LEA R136, P1, R137.reuse, R2, 0x1 ;  /* 0x0000000289887211 */ /* 0x040fe200078208ff */
[----:B------:R1:W-:Y:S01]  /*67d40*/  @P3 STG.E.U16 desc[UR4][R128.64], R152 ;  /* 0x0000009880003986 */ /* 0x0003e2000c101504 */
[----:B------:R-:W4:Y:S01]  /*67d50*/  LDC R0, c[0x0][0x248] ;  /* 0x00009200ff007b82 */ /* 0x000f220000000800 */
[C---:B---3--:R-:W-:Y:S01]  /*67d60*/  IMAD.IADD R5, R137.reuse, 0x1, R144 ;  /* 0x0000000189057824 */ /* 0x048fe200078e0290 */
[----:B------:R-:W-:Y:S01]  /*67d70*/  LEA.HI.X.SX32 R137, R137, R4, 0x1, P1 ;  /* 0x0000000489897211 */ /* 0x000fe200008f0eff */
[----:B------:R-:W-:-:S03]  /*67d80*/  VIADD R144, R3, 0x79 ;  /* 0x0000007903907836 */ /* 0x000fc60000000000 */
[----:B--2---:R-:W-:Y:S01]  /*67d90*/  LEA R6, P1, R5, R2, 0x1 ;  /* 0x0000000205067211 */ /* 0x004fe200078208ff */
[----:B------:R2:W-:Y:S01]  /*67da0*/  @P4 STG.E.U16 desc[UR4][R136.64], R120 ;  /* 0x0000007888004986 */ /* 0x0005e2000c101504 */
[----:B------:R-:W3:Y:S01]  /*67db0*/  LDC R130, c[0x0][0x248] ;  /* 0x00009200ff827b82 */ /* 0x000ee20000000800 */
[----:B0-----:R-:W-:Y:S01]  /*67dc0*/  ISETP.LT.AND P4, PT, R147, R146, !P0 ;  /* 0x000000929300720c */ /* 0x001fe20004781270 */
[----:B-1----:R-:W-:Y:S01]  /*67dd0*/  VIADD R152, R3, 0x7b ;  /* 0x0000007b03987836 */ /* 0x002fe20000000000 */
[----:B------:R-:W-:Y:S02]  /*67de0*/  LEA.HI.X.SX32 R7, R5, R4, 0x1, P1 ;  /* 0x0000000405077211 */ /* 0x000fe400008f0eff */
[----:B------:R-:W-:-:S03]  /*67df0*/  PRMT R147, R120, 0x7632, R147 ;  /* 0x0000763278937816 */ /* 0x000fc60000000093 */
[----:B------:R-:W0:Y:S01]  /*67e00*/  LDC R139, c[0x0][0x22c] ;  /* 0x00008b00ff8b7b82 */ /* 0x000e220000000800 */
[----:B----4-:R-:W-:Y:S01]  /*67e10*/  ISETP.LT.AND P3, PT, R144, R145, !P0 ;  /* 0x000000919000720c */ /* 0x010fe20004761270 */
[----:B--2---:R-:W-:-:S06]  /*67e20*/  VIADD R120, R3, 0x7d ;  /* 0x0000007d03787836 */ /* 0x004fcc0000000000 */
[----:B------:R-:W1:Y:S01]  /*67e30*/  LDC R138, c[0x0][0x248] ;  /* 0x00009200ff8a7b82 */ /* 0x000e620000000800 */
[----:B------:R-:W-:-:S05]  /*67e40*/  IMAD.IADD R131, R5, 0x1, R0 ;  /* 0x0000000105837824 */ /* 0x000fca00078e0200 */
[C---:B------:R-:W-:Y:S01]  /*67e50*/  LEA R128, P2, R131.reuse, R2, 0x1 ;  /* 0x0000000283807211 */ /* 0x040fe200078408ff */
[----:B------:R2:W-:Y:S01]  /*67e60*/  @P3 STG.E.U16 desc[UR4][R6.64], R147 ;  /* 0x0000009306003986 */ /* 0x0005e2000c101504 */
[----:B------:R-:W4:Y:S01]  /*67e70*/  LDC R146, c[0x0][0x22c] ;  /* 0x00008b00ff927b82 */ /* 0x000f220000000800 */
[C---:B---3--:R-:W-:Y:S01]  /*67e80*/  IMAD.IADD R5, R131.reuse, 0x1, R130 ;  /* 0x0000000183057824 */ /* 0x048fe200078e0282 */
[----:B------:R-:W-:-:S04]  /*67e90*/  LEA.HI.X.SX32 R129, R131, R4, 0x1, P2 ;  /* 0x0000000483817211 */ /* 0x000fc800010f0eff */
[----:B------:R-:W-:Y:S01]  /*67ea0*/  LEA R130, P1, R5, R2, 0x1 ;  /* 0x0000000205827211 */ /* 0x000fe200078208ff */
[----:B------:R-:W-:Y:S01]  /*67eb0*/  @P4 STG.E.U16 desc[UR4][R128.64], R121 ;  /* 0x0000007980004986 */ /* 0x000fe2000c101504 */
[----:B------:R-:W3:Y:S01]  /*67ec0*/  LDC R145, c[0x0][0x22c] ;  /* 0x00008b00ff917b82 */ /* 0x000ee20000000800 */
[----:B0-----:R-:W-:Y:S01]  /*67ed0*/  ISETP.LT.AND P2, PT, R152, R139, !P0 ;  /* 0x0000008b9800720c */ /* 0x001fe20004741270 */
[----:B------:R-:W-:Y:S01]  /*67ee0*/  VIADD R139, R3, 0x7e ;  /* 0x0000007e038b7836 */ /* 0x000fe20000000000 */
[----:B--2---:R-:W-:Y:S02]  /*67ef0*/  PRMT R7, R121, 0x7632, R7 ;  /* 0x0000763279077816 */ /* 0x004fe40000000007 */
[----:B------:R-:W-:-:S03]  /*67f00*/  LEA.HI.X.SX32 R131, R5, R4, 0x1, P1 ;  /* 0x0000000405837211 */ /* 0x000fc600008f0eff */
[----:B------:R-:W0:Y:S01]  /*67f10*/  LDC R144, c[0x0][0x22c] ;  /* 0x00008b00ff907b82 */ /* 0x000e220000000800 */
[----:B-1----:R-:W-:Y:S02]  /*67f20*/  IMAD.IADD R137, R5, 0x1, R138 ;  /* 0x0000000105897824 */ /* 0x002fe400078e028a */
[----:B------:R-:W-:-:S03]  /*67f30*/  VIADD R5, R3, 0x7c ;  /* 0x0000007c03057836 */ /* 0x000fc60000000000 */
[----:B------:R1:W-:Y:S01]  /*67f40*/  @P2 STG.E.U16 desc[UR4][R130.64], R7 ;  /* 0x0000000782002986 */ /* 0x0003e2000c101504 */
[----:B------:R-:W-:Y:S01]  /*67f50*/  LEA R6, P1, R137, R2, 0x1 ;  /* 0x0000000289067211 */ /* 0x000fe200078208ff */
[----:B------:R-:W2:Y:S01]  /*67f60*/  LDC R0, c[0x0][0x248] ;  /* 0x00009200ff007b82 */ /* 0x000ea20000000800 */
[----:B----4-:R-:W-:-:S07]  /*67f70*/  ISETP.LT.AND P4, PT, R139, R146, !P0 ;  /* 0x000000928b00720c */ /* 0x010fce0004781270 */
[----:B------:R-:W4:Y:S01]  /*67f80*/  LDC R136, c[0x0][0x248] ;  /* 0x00009200ff887b82 */ /* 0x000f220000000800 */
[----:B---3--:R-:W-:Y:S02]  /*67f90*/  ISETP.LT.AND P3, PT, R120, R145, !P0 ;  /* 0x000000917800720c */ /* 0x008fe40004761270 */
[----:B-1----:R-:W-:-:S05]  /*67fa0*/  LEA.HI.X.SX32 R7, R137, R4, 0x1, P1 ;  /* 0x0000000489077211 */ /* 0x002fca00008f0eff */
[----:B------:R-:W1:Y:S01]  /*67fb0*/  LDC R138, c[0x0][0x248] ;  /* 0x00009200ff8a7b82 */ /* 0x000e620000000800 */
[----:B0-----:R-:W-:-:S07]  /*67fc0*/  ISETP.LT.AND P2, PT, R5, R144, !P0 ;  /* 0x000000900500720c */ /* 0x001fce0004741270 */
[----:B------:R-:W0:Y:S01]  /*67fd0*/  LDC R139, c[0x0][0x248] ;  /* 0x00009200ff8b7b82 */ /* 0x000e220000000800 */
[----:B--2---:R-:W-:Y:S01]  /*67fe0*/  IMAD.IADD R5, R137, 0x1, R0 ;  /* 0x0000000189057824 */ /* 0x004fe200078e0200 */
[----:B------:R-:W-:-:S04]  /*67ff0*/  PRMT R137, R122, 0x7632, R137 ;  /* 0x000076327a897816 */ /* 0x000fc80000000089 */
[C---:B------:R-:W-:Y:S01]  /*68000*/  LEA R120, P1, R5.reuse, R2, 0x1 ;  /* 0x0000000205787211 */ /* 0x040fe200078208ff */
[----:B------:R2:W-:Y:S01]  /*68010*/  @P2 STG.E.U16 desc[UR4][R6.64], R122 ;  /* 0x0000007a06002986 */ /* 0x0005e2000c101504 */
[----:B------:R-:W3:Y:S01]  /*68020*/  LDC R145, c[0x0][0x22c] ;  /* 0x00008b00ff917b82 */ /* 0x000ee20000000800 */
[C---:B----4-:R-:W-:Y:S01]  /*68030*/  IMAD.IADD R129, R5.reuse, 0x1, R136 ;  /* 0x0000000105817824 */ /* 0x050fe200078e0288 */
[----:B------:R-:W-:-:S04]  /*68040*/  LEA.HI.X.SX32 R121, R5, R4, 0x1, P1 ;  /* 0x0000000405797211 */ /* 0x000fc800008f0eff */
[C---:B------:R-:W-:Y:S01]  /*68050*/  LEA R128, P1, R129.reuse, R2, 0x1 ;  /* 0x0000000281807211 */ /* 0x040fe200078208ff */
[----:B------:R4:W-:Y:S01]  /*68060*/  @P3 STG.E.U16 desc[UR4][R120.64], R137 ;  /* 0x0000008978003986 */ /* 0x0009e2000c101504 */
[----:B------:R-:W3:Y:S01]  /*68070*/  LDC R161, c[0x0][0x248] ;  /* 0x00009200ffa17b82 */ /* 0x000ee20000000800 */
[C---:B-1----:R-:W-:Y:S01]  /*68080*/  IMAD.IADD R0, R129.reuse, 0x1, R138 ;  /* 0x0000000181007824 */ /* 0x042fe200078e028a */
[----:B------:R-:W-:Y:S01]  /*68090*/  LEA.HI.X.SX32 R129, R129, R4, 0x1, P1 ;  /* 0x0000000481817211 */ /* 0x000fe200008f0eff */
[----:B--2---:R-:W-:-:S04]  /*680a0*/  VIADD R6, R3, 0x7f ;  /* 0x0000007f03067836 */ /* 0x004fc80000000000 */
[----:B------:R1:W-:Y:S01]  /*680b0*/  @P4 STG.E.U16 desc[UR4][R128.64], R123 ;  /* 0x0000007b80004986 */ /* 0x0003e2000c101504 */
[----:B------:R-:W2:Y:S01]  /*680c0*/  LDC R131, c[0x0][0x22c] ;  /* 0x00008b00ff837b82 */ /* 0x000ea20000000800 */
[----:B0-----:R-:W-:Y:S02]  /*680d0*/  IMAD.IADD R167, R0, 0x1, R139 ;  /* 0x0000000100a77824 */ /* 0x001fe400078e028b */
[----:B----4-:R-:W-:Y:S02]  /*680e0*/  VIADD R120, R3, 0x80 ;  /* 0x0000008003787836 */ /* 0x010fe40000000000 */
[----:B------:R-:W-:-:S03]  /*680f0*/  IMAD.IADD R252, R167, 0x1, R252 ;  /* 0x00000001a7fc7824 */ /* 0x000fc600078e02fc */
[----:B------:R-:W0:Y:S01]  /*68100*/  LDC R144, c[0x0][0x248] ;  /* 0x00009200ff907b82 */ /* 0x000e220000000800 */
[----:B---3--:R-:W-:-:S07]  /*68110*/  ISETP.LT.AND P2, PT, R6, R145, !P0 ;  /* 0x000000910600720c */ /* 0x008fce0004741270 */
[----:B------:R-:W1:Y:S01]  /*68120*/  LDC R130, c[0x0][0x248] ;  /* 0x00009200ff827b82 */ /* 0x000e620000000800 */
[----:B------:R-:W-:-:S07]  /*68130*/  IMAD.IADD R161, R252, 0x1, R161 ;  /* 0x00000001fca17824 */ /* 0x000fce00078e02a1 */
[----:B------:R-:W3:Y:S01]  /*68140*/  LDC R136, c[0x0][0x248] ;  /* 0x00009200ff887b82 */ /* 0x000ee20000000800 */
[----:B--2---:R-:W-:-:S07]  /*68150*/  ISETP.LT.AND P1, PT, R120, R131, !P0 ;  /* 0x000000837800720c */ /* 0x004fce0004721270 */
[----:B------:R-:W2:Y:S01]  /*68160*/  LDC R211, c[0x0][0x248] ;  /* 0x00009200ffd37b82 */ /* 0x000ea20000000800 */
[----:B0-----:R-:W-:-:S04]  /*68170*/  IMAD.IADD R8, R161, 0x1, R144 ;  /* 0x00000001a1087824 */ /* 0x001fc800078e0290 */
[----:B------:R-:W-:-:S03]  /*68180*/  IMAD.IADD R237, R8, 0x1, R237 ;  /* 0x0000000108ed7824 */ /* 0x000fc600078e02ed */
[----:B------:R-:W0:Y:S01]  /*68190*/  LDC R6, c[0x0][0x248] ;  /* 0x00009200ff067b82 */ /* 0x000e220000000800 */
[----:B-1----:R-:W-:-:S07]  /*681a0*/  IMAD.IADD R123, R237, 0x1, R130 ;  /* 0x00000001ed7b7824 */ /* 0x002fce00078e0282 */
[----:B------:R-:W1:Y:S01]  /*681b0*/  LDC R120, c[0x0][0x248] ;  /* 0x00009200ff787b82 */ /* 0x000e620000000800 */
[----:B---3--:R-:W-:-:S07]  /*681c0*/  IMAD.IADD R5, R123, 0x1, R136 ;  /* 0x000000017b057824 */ /* 0x008fce00078e0288 */
[----:B------:R-:W3:Y:S01]  /*681d0*/  LDC R178, c[0x0][0x248] ;  /* 0x00009200ffb27b82 */ /* 0x000ee20000000800 */
[----:B--2---:R-:W-:-:S07]  /*681e0*/  IMAD.IADD R211, R5, 0x1, R211 ;  /* 0x0000000105d37824 */ /* 0x004fce00078e02d3 */
[----:B------:R-:W2:Y:S01]  /*681f0*/  LDC R7, c[0x0][0x248] ;  /* 0x00009200ff077b82 */ /* 0x000ea20000000800 */
[----:B0-----:R-:W-:-:S07]  /*68200*/  IMAD.IADD R239, R211, 0x1, R6 ;  /* 0x00000001d3ef7824 */ /* 0x001fce00078e0206 */
[----:B------:R-:W0:Y:S01]  /*68210*/  LDC R121, c[0x0][0x248] ;  /* 0x00009200ff797b82 */ /* 0x000e220000000800 */
[----:B-1----:R-:W-:-:S07]  /*68220*/  IMAD.IADD R8, R239, 0x1, R120 ;  /* 0x00000001ef087824 */ /* 0x002fce00078e0278 */
[----:B------:R-:W1:Y:S01]  /*68230*/  LDC R129, c[0x0][0x248] ;  /* 0x00009200ff817b82 */ /* 0x000e620000000800 */
[----:B---3--:R-:W-:-:S07]  /*68240*/  IMAD.IADD R178, R8, 0x1, R178 ;  /* 0x0000000108b27824 */ /* 0x008fce00078e02b2 */
[----:B------:R-:W3:Y:S01]  /*68250*/  LDC R171, c[0x0][0x248] ;  /* 0x00009200ffab7b82 */ /* 0x000ee20000000800 */
[----:B--2---:R-:W-:-:S07]  /*68260*/  IMAD.IADD R144, R178, 0x1, R7 ;  /* 0x00000001b2907824 */ /* 0x004fce00078e0207 */
        /* <DEDUP_REMOVED lines=8> */
[----:B--2---:R-:W-:-:S04]  /*682f0*/  IMAD.IADD R155, R6, 0x1, R155 ;  /* 0x00000001069b7824 */ /* 0x004fc800078e029b */
[----:B------:R-:W-:-:S03]  /*68300*/  IMAD.IADD R230, R155, 0x1, R230 ;  /* 0x000000019be67824 */ /* 0x000fc600078e02e6 */
[----:B------:R-:W2:Y:S01]  /*68310*/  LDC R160, c[0x0][0x248] ;  /* 0x00009200ffa07b82 */ /* 0x000ea20000000800 */
[----:B0-----:R-:W-:-:S07]  /*68320*/  IMAD.IADD R8, R230, 0x1, R169 ;  /* 0x00000001e6087824 */ /* 0x001fce00078e02a9 */
        /* <DEDUP_REMOVED lines=102> */
[----:B-1----:R-:W-:-:S04]  /*68990*/  IMAD.IADD R34, R224, 0x1, R186 ;  /* 0x00000001e0227824 */ /* 0x002fc800078e02ba */
[----:B------:R-:W-:-:S03]  /*689a0*/  IMAD.IADD R251, R34, 0x1, R251 ;  /* 0x0000000122fb7824 */ /* 0x000fc600078e02fb */
        /* <DEDUP_REMOVED lines=35> */
[----:B---3--:R-:W-:-:S04]  /*68be0*/  IMAD.IADD R147, R169, 0x1, R216 ;  /* 0x00000001a9937824 */ /* 0x008fc800078e02d8 */
[----:B--2---:R-:W-:-:S03]  /*68bf0*/  IMAD.IADD R19, R147, 0x1, R218 ;  /* 0x0000000193137824 */ /* 0x004fc600078e02da */
[----:B------:R-:W2:Y:S01]  /*68c00*/  LDC R145, c[0x0][0x248] ;  /* 0x00009200ff917b82 */ /* 0x000ea20000000800 */
[----:B0-----:R-:W-:-:S07]  /*68c10*/  IMAD.IADD R220, R19, 0x1, R220 ;  /* 0x0000000113dc7824 */ /* 0x001fce00078e02dc */
[----:B------:R-:W0:Y:S01]  /*68c20*/  LDC R136, c[0x0][0x248] ;  /* 0x00009200ff887b82 */ /* 0x000e220000000800 */
[----:B-1----:R-:W-:-:S07]  /*68c30*/  IMAD.IADD R200, R220, 0x1, R219 ;  /* 0x00000001dcc87824 */ /* 0x002fce00078e02db */
[----:B------:R-:W1:Y:S01]  /*68c40*/  LDC R8, c[0x0][0x248] ;  /* 0x00009200ff087b82 */ /* 0x000e620000000800 */
[----:B------:R-:W-:-:S04]  /*68c50*/  IMAD.IADD R6, R200, 0x1, R240 ;  /* 0x00000001c8067824 */ /* 0x000fc800078e02f0 */
[----:B------:R-:W-:-:S03]  /*68c60*/  IMAD.IADD R122, R6, 0x1, R242 ;  /* 0x00000001067a7824 */ /* 0x000fc600078e02f2 */
[----:B------:R-:W3:Y:S01]  /*68c70*/  LDC R43, c[0x0][0x248] ;  /* 0x00009200ff2b7b82 */ /* 0x000ee20000000800 */
[----:B------:R-:W-:-:S04]  /*68c80*/  IMAD.IADD R219, R122, 0x1, R241 ;  /* 0x000000017adb7824 */ /* 0x000fc800078e02f1 */
[----:B------:R-:W-:-:S04]  /*68c90*/  IMAD.IADD R6, R219, 0x1, R243 ;  /* 0x00000001db067824 */ /* 0x000fc800078e02f3 */
[----:B------:R-:W-:Y:S02]  /*68ca0*/  IMAD.IADD R162, R6, 0x1, R244 ;  /* 0x0000000106a27824 */ /* 0x000fe400078e02f4 */
[----:B------:R-:W4:Y:S02]  /*68cb0*/  LDC R6, c[0x0][0x248] ;  /* 0x00009200ff067b82 */ /* 0x000f240000000800 */
[----:B--2---:R-:W-:Y:S01]  /*68cc0*/  IMAD.IADD R192, R162, 0x1, R145 ;  /* 0x00000001a2c07824 */ /* 0x004fe200078e0291 */
[----:B-1----:R1:W-:Y:S03]  /*68cd0*/  STL.64 [R1+0x2270], R8 ;  /* 0x0022700801007387 */ /* 0x0023e60000100a00 */
[----:B------:R-:W-:-:S04]  /*68ce0*/  IMAD.IADD R249, R192, 0x1, R249 ;  /* 0x00000001c0f97824 */ /* 0x000fc800078e02f9 */
[----:B------:R-:W-:-:S04]  /*68cf0*/  IMAD.IADD R218, R249, 0x1, R246 ;  /* 0x00000001f9da7824 */ /* 0x000fc800078e02f6 */
[----:B------:R-:W-:Y:S01]  /*68d00*/  IMAD.IADD R130, R218, 0x1, R245 ;  /* 0x00000001da827824 */ /* 0x000fe200078e02f5 */
[----:B-1----:R-:W-:-:S03]  /*68d10*/  LEA R8, P5, R161, R2, 0x1 ;  /* 0x00000002a1087211 */ /* 0x002fc600078a08ff */
[----:B------:R-:W-:Y:S01]  /*68d20*/  IMAD.IADD R248, R130, 0x1, R248 ;  /* 0x0000000182f87824 */ /* 0x000fe200078e02f8 */
[----:B------:R-:W-:-:S03]  /*68d30*/  LEA.HI.X.SX32 R9, R161, R4, 0x1, P5 ;  /* 0x00000004a1097211 */ /* 0x000fc600028f0eff */
[----:B------:R-:W-:Y:S02]  /*68d40*/  IMAD.IADD R131, R248, 0x1, R118 ;  /* 0x00000001f8837824 */ /* 0x000fe400078e0276 */
[----:B------:R1:W-:Y:S01]  /*68d50*/  STL.64 [R1+0xb00], R8 ;  /* 0x000b000801007387 */ /* 0x0003e20000100a00 */
[----:B------:R-:W2:Y:S01]  /*68d60*/  LDC R118, c[0x0][0x248] ;  /* 0x00009200ff767b82 */ /* 0x000ea20000000800 */
[----:B------:R-:W-:-:S04]  /*68d70*/  IMAD.IADD R217, R131, 0x1, R247 ;  /* 0x0000000183d97824 */ /* 0x000fc800078e02f7 */
[----:B------:R-:W-:-:S03]  /*68d80*/  IMAD.IADD R247, R217, 0x1, R126 ;  /* 0x00000001d9f77824 */ /* 0x000fc600078e027e */
[----:B------:R-:W2:Y:S01]  /*68d90*/  LDC R126, c[0x0][0x248] ;  /* 0x00009200ff7e7b82 */ /* 0x000ea20000000800 */
[----:B------:R-:W-:-:S04]  /*68da0*/  IMAD.IADD R193, R247, 0x1, R132 ;  /* 0x00000001f7c17824 */ /* 0x000fc800078e0284 */
[----:B------:R-:W-:-:S03]  /*68db0*/  IMAD.IADD R168, R193, 0x1, R141 ;  /* 0x00000001c1a87824 */ /* 0x000fc600078e028d */
[----:B-1----:R-:W1:Y:S01]  /*68dc0*/  LDC R9, c[0x0][0x248] ;  /* 0x00009200ff097b82 */ /* 0x002e620000000800 */
[----:B------:R-:W-:-:S04]  /*68dd0*/  IMAD.IADD R245, R168, 0x1, R140 ;  /* 0x00000001a8f57824 */ /* 0x000fc800078e028c */
[----:B------:R-:W-:-:S03]  /*68de0*/  IMAD.IADD R216, R245, 0x1, R142 ;  /* 0x00000001f5d87824 */ /* 0x000fc600078e028e */
[----:B------:R-:W2:Y:S01]  /*68df0*/  LDC R132, c[0x0][0x248] ;  /* 0x00009200ff847b82 */ /* 0x000ea20000000800 */
[----:B------:R-:W-:-:S04]  /*68e00*/  IMAD.IADD R120, R216, 0x1, R150 ;  /* 0x00000001d8787824 */ /* 0x000fc800078e0296 */
[----:B------:R-:W-:-:S03]  /*68e10*/  IMAD.IADD R246, R120, 0x1, R156 ;  /* 0x0000000178f67824 */ /* 0x000fc600078e029c */
[----:B------:R-:W2:Y:S01]  /*68e20*/  LDC R141, c[0x0][0x248] ;  /* 0x00009200ff8d7b82 */ /* 0x000ea20000000800 */
[----:B------:R-:W-:-:S04]  /*68e30*/  IMAD.IADD R187, R246, 0x1, R158 ;  /* 0x00000001f6bb7824 */ /* 0x000fc800078e029e */
[----:B------:R-:W-:-:S03]  /*68e40*/  IMAD.IADD R213, R187, 0x1, R172 ;  /* 0x00000001bbd57824 */ /* 0x000fc600078e02ac */
[----:B------:R-:W2:Y:S01]  /*68e50*/  LDC R140, c[0x0][0x248] ;  /* 0x00009200ff8c7b82 */ /* 0x000ea20000000800 */
[----:B----4-:R-:W-:-:S07]  /*68e60*/  IMAD.IADD R243, R213, 0x1, R6 ;  /* 0x00000001d5f37824 */ /* 0x010fce00078e0206 */
[----:B------:R-:W4:Y:S08]  /*68e70*/  LDC R6, c[0x0][0x248] ;  /* 0x00009200ff067b82 */ /* 0x000f300000000800 */
[----:B------:R-:W2:Y:S08]  /*68e80*/  LDC R142, c[0x0][0x248] ;  /* 0x00009200ff8e7b82 */ /* 0x000eb00000000800 */
[----:B------:R-:W2:Y:S01]  /*68e90*/  LDC R150, c[0x0][0x248] ;  /* 0x00009200ff967b82 */ /* 0x000ea20000000800 */
[----:B----4-:R-:W-:-:S07]  /*68ea0*/  IMAD.IADD R6, R243, 0x1, R6 ;  /* 0x00000001f3067824 */ /* 0x010fce00078e0206 */
[----:B------:R-:W4:Y:S01]  /*68eb0*/  LDC R156, c[0x0][0x248] ;  /* 0x00009200ff9c7b82 */ /* 0x000f220000000800 */
[----:B0-----:R-:W-:-:S04]  /*68ec0*/  IMAD.IADD R160, R6, 0x1, R136 ;  /* 0x0000000106a07824 */ /* 0x001fc800078e0288 */
[----:B------:R-:W-:-:S03]  /*68ed0*/  IMAD.IADD R244, R160, 0x1, R41 ;  /* 0x00000001a0f47824 */ /* 0x000fc600078e0229 */
[----:B------:R-:W0:Y:S08]  /*68ee0*/  LDC R158, c[0x0][0x248] ;  /* 0x00009200ff9e7b82 */ /* 0x000e300000000800 */
[----:B------:R-:W3:Y:S08]  /*68ef0*/  LDC R41, c[0x0][0x248] ;  /* 0x00009200ff297b82 */ /* 0x000ef00000000800 */
[----:B------:R-:W0:Y:S01]  /*68f00*/  LDC R172, c[0x0][0x248] ;  /* 0x00009200ffac7b82 */ /* 0x000e220000000800 */
[----:B---3--:R-:W-:-:S07]  /*68f10*/  IMAD.IADD R215, R244, 0x1, R41 ;  /* 0x00000001f4d77824 */ /* 0x008fce00078e0229 */
[----:B------:R-:W3:Y:S01]  /*68f20*/  LDC R41, c[0x0][0x248] ;  /* 0x00009200ff297b82 */ /* 0x000ee20000000800 */
[----:B------:R-:W-:-:S04]  /*68f30*/  IMAD.IADD R186, R215, 0x1, R197 ;  /* 0x00000001d7ba7824 */ /* 0x000fc800078e02c5 */
[----:B------:R-:W-:-:S04]  /*68f40*/  IMAD.IADD R242, R186, 0x1, R191 ;  /* 0x00000001baf27824 */ /* 0x000fc800078e02bf */
[----:B------:R-:W-:-:S04]  /*68f50*/  IMAD.IADD R145, R242, 0x1, R189 ;  /* 0x00000001f2917824 */ /* 0x000fc800078e02bd */
[----:B------:R-:W-:Y:S01]  /*68f60*/  IMAD.IADD R212, R145, 0x1, R188 ;  /* 0x0000000191d47824 */ /* 0x000fe200078e02bc */
[----:B------:R-:W-:-:S03]  /*68f70*/  LEA R188, P4, R252, R2, 0x1 ;  /* 0x00000002fcbc7211 */ /* 0x000fc600078808ff */
[----:B------:R-:W-:Y:S01]  /*68f80*/  IMAD.IADD R241, R212, 0x1, R183 ;  /* 0x00000001d4f17824 */ /* 0x000fe200078e02b7 */
[----:B------:R-:W-:-:S03]  /*68f90*/  LEA.HI.X.SX32 R189, R252, R4, 0x1, P4 ;  /* 0x00000004fcbd7211 */ /* 0x000fc600020f0eff */
[----:B------:R-:W-:Y:S01]  /*68fa0*/  IMAD.IADD R136, R241, 0x1, R182 ;  /* 0x00000001f1887824 */ /* 0x000fe200078e02b6 */
[----:B------:R-:W-:Y:S01]  /*68fb0*/  LEA R182, P3, R0, R2, 0x1 ;  /* 0x0000000200b67211 */ /* 0x000fe200078608ff */
[----:B---3--:R-:W-:Y:S02]  /*68fc0*/  IMAD.IADD R41, R161, 0x1, R41 ;  /* 0x00000001a1297824 */ /* 0x008fe400078e0229 */
[----:B------:R-:W-:Y:S01]  /*68fd0*/  IMAD.IADD R185, R136, 0x1, R165 ;  /* 0x0000000188b97824 */ /* 0x000fe200078e02a5 */
[----:B------:R-:W-:-:S03]  /*68fe0*/  LEA.HI.X.SX32 R183, R0, R4, 0x1, P3 ;  /* 0x0000000400b77211 */ /* 0x000fc600018f0eff */
[----:B------:R-:W-:Y:S01]  /*68ff0*/  IMAD.IADD R240, R185, 0x1, R164 ;  /* 0x00000001b9f07824 */ /* 0x000fe200078e02a4 */
[----:B------:R-:W-:-:S03]  /*69000*/  LEA R164, P3, R167, R2, 0x1 ;  /* 0x00000002a7a47211 */ /* 0x000fc600078608ff */
[----:B------:R-:W-:Y:S01]  /*69010*/  IMAD.IADD R0, R240, 0x1, R190 ;  /* 0x00000001f0007824 */ /* 0x000fe200078e02be */
[----:B------:R-:W-:Y:S02]  /*69020*/  LEA.HI.X.SX32 R165, R167, R4, 0x1, P3 ;  /* 0x00000004a7a57211 */ /* 0x000fe400018f0eff */
[-C--:B------:R-:W-:Y:S01]  /*69030*/  LEA R190, P4, R237, R2.reuse, 0x1 ;  /* 0x00000002edbe7211 */ /* 0x080fe200078808ff */
[----:B------:R-:W-:Y:S01]  /*69040*/  IMAD.IADD R252, R0, 0x1, R166 ;  /* 0x0000000100fc7824 */ /* 0x000fe200078e02a6 */
[----:B------:R-:W-:Y:S02]  /*69050*/  LEA R166, P3, R41, R2, 0x1 ;  /* 0x0000000229a67211 */ /* 0x000fe400078608ff */
[-C--:B------:R-:W-:Y:S01]  /*69060*/  LEA.HI.X.SX32 R191, R237, R4.reuse, 0x1, P4 ;  /* 0x00000004edbf7211 */ /* 0x080fe200020f0eff */
[----:B------:R-:W-:Y:S01]  /*69070*/  IMAD.IADD R161, R252, 0x1, R196 ;  /* 0x00000001fca17824 */ /* 0x000fe200078e02c4 */
[----:B------:R-:W-:Y:S02]  /*69080*/  LEA.HI.X.SX32 R167, R41, R4, 0x1, P3 ;  /* 0x0000000429a77211 */ /* 0x000fe400018f0eff */
[----:B------:R-:W3:Y:S01]  /*69090*/  LDC R41, c[0x0][0x248] ;  /* 0x00009200ff297b82 */ /* 0x000ee20000000800 */
[----:B------:R-:W-:Y:S01]  /*690a0*/  IMAD.IADD R237, R161, 0x1, R43 ;  /* 0x00000001a1ed7824 */ /* 0x000fe200078e022b */
[----:B------:R-:W-:-:S02]  /*690b0*/  LEA R196, P5, R123, R2, 0x1 ;  /* 0x000000027bc47211 */ /* 0x000fc400078a08ff */
[----:B------:R-:W-:Y:S02]  /*690c0*/  LEA R16, P4, R211, R2, 0x1 ;  /* 0x00000002d3107211 */ /* 0x000fe400078808ff */
[----:B------:R-:W-:Y:S02]  /*690d0*/  LEA.HI.X.SX32 R197, R123, R4, 0x1, P5 ;  /* 0x000000047bc57211 */ /* 0x000fe400028f0eff */
[----:B------:R-:W-:Y:S02]  /*690e0*/  LEA R8, P5, R239, R2, 0x1 ;  /* 0x00000002ef087211 */ /* 0x000fe400078a08ff */
[-C--:B------:R-:W-:Y:S01]  /*690f0*/  LEA.HI.X.SX32 R17, R211, R4.reuse, 0x1, P4 ;  /* 0x00000004d3117211 */ /* 0x080fe200020f0eff */
[----:B---3--:R-:W-:Y:S02]  /*69100*/  IMAD.IADD R41, R123, 0x1, R41 ;  /* 0x000000017b297824 */ /* 0x008fe400078e0229 */
[----:B-1----:R-:W-:Y:S01]  /*69110*/  IMAD.IADD R123, R237, 0x1, R9 ;  /* 0x00000001ed7b7824 */ /* 0x002fe200078e0209 */
[----:B------:R-:W-:-:S02]  /*69120*/  LEA.HI.X.SX32 R9, R239, R4, 0x1, P5 ;  /* 0x00000004ef097211 */ /* 0x000fc400028f0eff */
[----:B------:R-:W-:-:S04]  /*69130*/  LEA R42, P3, R41, R2, 0x1 ;  /* 0x00000002292a7211 */ /* 0x000fc800078608ff */
[----:B------:R-:W-:Y:S02]  /*69140*/  LEA.HI.X.SX32 R43, R41, R4, 0x1, P3 ;  /* 0x00000004292b7211 */ /* 0x000fe400018f0eff */
[----:B------:R-:W1:Y:S03]  /*69150*/  LDC R41, c[0x0][0x248] ;  /* 0x00009200ff297b82 */ /* 0x000e660000000800 */
[----:B------:R3:W-:Y:S04]  /*69160*/  STL.64 [R1+0xae0], R42 ;  /* 0x000ae02a01007387 */ /* 0x0007e80000100a00 */
[----:B------:R2:W-:Y:S04]  /*69170*/  STL.64 [R1+0xad8], R16 ;  /* 0x000ad81001007387 */ /* 0x0005e80000100a00 */
[----:B------:R4:W-:Y:S01]  /*69180*/  STL.64 [R1+0xad0], R8 ;  /* 0x000ad00801007387 */ /* 0x0009e20000100a00 */
[----:B---3--:R-:W3:Y:S01]  /*69190*/  LDC R43, c[0x0][0x248] ;  /* 0x00009200ff2b7b82 */ /* 0x008ee20000000800 */
[----:B--2---:R-:W-:-:S07]  /*691a0*/  LEA R16, P5, R144, R2, 0x1 ;  /* 0x0000000290107211 */ /* 0x004fce00078a08ff */
[----:B------:R-:W2:Y:S01]  /*691b0*/  LDC R17, c[0x0][0x248] ;  /* 0x00009200ff117b82 */ /* 0x000ea20000000800 */
[----:B-1----:R-:W-:Y:S01]  /*691c0*/  IMAD.IADD R41, R239, 0x1, R41 ;  /* 0x00000001ef297824 */ /* 0x002fe200078e0229 */
[----:B----4-:R-:W-:-:S04]  /*691d0*/  LEA R8, P4, R178, R2, 0x1 ;  /* 0x00000002b2087211 */ /* 0x010fc800078808ff */
[----:B------:R-:W-:Y:S02]  /*691e0*/  LEA R42, P3, R41, R2, 0x1 ;  /* 0x00000002292a7211 */ /* 0x000fe400078608ff */
[-C--:B------:R-:W-:Y:S01]  /*691f0*/  LEA.HI.X.SX32 R9, R178, R4.reuse, 0x1, P4 ;  /* 0x00000004b2097211 */ /* 0x080fe200020f0eff */
[----:B---3--:R-:W-:Y:S01]  /*69200*/  IMAD.IADD R211, R123, 0x1, R43 ;  /* 0x000000017bd37824 */ /* 0x008fe200078e022b */
[-C--:B------:R-:W-:Y:S02]  /*69210*/  LEA.HI.X.SX32 R43, R41, R4.reuse, 0x1, P3 ;  /* 0x00000004292b7211 */ /* 0x080fe400018f0eff */
[----:B------:R-:W1:Y:S03]  /*69220*/  LDC R41, c[0x0][0x248] ;  /* 0x00009200ff297b82 */ /* 0x000e660000000800 */
[----:B------:R3:W-:Y:S01]  /*69230*/  STL.64 [R1+0xac8], R42 ;  /* 0x000ac82a01007387 */ /* 0x0007e20000100a00 */
[----:B--2---:R-:W-:Y:S01]  /*69240*/  IMAD.IADD R239, R211, 0x1, R17 ;  /* 0x00000001d3ef7824 */ /* 0x004fe200078e0211 */
[----:B------:R-:W-:-:S02]  /*69250*/  LEA.HI.X.SX32 R17, R144, R4, 0x1, P5 ;  /* 0x0000000490117211 */ /* 0x000fc400028f0eff */
        /* <DEDUP_REMOVED lines=37> */
[C---:B------:R-:W-:Y:S02]  /*694b0*/  LEA R42, P3, R41.reuse, R2, 0x1 ;  /* 0x00000002292a7211 */ /* 0x040fe400078608ff */
        /* <DEDUP_REMOVED lines=180> */
[----:B------:R-:W-:-:S05]  /*6a000*/  LEA.HI.X.SX32 R17, R205, R4, 0x1, P4 ;  /* 0x00000004cd117211 */ /* 0x000fca00020f0eff */
[----:B------:R1:W-:Y:S01]  /*6a010*/  STL.64 [R1+0x958], R16 ;  /* 0x0009581001007387 */ /* 0x0003e20000100a00 */
[----:B---3--:R-:W-:Y:S01]  /*6a020*/  IMAD.IADD R121, R177, 0x1, R43 ;  /* 0x00000001b1797824 */ /* 0x008fe200078e022b */
[-C--:B------:R-:W-:Y:S02]  /*6a030*/  LEA.HI.X.SX32 R43, R41, R4.reuse, 0x1, P3 ;  /* 0x00000004292b7211 */ /* 0x080fe400018f0eff */
[----:B------:R-:W3:Y:S03]  /*6a040*/  LDC R41, c[0x0][0x248] ;  /* 0x00009200ff297b82 */ /* 0x000ee60000000800 */
[----:B------:R-:W-:Y:S01]  /*6a050*/  STL.64 [R1+0x960], R42 ;  /* 0x0009602a01007387 */ /* 0x000fe20000100a00 */
[----:B--2---:R-:W-:Y:S01]  /*6a060*/  IMAD.IADD R227, R121, 0x1, R9 ;  /* 0x0000000179e37824 */ /* 0x004fe200078e0209 */
[----:B------:R-:W-:-:S03]  /*6a070*/  LEA.HI.X.SX32 R9, R138, R4, 0x1, P5 ;  /* 0x000000048a097211 */ /* 0x000fc600028f0eff */
[----:B-1----:R-:W1:Y:S01]  /*6a080*/  LDC R17, c[0x0][0x248] ;  /* 0x00009200ff117b82 */ /* 0x002e620000000800 */
[-C--:B------:R-:W-:Y:S01]  /*6a090*/  LEA R16, P4, R228, R2.reuse, 0x1 ;  /* 0x00000002e4107211 */ /* 0x080fe200078808ff */
[----:B------:R2:W-:Y:S02]  /*6a0a0*/  STL.64 [R1+0x950], R8 ;  /* 0x0009500801007387 */ /* 0x0005e40000100a00 */
[----:B--2---:R-:W-:Y:S01]  /*6a0b0*/  LEA R8, P5, R176, R2, 0x1 ;  /* 0x00000002b0087211 */ /* 0x004fe200078a08ff */
[----:B---3--:R-:W-:-:S03]  /*6a0c0*/  IMAD.IADD R205, R227, 0x1, R41 ;  /* 0x00000001e3cd7824 */ /* 0x008fc600078e0229 */
[----:B------:R-:W2:Y:S01]  /*6a0d0*/  LDC R41, c[0x0][0x248] ;  /* 0x00009200ff297b82 */ /* 0x000ea20000000800 */
[----:B------:R-:W-:Y:S01]  /*6a0e0*/  LEA.HI.X.SX32 R9, R176, R4, 0x1, P5 ;  /* 0x00000004b0097211 */ /* 0x000fe200028f0eff */
[----:B-1----:R-:W-:-:S04]  /*6a0f0*/  IMAD.IADD R17, R138, 0x1, R17 ;  /* 0x000000018a117824 */ /* 0x002fc800078e0211 */
[----:B------:R-:W-:Y:S01]  /*6a100*/  IMAD.MOV.U32 R43, RZ, RZ, R17 ;  /* 0x000000ffff2b7224 */ /* 0x000fe200078e0011 */
[----:B------:R-:W-:Y:S02]  /*6a110*/  LEA R42, P3, R17, R2, 0x1 ;  /* 0x00000002112a7211 */ /* 0x000fe400078608ff */
[-C--:B------:R-:W-:Y:S02]  /*6a120*/  LEA.HI.X.SX32 R17, R228, R4.reuse, 0x1, P4 ;  /* 0x00000004e4117211 */ /* 0x080fe400020f0eff */
[----:B------:R-:W-:-:S05]  /*6a130*/  LEA.HI.X.SX32 R43, R43, R4, 0x1, P3 ;  /* 0x000000042b2b7211 */ /* 0x000fca00018f0eff */
[----:B------:R1:W-:Y:S01]  /*6a140*/  STL.64 [R1+0x948], R42 ;  /* 0x0009482a01007387 */ /* 0x0003e20000100a00 */
[----:B--2---:R-:W-:-:S03]  /*6a150*/  IMAD.IADD R138, R205, 0x1, R41 ;  /* 0x00000001cd8a7824 */ /* 0x004fc600078e0229 */
[----:B------:R2:W-:Y:S01]  /*6a160*/  STL.64 [R1+0x940], R16 ;  /* 0x0009401001007387 */ /* 0x0005e20000100a00 */
[----:B------:R-:W3:Y:S03]  /*6a170*/  LDC R41, c[0x0][0x248] ;  /* 0x00009200ff297b82 */ /* 0x000ee60000000800 */
[----:B------:R4:W-:Y:S01]  /*6a180*/  STL.64 [R1+0x938], R8 ;  /* 0x0009380801007387 */ /* 0x0009e20000100a00 */
[----:B-1----:R-:W-:-:S04]  /*6a190*/  LEA R42, P3, R40, R2, 0x1 ;  /* 0x00000002282a7211 */ /* 0x002fc800078608ff */
[----:B------:R-:W-:Y:S02]  /*6a1a0*/  LEA.HI.X.SX32 R43, R40, R4, 0x1, P3 ;  /* 0x00000004282b7211 */ /* 0x000fe400018f0eff */
[-C--:B--2---:R-:W-:Y:S02]  /*6a1b0*/  LEA R16, P4, R204, R2.reuse, 0x1 ;  /* 0x00000002cc107211 */ /* 0x084fe400078808ff */
[----:B----4-:R-:W-:Y:S01]  /*6a1c0*/  LEA R8, P5, R226, R2, 0x1 ;  /* 0x00000002e2087211 */ /* 0x010fe200078a08ff */
[----:B------:R-:W-:Y:S01]  /*6a1d0*/  STL.64 [R1+0x930], R42 ;  /* 0x0009302a01007387 */ /* 0x000fe20000100a00 */
[-C--:B------:R-:W-:Y:S02]  /*6a1e0*/  LEA.HI.X.SX32 R17, R204, R4.reuse, 0x1, P4 ;  /* 0x00000004cc117211 */ /* 0x080fe400020f0eff */
[----:B------:R-:W-:Y:S02]  /*6a1f0*/  LEA.HI.X.SX32 R9, R226, R4, 0x1, P5 ;  /* 0x00000004e2097211 */ /* 0x000fe400028f0eff */
[----:B------:R-:W-:Y:S01]  /*6a200*/  LEA R40, P5, R129, R2, 0x1 ;  /* 0x0000000281287211 */ /* 0x000fe200078a08ff */
[----:B------:R1:W-:Y:S01]  /*6a210*/  STL.64 [R1+0x928], R16 ;  /* 0x0009281001007387 */ /* 0x0003e20000100a00 */
[----:B---3--:R-:W-:-:S02]  /*6a220*/  IMAD.IADD R228, R138, 0x1, R41 ;  /* 0x000000018ae47824 */ /* 0x008fc400078e0229 */
[----:B------:R-:W2:Y:S01]  /*6a230*/  LDC R41, c[0x0][0x248] ;  /* 0x00009200ff297b82 */ /* 0x000ea20000000800 */
[----:B------:R3:W-:Y:S01]  /*6a240*/  STL.64 [R1+0x920], R8 ;  /* 0x0009200801007387 */ /* 0x0007e20000100a00 */
[----:B-1----:R-:W-:-:S06]  /*6a250*/  LEA R16, P4, R146, R2, 0x1 ;  /* 0x0000000292107211 */ /* 0x002fcc00078808ff */
[----:B------:R-:W1:Y:S01]  /*6a260*/  LDC R43, c[0x0][0x248] ;  /* 0x00009200ff2b7b82 */ /* 0x000e620000000800 */
[----:B---3--:R-:W-:Y:S01]  /*6a270*/  LEA R8, P3, R23, R2, 0x1 ;  /* 0x0000000217087211 */ /* 0x008fe200078608ff */
[----:B--2---:R-:W-:-:S03]  /*6a280*/  IMAD.IADD R176, R228, 0x1, R41 ;  /* 0x00000001e4b07824 */ /* 0x004fc600078e0229 */
[----:B------:R-:W-:-:S03]  /*6a290*/  LEA.HI.X.SX32 R9, R23, R4, 0x1, P3 ;  /* 0x0000000417097211 */ /* 0x000fc600018f0eff */
[----:B------:R-:W2:Y:S01]  /*6a2a0*/  LDC R41, c[0x0][0x248] ;  /* 0x00009200ff297b82 */ /* 0x000ea20000000800 */
[----:B------:R-:W-:Y:S01]  /*6a2b0*/  LEA.HI.X.SX32 R17, R146, R4, 0x1, P4 ;  /* 0x0000000492117211 */ /* 0x000fe200020f0eff */
[----:B------:R3:W-:Y:S06]  /*6a2c0*/  STL.64 [R1+0x918], R8 ;  /* 0x0009180801007387 */ /* 0x0007ec0000100a00 */
[----:B------:R-:W4:Y:S01]  /*6a2d0*/  LDC R23, c[0x0][0x248] ;  /* 0x00009200ff177b82 */ /* 0x000f220000000800 */
[----:B---3--:R-:W3:Y:S01]  /*6a2e0*/  LDL.LU.64 R8, [R1+0x2270] ;  /* 0x0022700001087983 */ /* 0x008ee20000300a00 */
[----:B--2---:R-:W-:-:S06]  /*6a2f0*/  IMAD.IADD R204, R176, 0x1, R41 ;  /* 0x00000001b0cc7824 */ /* 0x004fcc00078e0229 */
[----:B------:R-:W2:Y:S01]  /*6a300*/  LDC R41, c[0x0][0x248] ;  /* 0x00009200ff297b82 */ /* 0x000ea20000000800 */
[----:B------:R0:W-:Y:S04]  /*6a310*/  STL.64 [R1+0x910], R16 ;  /* 0x0009101001007387 */ /* 0x0001e80000100a00 */
[----:B0-----:R-:W3:Y:S01]  /*6a320*/  LDL.LU.64 R16, [R1+0x2268] ;  /* 0x0022680001107983 */ /* 0x001ee20000300a00 */
[----:B--2---:R-:W-:Y:S01]  /*6a330*/  IMAD.IADD R226, R204, 0x1, R41 ;  /* 0x00000001cce27824 */ /* 0x004fe200078e0229 */
[----:B------:R-:W-:-:S05]  /*6a340*/  LEA.HI.X.SX32 R41, R129, R4, 0x1, P5 ;  /* 0x0000000481297211 */ /* 0x000fca00028f0eff */
[----:B------:R0:W-:Y:S02]  /*6a350*/  STL.64 [R1+0x908], R40 ;  /* 0x0009082801007387 */ /* 0x0001e40000100a00 */
[----:B0-----:R-:W-:Y:S01]  /*6a360*/  IMAD.MOV.U32 R41, RZ, RZ, R22 ;  /* 0x000000ffff297224 */ /* 0x001fe200078e0016 */
[----:B------:R-:W-:-:S04]  /*6a370*/  LEA R40, P3, R22, R2, 0x1 ;  /* 0x0000000216287211 */ /* 0x000fc800078608ff */
[----:B------:R-:W-:-:S05]  /*6a380*/  LEA.HI.X.SX32 R41, R41, R4, 0x1, P3 ;  /* 0x0000000429297211 */ /* 0x000fca00018f0eff */
[----:B------:R0:W-:Y:S04]  /*6a390*/  STL.64 [R1+0x900], R40 ;  /* 0x0009002801007387 */ /* 0x0001e80000100a00 */
[----:B0-----:R-:W2:Y:S01]  /*6a3a0*/  LDL.LU.64 R40, [R1+0x2260] ;  /* 0x0022600001287983 */ /* 0x001ea20000300a00 */
[----:B------:R-:W-:Y:S01]  /*6a3b0*/  LEA R42, P4, R225, R2, 0x1 ;  /* 0x00000002e12a7211 */ /* 0x000fe200078808ff */
[----:B-1----:R-:W-:-:S03]  /*6a3c0*/  IMAD.IADD R146, R226, 0x1, R43 ;  /* 0x00000001e2927824 */ /* 0x002fc600078e022b */
[----:B------:R-:W-:Y:S02]  /*6a3d0*/  LEA.HI.X.SX32 R43, R225, R4, 0x1, P4 ;  /* 0x00000004e12b7211 */ /* 0x000fe400020f0eff */
[----:B------:R-:W-:-:S03]  /*6a3e0*/  LEA R22, P5, R203, R2, 0x1 ;  /* 0x00000002cb167211 */ /* 0x000fc600078a08ff */
[----:B------:R0:W-:Y:S01]  /*6a3f0*/  STL.64 [R1+0x8f8], R42 ;  /* 0x0008f82a01007387 */ /* 0x0001e20000100a00 */
[----:B----4-:R-:W-:Y:S01]  /*6a400*/  IMAD.IADD R129, R146, 0x1, R23 ;  /* 0x0000000192817824 */ /* 0x010fe200078e0217 */
[----:B------:R-:W-:Y:S02]  /*6a410*/  LEA.HI.X.SX32 R23, R203, R4, 0x1, P5 ;  /* 0x00000004cb177211 */ /* 0x000fe400028f0eff */
[----:B0-----:R-:W-:-:S04]  /*6a420*/  LEA R42, P3, R35, R2, 0x1 ;  /* 0x00000002232a7211 */ /* 0x001fc800078608ff */
[----:B------:R-:W-:Y:S01]  /*6a430*/  LEA.HI.X.SX32 R43, R35, R4, 0x1, P3 ;  /* 0x00000004232b7211 */ /* 0x000fe200018f0eff */
[----:B------:R-:W-:Y:S04]  /*6a440*/  STL.64 [R1+0x8f0], R22 ;  /* 0x0008f01601007387 */ /* 0x000fe80000100a00 */
[----:B------:R0:W-:Y:S04]  /*6a450*/  STL.64 [R1+0x8e8], R42 ;  /* 0x0008e82a01007387 */ /* 0x0001e80000100a00 */
[----:B0-----:R-:W4:Y:S01]  /*6a460*/  LDL.LU.64 R42, [R1+0x2258] ;  /* 0x00225800012a7983 */ /* 0x001f220000300a00 */
[----:B------:R-:W-:-:S04]  /*6a470*/  LEA R22, P4, R171, R2, 0x1 ;  /* 0x00000002ab167211 */ /* 0x000fc800078808ff */
[----:B------:R-:W-:Y:S01]  /*6a480*/  LEA.HI.X.SX32 R23, R171, R4, 0x1, P4 ;  /* 0x00000004ab177211 */ /* 0x000fe200020f0eff */
[----:B--2---:R-:W-:-:S04]  /*6a490*/  IMAD.IADD R225, R129, 0x1, R41 ;  /* 0x0000000181e17824 */ /* 0x004fc800078e0229 */
[----:B------:R-:W-:Y:S01]  /*6a4a0*/  IMAD.IADD R203, R225, 0x1, R40 ;  /* 0x00000001e1cb7824 */ /* 0x000fe200078e0228 */
[----:B------:R-:W-:-:S04]  /*6a4b0*/  LEA R40, P5, R224, R2, 0x1 ;  /* 0x00000002e0287211 */ /* 0x000fc800078a08ff */
[----:B------:R-:W-:-:S05]  /*6a4c0*/  LEA.HI.X.SX32 R41, R224, R4, 0x1, P5 ;  /* 0x00000004e0297211 */ /* 0x000fca00028f0eff */
[----:B------:R0:W-:Y:S04]  /*6a4d0*/  STL.64 [R1+0x2220], R40 ;  /* 0x0022202801007387 */ /* 0x0001e80000100a00 */
[----:B------:R1:W-:Y:S01]  /*6a4e0*/  STL.64 [R1+0x8e0], R22 ;  /* 0x0008e01601007387 */ /* 0x0003e20000100a00 */
[----:B0-----:R-:W0:Y:S01]  /*6a4f0*/  LDC R40, c[0x0][0x248] ;  /* 0x00009200ff287b82 */ /* 0x001e220000000800 */
[----:B-1----:R-:W-:Y:S01]  /*6a500*/  IMAD.MOV.U32 R23, RZ, RZ, R34 ;  /* 0x000000ffff177224 */ /* 0x002fe200078e0022 */
[-C--:B------:R-:W-:Y:S02]  /*6a510*/  LEA R22, P3, R34, R2.reuse, 0x1 ;  /* 0x0000000222167211 */ /* 0x080fe400078608ff */
[----:B------:R-:W-:Y:S02]  /*6a520*/  LEA R34, P4, R251, R2, 0x1 ;  /* 0x00000002fb227211 */ /* 0x000fe400078808ff */
[----:B------:R-:W-:-:S02]  /*6a530*/  LEA.HI.X.SX32 R23, R23, R4, 0x1, P3 ;  /* 0x0000000417177211 */ /* 0x000fc400018f0eff */
[----:B------:R-:W-:-:S03]  /*6a540*/  LEA.HI.X.SX32 R35, R251, R4, 0x1, P4 ;  /* 0x00000004fb237211 */ /* 0x000fc600020f0eff */
[----:B------:R1:W-:Y:S04]  /*6a550*/  STL.64 [R1+0x8d0], R22 ;  /* 0x0008d01601007387 */ /* 0x0003e80000100a00 */
[----:B-1----:R-:W2:Y:S04]  /*6a560*/  LDL.LU.64 R22, [R1+0x2250] ;  /* 0x0022500001167983 */ /* 0x002ea80000300a00 */
[----:B------:R1:W-:Y:S04]  /*6a570*/  STL.64 [R1+0x8c8], R34 ;  /* 0x0008c82201007387 */ /* 0x0003e80000100a00 */
[----:B-1----:R-:W3:Y:S01]  /*6a580*/  LDL.LU.64 R34, [R1+0x2248] ;  /* 0x0022480001227983 */ /* 0x002ee20000300a00 */
[----:B----4-:R-:W-:-:S04]  /*6a590*/  IMAD.IADD R171, R203, 0x1, R43 ;  /* 0x00000001cbab7824 */ /* 0x010fc800078e022b */
[----:B------:R-:W-:Y:S01]  /*6a5a0*/  IMAD.IADD R224, R171, 0x1, R42 ;  /* 0x00000001abe07824 */ /* 0x000fe200078e022a */
[----:B------:R-:W-:-:S04]  /*6a5b0*/  LEA R42, P5, R202, R2, 0x1 ;  /* 0x00000002ca2a7211 */ /* 0x000fc800078a08ff */
[----:B------:R-:W-:Y:S01]  /*6a5c0*/  LEA.HI.X.SX32 R43, R202, R4, 0x1, P5 ;  /* 0x00000004ca2b7211 */ /* 0x000fe200028f0eff */
[----:B0-----:R-:W-:-:S04]  /*6a5d0*/  IMAD.IADD R251, R224, 0x1, R40 ;  /* 0x00000001e0fb7824 */ /* 0x001fc800078e0228 */
[----:B------:R0:W-:Y:S01]  /*6a5e0*/  STL.64 [R1+0x8c0], R42 ;  /* 0x0008c02a01007387 */ /* 0x0001e20000100a00 */
[-C--:B------:R-:W-:Y:S01]  /*6a5f0*/  LEA R40, P4, R221, R2.reuse, 0x1 ;  /* 0x00000002dd287211 */ /* 0x080fe200078808ff */
[----:B0-----:R-:W-:Y:S01]  /*6a600*/  IMAD.MOV.U32 R43, RZ, RZ, R33 ;  /* 0x000000ffff2b7224 */ /* 0x001fe200078e0021 */
[----:B------:R-:W-:-:S04]  /*6a610*/  LEA R42, P3, R33, R2, 0x1 ;  /* 0x00000002212a7211 */ /* 0x000fc800078608ff */
[----:B------:R-:W-:Y:S01]  /*6a620*/  LEA.HI.X.SX32 R43, R43, R4, 0x1, P3 ;  /* 0x000000042b2b7211 */ /* 0x000fe200018f0eff */
[----:B------:R-:W-:Y:S04]  /*6a630*/  STL [R1+0x8b0], R40 ;  /* 0x0008b02801007387 */ /* 0x000fe80000100800 */
[----:B------:R0:W-:Y:S02]  /*6a640*/  STL.64 [R1+0x2210], R42 ;  /* 0x0022102a01007387 */ /* 0x0001e40000100a00 */
[----:B0-----:R-:W-:Y:S02]  /*6a650*/  IMAD.MOV.U32 R43, RZ, RZ, R41 ;  /* 0x000000ffff2b7224 */ /* 0x001fe400078e0029 */
[----:B------:R-:W0:Y:S01]  /*6a660*/  LDC R41, c[0x0][0x248] ;  /* 0x00009200ff297b82 */ /* 0x000e220000000800 */
[----:B------:R-:W-:-:S02]  /*6a670*/  IMAD.MOV.U32 R42, RZ, RZ, R40 ;  /* 0x000000ffff2a7224 */ /* 0x000fc400078e0028 */
[----:B------:R-:W-:-:S05]  /*6a680*/  IMAD.IADD R202, R251, 0x1, R32 ;  /* 0x00000001fbca7824 */ /* 0x000fca00078e0220 */
[----:B------:R-:W1:Y:S01]  /*6a690*/  LDC R40, c[0x0][0x248] ;  /* 0x00009200ff287b82 */ /* 0x000e620000000800 */
[----:B------:R-:W-:Y:S02]  /*6a6a0*/  LEA.HI.X.SX32 R43, R221, R4, 0x1, P4 ;  /* 0x00000004dd2b7211 */ /* 0x000fe400020f0eff */
[----:B------:R-:W-:Y:S01]  /*6a6b0*/  LEA R32, P5, R152, R2, 0x1 ;  /* 0x0000000298207211 */ /* 0x000fe200078a08ff */
[----:B0-----:R-:W-:-:S04]  /*6a6c0*/  IMAD.IADD R221, R202, 0x1, R41 ;  /* 0x00000001cadd7824 */ /* 0x001fc800078e0229 */
[----:B------:R-:W0:Y:S01]  /*6a6d0*/  LDC R41, c[0x0][0x248] ;  /* 0x00009200ff297b82 */ /* 0x000e220000000800 */
[C---:B------:R-:W-:Y:S01]  /*6a6e0*/  LEA.HI.X.SX32 R33, R152.reuse, R4, 0x1, P5 ;  /* 0x0000000498217211 */ /* 0x040fe200028f0eff */
[----:B------:R4:W-:Y:S01]  /*6a6f0*/  STL [R1+0x8b4], R43 ;  /* 0x0008b42b01007387 */ /* 0x0009e20000100800 */
[----:B-1----:R-:W-:-:S03]  /*6a700*/  IMAD.IADD R40, R152, 0x1, R40 ;  /* 0x0000000198287824 */ /* 0x002fc600078e0228 */
[----:B------:R1:W-:Y:S01]  /*6a710*/  STL.64 [R1+0x8a8], R32 ;  /* 0x0008a82001007387 */ /* 0x0003e20000100a00 */
[----:B------:R-:W-:-:S04]  /*6a720*/  LEA R42, P4, R170, R2, 0x1 ;  /* 0x00000002aa2a7211 */ /* 0x000fc800078808ff */
[----:B----4-:R-:W-:Y:S01]  /*6a730*/  LEA.HI.X.SX32 R43, R170, R4, 0x1, P4 ;  /* 0x00000004aa2b7211 */ /* 0x010fe200020f0eff */
[----:B-1----:R-:W-:Y:S01]  /*6a740*/  IMAD.MOV.U32 R33, RZ, RZ, R40 ;  /* 0x000000ffff217224 */ /* 0x002fe200078e0028 */
[-C--:B------:R-:W-:Y:S02]  /*6a750*/  LEA R32, P3, R40, R2.reuse, 0x1 ;  /* 0x0000000228207211 */ /* 0x080fe400078608ff */
[----:B------:R-:W-:Y:S01]  /*6a760*/  LEA R40, P5, R223, R2, 0x1 ;  /* 0x00000002df287211 */ /* 0x000fe200078a08ff */
[----:B0-----:R-:W-:Y:S01]  /*6a770*/  IMAD.IADD R152, R221, 0x1, R41 ;  /* 0x00000001dd987824 */ /* 0x001fe200078e0229 */
[-C--:B------:R-:W-:Y:S02]  /*6a780*/  LEA.HI.X.SX32 R33, R33, R4.reuse, 0x1, P3 ;  /* 0x0000000421217211 */ /* 0x080fe400018f0eff */
[----:B------:R-:W-:-:S03]  /*6a790*/  LEA.HI.X.SX32 R41, R223, R4, 0x1, P5 ;  /* 0x00000004df297211 */ /* 0x000fc600028f0eff */
[----:B------:R-:W-:Y:S04]  /*6a7a0*/  STL.64 [R1+0x2228], R32 ;  /* 0x0022282001007387 */ /* 0x000fe80000100a00 */
[----:B------:R-:W-:Y:S04]  /*6a7b0*/  STL.64 [R1+0x890], R40 ;  /* 0x0008902801007387 */ /* 0x000fe80000100a00 */
[----:B------:R0:W-:Y:S02]  /*6a7c0*/  STL.64 [R1+0x898], R42 ;  /* 0x0008982a01007387 */ /* 0x0001e40000100a00 */
[----:B0-----:R-:W0:Y:S01]  /*6a7d0*/  LDC R43, c[0x0][0x248] ;  /* 0x00009200ff2b7b82 */ /* 0x001e220000000800 */
[----:B------:R-:W-:-:S04]  /*6a7e0*/  LEA R40, P3, R21, R2, 0x1 ;  /* 0x0000000215287211 */ /* 0x000fc800078608ff */
[----:B------:R-:W-:Y:S02]  /*6a7f0*/  LEA.HI.X.SX32 R41, R21, R4, 0x1, P3 ;  /* 0x0000000415297211 */ /* 0x000fe400018f0eff */
[C---:B------:R-:W-:Y:S01]  /*6a800*/  LEA R32, P4, R201.reuse, R2, 0x1 ;  /* 0x00000002c9207211 */ /* 0x040fe200078808ff */
[----:B------:R-:W1:Y:S02]  /*6a810*/  LDC R42, c[0x0][0x248] ;  /* 0x00009200ff2a7b82 */ /* 0x000e640000000800 */
[----:B------:R4:W-:Y:S01]  /*6a820*/  STL.64 [R1+0x888], R40 ;  /* 0x0008882801007387 */ /* 0x0009e20000100a00 */
[----:B------:R-:W-:Y:S01]  /*6a830*/  LEA.HI.X.SX32 R33, R201, R4, 0x1, P4 ;  /* 0x00000004c9217211 */ /* 0x000fe200020f0eff */
[----:B0-----:R-:W-:-:S05]  /*6a840*/  IMAD.IADD R43, R137, 0x1, R43 ;  /* 0x00000001892b7824 */ /* 0x001fca00078e022b */
[C---:B----4-:R-:W-:Y:S01]  /*6a850*/  LEA R40, P3, R43.reuse, R2, 0x1 ;  /* 0x000000022b287211 */ /* 0x050fe200078608ff */
[----:B------:R-:W-:Y:S03]  /*6a860*/  STL.64 [R1+0x880], R32 ;  /* 0x0008802001007387 */ /* 0x000fe60000100a00 */
[----:B------:R-:W-:Y:S01]  /*6a870*/  LEA.HI.X.SX32 R41, R43, R4, 0x1, P3 ;  /* 0x000000042b297211 */ /* 0x000fe200018f0eff */
[----:B---3--:R-:W-:-:S04]  /*6a880*/  IMAD.IADD R170, R152, 0x1, R35 ;  /* 0x0000000198aa7824 */ /* 0x008fc800078e0223 */
[----:B------:R-:W-:Y:S01]  /*6a890*/  IMAD.IADD R223, R170, 0x1, R34 ;  /* 0x00000001aadf7824 */ /* 0x000fe200078e0222 */
[----:B------:R-:W-:-:S04]  /*6a8a0*/  LEA R34, P5, R137, R2, 0x1 ;  /* 0x0000000289227211 */ /* 0x000fc800078a08ff */
[----:B------:R-:W-:-:S05]  /*6a8b0*/  LEA.HI.X.SX32 R35, R137, R4, 0x1, P5 ;  /* 0x0000000489237211 */ /* 0x000fca00028f0eff */
[----:B------:R-:W-:Y:S04]  /*6a8c0*/  STL.64 [R1+0x21f8], R34 ;  /* 0x0021f82201007387 */ /* 0x000fe80000100a00 */
[----:B------:R0:W-:Y:S02]  /*6a8d0*/  STL.64 [R1+0x870], R40 ;  /* 0x0008702801007387 */ /* 0x0001e40000100a00 */
[----:B0-----:R-:W0:Y:S01]  /*6a8e0*/  LDC R41, c[0x0][0x248] ;  /* 0x00009200ff297b82 */ /* 0x001e220000000800 */
[----:B------:R-:W-:Y:S01]  /*6a8f0*/  IMAD.IADD R201, R223, 0x1, R20 ;  /* 0x00000001dfc97824 */ /* 0x000fe200078e0214 */
[-C--:B------:R-:W-:Y:S02]  /*6a900*/  LEA R20, P4, R222, R2.reuse, 0x1 ;  /* 0x00000002de147211 */ /* 0x080fe400078808ff */
[----:B------:R-:W-:-:S04]  /*6a910*/  LEA R32, P5, R250, R2, 0x1 ;  /* 0x00000002fa207211 */ /* 0x000fc800078a08ff */
[----:B------:R-:W3:Y:S01]  /*6a920*/  LDC R40, c[0x0][0x248] ;  /* 0x00009200ff287b82 */ /* 0x000ee20000000800 */
[----:B0-----:R-:W-:-:S05]  /*6a930*/  IMAD.IADD R41, R250, 0x1, R41 ;  /* 0x00000001fa297824 */ /* 0x001fca00078e0229 */
[----:B------:R-:W-:-:S04]  /*6a940*/  LEA R34, P3, R41, R2, 0x1 ;  /* 0x0000000229227211 */ /* 0x000fc800078608ff */
[-C--:B------:R-:W-:Y:S02]  /*6a950*/  LEA.HI.X.SX32 R35, R41, R4.reuse, 0x1, P3 ;  /* 0x0000000429237211 */ /* 0x080fe400018f0eff */
[----:B------:R-:W0:Y:S01]  /*6a960*/  LDC R41, c[0x0][0x248] ;  /* 0x00009200ff297b82 */ /* 0x000e220000000800 */
[----:B-1----:R-:W-:Y:S01]  /*6a970*/  IMAD.IADD R137, R201, 0x1, R42 ;  /* 0x00000001c9897824 */ /* 0x002fe200078e022a */
[-C--:B------:R-:W-:Y:S02]  /*6a980*/  LEA.HI.X.SX32 R21, R222, R4.reuse, 0x1, P4 ;  /* 0x00000004de157211 */ /* 0x080fe400020f0eff */
[----:B------:R-:W-:Y:S01]  /*6a990*/  LEA.HI.X.SX32 R33, R250, R4, 0x1, P5 ;  /* 0x00000004fa217211 */ /* 0x000fe200028f0eff */
[----:B--2---:R-:W-:Y:S02]  /*6a9a0*/  IMAD.IADD R222, R137, 0x1, R23 ;  /* 0x0000000189de7824 */ /* 0x004fe400078e0217 */
[----:B------:R-:W-:Y:S02]  /*6a9b0*/  STL.64 [R1+0x21e8], R20 ;  /* 0x0021e81401007387 */ /* 0x000fe40000100a00 */
[----:B------:R-:W-:-:S02]  /*6a9c0*/  IMAD.IADD R250, R222, 0x1, R22 ;  /* 0x00000001defa7824 */ /* 0x000fc400078e0216 */
[----:B------:R1:W-:Y:S01]  /*6a9d0*/  STL.64 [R1+0x860], R32 ;  /* 0x0008602001007387 */ /* 0x0003e20000100a00 */
[----:B------:R-:W-:-:S04]  /*6a9e0*/  LEA R22, P5, R214, R2, 0x1 ;  /* 0x00000002d6167211 */ /* 0x000fc800078a08ff */
[----:B------:R-:W-:Y:S02]  /*6a9f0*/  LEA.HI.X.SX32 R23, R214, R4, 0x1, P5 ;  /* 0x00000004d6177211 */ /* 0x000fe400028f0eff */
[----:B-1----:R-:W-:Y:S01]  /*6aa00*/  LEA R32, P4, R194, R2, 0x1 ;  /* 0x00000002c2207211 */ /* 0x002fe200078808ff */
[----:B0-----:R-:W-:-:S03]  /*6aa10*/  IMAD.IADD R41, R214, 0x1, R41 ;  /* 0x00000001d6297824 */ /* 0x001fc600078e0229 */
[----:B------:R-:W-:Y:S01]  /*6aa20*/  LEA.HI.X.SX32 R33, R194, R4, 0x1, P4 ;  /* 0x00000004c2217211 */ /* 0x000fe200020f0eff */
[----:B------:R-:W-:Y:S04]  /*6aa30*/  STL.64 [R1+0x858], R34 ;  /* 0x0008582201007387 */ /* 0x000fe80000100a00 */
[----:B------:R-:W-:Y:S04]  /*6aa40*/  STL.64 [R1+0x850], R32 ;  /* 0x0008502001007387 */ /* 0x000fe80000100a00 */
[----:B------:R0:W-:Y:S02]  /*6aa50*/  STL.64 [R1+0x848], R22 ;  /* 0x0008481601007387 */ /* 0x0001e40000100a00 */
[----:B0-----:R-:W-:-:S04]  /*6aa60*/  LEA R22, P3, R41, R2, 0x1 ;  /* 0x0000000229167211 */ /* 0x001fc800078608ff */
[----:B------:R-:W-:Y:S02]  /*6aa70*/  LEA.HI.X.SX32 R23, R41, R4, 0x1, P3 ;  /* 0x0000000429177211 */ /* 0x000fe400018f0eff */
[----:B------:R-:W0:Y:S01]  /*6aa80*/  LDC R41, c[0x0][0x248] ;  /* 0x00009200ff297b82 */ /* 0x000e220000000800 */
[-C--:B------:R-:W-:Y:S01]  /*6aa90*/  LEA R32, P5, R147, R2.reuse, 0x1 ;  /* 0x0000000293207211 */ /* 0x080fe200078a08ff */
[----:B---3--:R-:W-:Y:S01]  /*6aaa0*/  IMAD.IADD R194, R250, 0x1, R40 ;  /* 0x00000001fac27824 */ /* 0x008fe200078e0228 */
[----:B------:R-:W-:Y:S02]  /*6aab0*/  LEA R34, P4, R169, R2, 0x1 ;  /* 0x00000002a9227211 */ /* 0x000fe400078808ff */
[-C--:B------:R-:W-:Y:S01]  /*6aac0*/  LEA.HI.X.SX32 R33, R147, R4.reuse, 0x1, P5 ;  /* 0x0000000493217211 */ /* 0x080fe200028f0eff */
[----:B------:R1:W-:Y:S02]  /*6aad0*/  STL.64 [R1+0x21d8], R22 ;  /* 0x0021d81601007387 */ /* 0x0003e40000100a00 */
[----:B------:R-:W2:Y:S01]  /*6aae0*/  LDC R40, c[0x0][0x248] ;  /* 0x00009200ff287b82 */ /* 0x000ea20000000800 */
[----:B------:R-:W-:Y:S01]  /*6aaf0*/  LEA.HI.X.SX32 R35, R169, R4, 0x1, P4 ;  /* 0x00000004a9237211 */ /* 0x000fe200020f0eff */
[----:B------:R3:W-:Y:S01]  /*6ab00*/  STL.64 [R1+0x830], R32 ;  /* 0x0008302001007387 */ /* 0x0007e20000100a00 */
[----:B-1----:R-:W-:-:S02]  /*6ab10*/  LEA R22, P4, R220, R2, 0x1 ;  /* 0x00000002dc167211 */ /* 0x002fc400078808ff */
[C---:B---3--:R-:W-:Y:S02]  /*6ab20*/  LEA R32, P3, R19.reuse, R2, 0x1 ;  /* 0x0000000213207211 */ /* 0x048fe400078608ff */
[-C--:B------:R-:W-:Y:S02]  /*6ab30*/  LEA.HI.X.SX32 R23, R220, R4.reuse, 0x1, P4 ;  /* 0x00000004dc177211 */ /* 0x080fe400020f0eff */
[----:B------:R-:W-:Y:S01]  /*6ab40*/  LEA.HI.X.SX32 R33, R19, R4, 0x1, P3 ;  /* 0x0000000413217211 */ /* 0x000fe200018f0eff */
[----:B0-----:R-:W-:Y:S01]  /*6ab50*/  IMAD.IADD R41, R200, 0x1, R41 ;  /* 0x00000001c8297824 */ /* 0x001fe200078e0229 */
[----:B------:R-:W-:Y:S04]  /*6ab60*/  STL.64 [R1+0x838], R34 ;  /* 0x0008382201007387 */ /* 0x000fe80000100a00 */
[----:B------:R-:W-:Y:S04]  /*6ab70*/  STL.64 [R1+0x828], R32 ;  /* 0x0008282001007387 */ /* 0x000fe80000100a00 */
[----:B------:R0:W-:Y:S01]  /*6ab80*/  STL.64 [R1+0x820], R22 ;  /* 0x0008201601007387 */ /* 0x0001e20000100a00 */
[----:B--2---:R-:W-:-:S02]  /*6ab90*/  IMAD.IADD R214, R194, 0x1, R40 ;  /* 0x00000001c2d67824 */ /* 0x004fc400078e0228 */
[----:B------:R-:W1:Y:S01]  /*6aba0*/  LDC R40, c[0x0][0x248] ;  /* 0x00009200ff287b82 */ /* 0x000e620000000800 */
[----:B0-----:R-:W-:-:S04]  /*6abb0*/  LEA R22, P3, R41, R2, 0x1 ;  /* 0x0000000229167211 */ /* 0x001fc800078608ff */
[----:B------:R-:W-:-:S03]  /*6abc0*/  LEA.HI.X.SX32 R23, R41, R4, 0x1, P3 ;  /* 0x0000000429177211 */ /* 0x000fc600018f0eff */
[----:B------:R-:W0:Y:S01]  /*6abd0*/  LDC R41, c[0x0][0x248] ;  /* 0x00009200ff297b82 */ /* 0x000e220000000800 */
[----:B------:R-:W-:-:S04]  /*6abe0*/  IMAD.IADD R169, R214, 0x1, R17 ;  /* 0x00000001d6a97824 */ /* 0x000fc800078e0211 */
[----:B------:R-:W-:Y:S01]  /*6abf0*/  IMAD.IADD R147, R169, 0x1, R16 ;  /* 0x00000001a9937824 */ /* 0x000fe200078e0210 */
[----:B------:R-:W-:-:S03]  /*6ac00*/  LEA R16, P5, R200, R2, 0x1 ;  /* 0x00000002c8107211 */ /* 0x000fc600078a08ff */
[----:B------:R-:W-:Y:S01]  /*6ac10*/  IMAD.IADD R220, R147, 0x1, R18 ;  /* 0x0000000193dc7824 */ /* 0x000fe200078e0212 */
[----:B------:R-:W-:Y:S02]  /*6ac20*/  LEA R18, P4, R122, R2, 0x1 ;  /* 0x000000027a127211 */ /* 0x000fe400078808ff */
[-C--:B------:R-:W-:Y:S02]  /*6ac30*/  LEA.HI.X.SX32 R17, R200, R4.reuse, 0x1, P5 ;  /* 0x00000004c8117211 */ /* 0x080fe400028f0eff */
[----:B------:R-:W-:-:S03]  /*6ac40*/  LEA.HI.X.SX32 R19, R122, R4, 0x1, P4 ;  /* 0x000000047a137211 */ /* 0x000fc600020f0eff */
[----:B------:R2:W-:Y:S04]  /*6ac50*/  STL.64 [R1+0x21c0], R16 ;  /* 0x0021c01001007387 */ /* 0x0005e80000100a00 */
[----:B------:R-:W-:Y:S01]  /*6ac60*/  STL.64 [R1+0x810], R22 ;  /* 0x0008101601007387 */ /* 0x000fe20000100a00 */
[----:B0-----:R-:W-:-:S03]  /*6ac70*/  IMAD.IADD R41, R219, 0x1, R41 ;  /* 0x00000001db297824 */ /* 0x001fc600078e0229 */
[----:B------:R0:W-:Y:S01]  /*6ac80*/  STL.64 [R1+0x808], R18 ;  /* 0x0008081201007387 */ /* 0x0001e20000100a00 */
[----:B-1----:R-:W-:Y:S01]  /*6ac90*/  IMAD.IADD R200, R220, 0x1, R40 ;  /* 0x00000001dcc87824 */ /* 0x002fe200078e0228 */
[-C--:B--2---:R-:W-:Y:S02]  /*6aca0*/  LEA R16, P5, R219, R2.reuse, 0x1 ;  /* 0x00000002db107211 */ /* 0x084fe400078a08ff */
[----:B0-----:R-:W-:-:S04]  /*6acb0*/  LEA R18, P3, R41, R2, 0x1 ;  /* 0x0000000229127211 */ /* 0x001fc800078608ff */
[-C--:B------:R-:W-:Y:S02]  /*6acc0*/  LEA.HI.X.SX32 R19, R41, R4.reuse, 0x1, P3 ;  /* 0x0000000429137211 */ /* 0x080fe400018f0eff */
[----:B------:R-:W0:Y:S01]  /*6acd0*/  LDC R41, c[0x0][0x248] ;  /* 0x00009200ff297b82 */ /* 0x000e220000000800 */
[----:B------:R-:W-:Y:S01]  /*6ace0*/  IMAD.IADD R122, R200, 0x1, R9 ;  /* 0x00000001c87a7824 */ /* 0x000fe200078e0209 */
[----:B------:R-:W-:-:S03]  /*6acf0*/  LEA.HI.X.SX32 R17, R219, R4, 0x1, P5 ;  /* 0x00000004db117211 */ /* 0x000fc600028f0eff */
[----:B------:R-:W-:Y:S01]  /*6ad00*/  IMAD.IADD R219, R122, 0x1, R8 ;  /* 0x000000017adb7824 */ /* 0x000fe200078e0208 */
[C---:B------:R-:W-:Y:S01]  /*6ad10*/  LEA R8, P5, R192.reuse, R2, 0x1 ;  /* 0x00000002c0087211 */ /* 0x040fe200078a08ff */
[----:B------:R1:W-:Y:S03]  /*6ad20*/  STL.64 [R1+0x800], R16 ;  /* 0x0008001001007387 */ /* 0x0003e60000100a00 */
[----:B------:R-:W-:Y:S01]  /*6ad30*/  LEA.HI.X.SX32 R9, R192, R4, 0x1, P5 ;  /* 0x00000004c0097211 */ /* 0x000fe200028f0eff */
[----:B------:R-:W-:Y:S01]  /*6ad40*/  STL.64 [R1+0x21c8], R18 ;  /* 0x0021c81201007387 */ /* 0x000fe20000100a00 */
[----:B-1----:R-:W-:-:S04]  /*6ad50*/  LEA R16, P4, R162, R2, 0x1 ;  /* 0x00000002a2107211 */ /* 0x002fc800078808ff */
[----:B------:R-:W-:Y:S01]  /*6ad60*/  LEA.HI.X.SX32 R17, R162, R4, 0x1, P4 ;  /* 0x00000004a2117211 */ /* 0x000fe200020f0eff */
[----:B------:R-:W-:Y:S01]  /*6ad70*/  IMAD.IADD R162, R219, 0x1, R11 ;  /* 0x00000001dba27824 */ /* 0x000fe200078e020b */
[----:B------:R-:W-:Y:S01]  /*6ad80*/  STL.64 [R1+0x2230], R8 ;  /* 0x0022300801007387 */ /* 0x000fe20000100a00 */
[----:B------:R-:W-:-:S03]  /*6ad90*/  LEA R22, P3, R249, R2, 0x1 ;  /* 0x00000002f9167211 */ /* 0x000fc600078608ff */
[----:B------:R1:W-:Y:S01]  /*6ada0*/  STL.64 [R1+0x7f0], R16 ;  /* 0x0007f01001007387 */ /* 0x0003e20000100a00 */
[----:B------:R-:W-:Y:S01]  /*6adb0*/  IMAD.IADD R192, R162, 0x1, R10 ;  /* 0x00000001a2c07824 */ /* 0x000fe200078e020a */
[----:B------:R-:W-:Y:S02]  /*6adc0*/  LEA R10, P5, R130, R2, 0x1 ;  /* 0x00000002820a7211 */ /* 0x000fe400078a08ff */
[----:B------:R-:W-:Y:S02]  /*6add0*/  LEA.HI.X.SX32 R23, R249, R4, 0x1, P3 ;  /* 0x00000004f9177211 */ /* 0x000fe400018f0eff */
[----:B-1----:R-:W-:Y:S01]  /*6ade0*/  LEA R16, P4, R218, R2, 0x1 ;  /* 0x00000002da107211 */ /* 0x002fe200078808ff */
[----:B------:R-:W-:Y:S01]  /*6adf0*/  IMAD.MOV.U32 R33, RZ, RZ, R197 ;  /* 0x000000ffff217224 */ /* 0x000fe200078e00c5 */
[-C--:B------:R-:W-:Y:S01]  /*6ae00*/  LEA.HI.X.SX32 R11, R130, R4.reuse, 0x1, P5 ;  /* 0x00000004820b7211 */ /* 0x080fe200028f0eff */
[----:B------:R-:W1:Y:S01]  /*6ae10*/  LDC R249, c[0x0][0x248] ;  /* 0x00009200fff97b82 */ /* 0x000e620000000800 */
[----:B------:R-:W-:Y:S01]  /*6ae20*/  LEA.HI.X.SX32 R17, R218, R4, 0x1, P4 ;  /* 0x00000004da117211 */ /* 0x000fe200020f0eff */
[----:B0-----:R-:W-:Y:S01]  /*6ae30*/  IMAD.IADD R218, R192, 0x1, R41 ;  /* 0x00000001c0da7824 */ /* 0x001fe200078e0229 */
[----:B------:R-:W-:Y:S05]  /*6ae40*/  STL.64 [R1+0x7e0], R22 ;  /* 0x0007e01601007387 */ /* 0x000fea0000100a00 */
[----:B------:R-:W0:Y:S01]  /*6ae50*/  LDC R41, c[0x0][0x248] ;  /* 0x00009200ff297b82 */ /* 0x000e220000000800 */
[----:B------:R2:W-:Y:S01]  /*6ae60*/  STL.64 [R1+0x7d8], R16 ;  /* 0x0007d81001007387 */ /* 0x0005e20000100a00 */
[----:B------:R-:W-:-:S03]  /*6ae70*/  IMAD.IADD R130, R218, 0x1, R49 ;  /* 0x00000001da827824 */ /* 0x000fc600078e0231 */
[----:B------:R3:W-:Y:S01]  /*6ae80*/  STL.64 [R1+0x7d0], R10 ;  /* 0x0007d00a01007387 */ /* 0x0007e20000100a00 */
[-C--:B--2---:R-:W-:Y:S02]  /*6ae90*/  LEA R16, P5, R217, R2.reuse, 0x1 ;  /* 0x00000002d9107211 */ /* 0x084fe400078a08ff */
[----:B---3--:R-:W-:-:S04]  /*6aea0*/  LEA R10, P4, R131, R2, 0x1 ;  /* 0x00000002830a7211 */ /* 0x008fc800078808ff */
[-C--:B------:R-:W-:Y:S01]  /*6aeb0*/  LEA.HI.X.SX32 R11, R131, R4.reuse, 0x1, P4 ;  /* 0x00000004830b7211 */ /* 0x080fe200020f0eff */
[----:B------:R-:W-:Y:S01]  /*6aec0*/  IMAD.IADD R131, R130, 0x1, R48 ;  /* 0x0000000182837824 */ /* 0x000fe200078e0230 */
[----:B------:R-:W-:Y:S02]  /*6aed0*/  LEA.HI.X.SX32 R17, R217, R4, 0x1, P5 ;  /* 0x00000004d9117211 */ /* 0x000fe400028f0eff */
[----:B------:R-:W-:Y:S01]  /*6aee0*/  LEA R48, P4, R193, R2, 0x1 ;  /* 0x00000002c1307211 */ /* 0x000fe200078808ff */
[----:B------:R-:W-:Y:S01]  /*6aef0*/  IMAD.IADD R217, R131, 0x1, R51 ;  /* 0x0000000183d97824 */ /* 0x000fe200078e0233 */
[----:B------:R2:W-:Y:S02]  /*6af00*/  STL.64 [R1+0x2238], R10 ;  /* 0x0022380a01007387 */ /* 0x0005e40000100a00 */
[----:B------:R-:W-:Y:S01]  /*6af10*/  LEA.HI.X.SX32 R49, R193, R4, 0x1, P4 ;  /* 0x00000004c1317211 */ /* 0x000fe200020f0eff */
[----:B------:R-:W-:Y:S01]  /*6af20*/  IMAD.IADD R193, R217, 0x1, R50 ;  /* 0x00000001d9c17824 */ /* 0x000fe200078e0232 */
[----:B------:R-:W-:-:S02]  /*6af30*/  LEA R22, P3, R248, R2, 0x1 ;  /* 0x00000002f8167211 */ /* 0x000fc400078608ff */
[----:B--2---:R-:W-:-:S04]  /*6af40*/  LEA R10, P5, R168, R2, 0x1 ;  /* 0x00000002a80a7211 */ /* 0x004fc800078a08ff */
[-C--:B------:R-:W-:Y:S01]  /*6af50*/  LEA.HI.X.SX32 R11, R168, R4.reuse, 0x1, P5 ;  /* 0x00000004a80b7211 */ /* 0x080fe200028f0eff */
[----:B0-----:R-:W-:Y:S02]  /*6af60*/  IMAD.IADD R168, R193, 0x1, R41 ;  /* 0x00000001c1a87824 */ /* 0x001fe400078e0229 */
[----:B------:R-:W0:Y:S01]  /*6af70*/  LDC R41, c[0x0][0x248] ;  /* 0x00009200ff297b82 */ /* 0x000e220000000800 */
[----:B------:R-:W-:-:S05]  /*6af80*/  LEA.HI.X.SX32 R23, R248, R4, 0x1, P3 ;  /* 0x00000004f8177211 */ /* 0x000fca00018f0eff */
[----:B------:R-:W-:Y:S04]  /*6af90*/  STL.64 [R1+0x7c8], R22 ;  /* 0x0007c81601007387 */ /* 0x000fe80000100a00 */
[----:B------:R2:W-:Y:S01]  /*6afa0*/  STL.64 [R1+0x7b8], R16 ;  /* 0x0007b81001007387 */ /* 0x0005e20000100a00 */
[----:B------:R-:W-:-:S03]  /*6afb0*/  LEA R50, P4, R216, R2, 0x1 ;  /* 0x00000002d8327211 */ /* 0x000fc600078808ff */
[----:B------:R-:W-:Y:S01]  /*6afc0*/  STL.64 [R1+0x2240], R48 ;  /* 0x0022403001007387 */ /* 0x000fe20000100a00 */
[----:B--2---:R-:W-:-:S04]  /*6afd0*/  LEA R16, P3, R247, R2, 0x1 ;  /* 0x00000002f7107211 */ /* 0x004fc800078608ff */
[-C--:B------:R-:W-:Y:S02]  /*6afe0*/  LEA.HI.X.SX32 R17, R247, R4.reuse, 0x1, P3 ;  /* 0x00000004f7117211 */ /* 0x080fe400018f0eff */
[----:B------:R-:W-:-:S03]  /*6aff0*/  LEA.HI.X.SX32 R51, R216, R4, 0x1, P4 ;  /* 0x00000004d8337211 */ /* 0x000fc600020f0eff */
[----:B------:R2:W-:Y:S01]  /*6b000*/  STL.64 [R1+0x7b0], R16 ;  /* 0x0007b01001007387 */ /* 0x0005e20000100a00 */
[----:B0-----:R-:W-:Y:S02]  /*6b010*/  IMAD.IADD R216, R168, 0x1, R41 ;  /* 0x00000001a8d87824 */ /* 0x001fe400078e0229 */
[----:B------:R-:W0:Y:S01]  /*6b020*/  LDC R41, c[0x0][0x248] ;  /* 0x00009200ff297b82 */ /* 0x000e220000000800 */
[----:B------:R3:W-:Y:S01]  /*6b030*/  STL.64 [R1+0x7a0], R10 ;  /* 0x0007a00a01007387 */ /* 0x0007e20000100a00 */
[CC--:B--2---:R-:W-:Y:S02]  /*6b040*/  LEA R16, P3, R245.reuse, R2.reuse, 0x1 ;  /* 0x00000002f5107211 */ /* 0x0c4fe400078608ff */
[C---:B---3--:R-:W-:Y:S02]  /*6b050*/  LEA R10, P5, R120.reuse, R2, 0x1 ;  /* 0x00000002780a7211 */ /* 0x048fe400078a08ff */
[-C--:B------:R-:W-:Y:S02]  /*6b060*/  LEA.HI.X.SX32 R17, R245, R4.reuse, 0x1, P3 ;  /* 0x00000004f5117211 */ /* 0x080fe400018f0eff */
[----:B------:R-:W-:-:S02]  /*6b070*/  LEA.HI.X.SX32 R11, R120, R4, 0x1, P5 ;  /* 0x00000004780b7211 */ /* 0x000fc400028f0eff */
[C---:B------:R-:W-:Y:S01]  /*6b080*/  LEA R22, P3, R246.reuse, R2, 0x1 ;  /* 0x00000002f6167211 */ /* 0x040fe200078608ff */
[----:B------:R2:W-:Y:S04]  /*6b090*/  STL.64 [R1+0x798], R16 ;  /* 0x0007981001007387 */ /* 0x0005e80000100a00 */
[----:B------:R3:W-:Y:S01]  /*6b0a0*/  STL.64 [R1+0x788], R10 ;  /* 0x0007880a01007387 */ /* 0x0007e20000100a00 */
[----:B------:R-:W-:Y:S02]  /*6b0b0*/  LEA.HI.X.SX32 R23, R246, R4, 0x1, P3 ;  /* 0x00000004f6177211 */ /* 0x000fe400018f0eff */
[-C--:B--2---:R-:W-:Y:S02]  /*6b0c0*/  LEA R16, P4, R187, R2.reuse, 0x1 ;  /* 0x00000002bb107211 */ /* 0x084fe400078808ff */
[----:B---3--:R-:W-:-:S02]  /*6b0d0*/  LEA R10, P5, R213, R2, 0x1 ;  /* 0x00000002d50a7211 */ /* 0x008fc400078a08ff */
[-C--:B------:R-:W-:Y:S02]  /*6b0e0*/  LEA.HI.X.SX32 R17, R187, R4.reuse, 0x1, P4 ;  /* 0x00000004bb117211 */ /* 0x080fe400020f0eff */
[----:B------:R-:W-:Y:S01]  /*6b0f0*/  LEA.HI.X.SX32 R11, R213, R4, 0x1, P5 ;  /* 0x00000004d50b7211 */ /* 0x000fe200028f0eff */
[----:B------:R-:W-:Y:S01]  /*6b100*/  STL.64 [R1+0x780], R22 ;  /* 0x0007801601007387 */ /* 0x000fe20000100a00 */
[----:B------:R-:W-:-:S03]  /*6b110*/  IMAD.IADD R120, R216, 0x1, R13 ;  /* 0x00000001d8787824 */ /* 0x000fc600078e020d */
[----:B------:R2:W-:Y:S04]  /*6b120*/  STL.64 [R1+0x778], R16 ;  /* 0x0007781001007387 */ /* 0x0005e80000100a00 */
[----:B------:R3:W-:Y:S01]  /*6b130*/  STL.64 [R1+0x770], R10 ;  /* 0x0007700a01007387 */ /* 0x0007e20000100a00 */
[----:B------:R-:W-:Y:S01]  /*6b140*/  IMAD.IADD R187, R120, 0x1, R12 ;  /* 0x0000000178bb7824 */ /* 0x000fe200078e020c */
[-C--:B------:R-:W-:Y:S02]  /*6b150*/  LEA R12, P3, R243, R2.reuse, 0x1 ;  /* 0x00000002f30c7211 */ /* 0x080fe400078608ff */
[-C--:B--2---:R-:W-:Y:S02]  /*6b160*/  LEA R16, P4, R6, R2.reuse, 0x1 ;  /* 0x0000000206107211 */ /* 0x084fe400078808ff */
[----:B---3--:R-:W-:-:S02]  /*6b170*/  LEA R10, P5, R160, R2, 0x1 ;  /* 0x00000002a00a7211 */ /* 0x008fc400078a08ff */
[-C--:B------:R-:W-:Y:S02]  /*6b180*/  LEA.HI.X.SX32 R17, R6, R4.reuse, 0x1, P4 ;  /* 0x0000000406117211 */ /* 0x080fe400020f0eff */
[-C--:B------:R-:W-:Y:S01]  /*6b190*/  LEA.HI.X.SX32 R11, R160, R4.reuse, 0x1, P5 ;  /* 0x00000004a00b7211 */ /* 0x080fe200028f0eff */
[----:B0-----:R-:W-:Y:S01]  /*6b1a0*/  IMAD.IADD R213, R187, 0x1, R41 ;  /* 0x00000001bbd57824 */ /* 0x001fe200078e0229 */
[----:B------:R-:W-:Y:S01]  /*6b1b0*/  LEA.HI.X.SX32 R13, R243, R4, 0x1, P3 ;  /* 0x00000004f30d7211 */ /* 0x000fe200018f0eff */
[----:B------:R0:W-:Y:S01]  /*6b1c0*/  STL.64 [R1+0x760], R16 ;  /* 0x0007601001007387 */ /* 0x0001e20000100a00 */
[----:B------:R-:W2:Y:S01]  /*6b1d0*/  LDC R41, c[0x0][0x248] ;  /* 0x00009200ff297b82 */ /* 0x000ea20000000800 */
[----:B------:R-:W-:Y:S02]  /*6b1e0*/  IMAD.IADD R6, R213, 0x1, R15 ;  /* 0x00000001d5067824 */ /* 0x000fe400078e020f */
[----:B------:R3:W-:Y:S02]  /*6b1f0*/  STL.64 [R1+0x758], R10 ;  /* 0x0007580a01007387 */ /* 0x0007e40000100a00 */
[----:B------:R-:W-:Y:S01]  /*6b200*/  IMAD.IADD R160, R6, 0x1, R14 ;  /* 0x0000000106a07824 */ /* 0x000fe200078e020e */
[----:B0-----:R-:W-:-:S02]  /*6b210*/  LEA R16, P3, R244, R2, 0x1 ;  /* 0x00000002f4107211 */ /* 0x001fc400078608ff */
[C---:B---3--:R-:W-:Y:S02]  /*6b220*/  LEA R10, P4, R215.reuse, R2, 0x1 ;  /* 0x00000002d70a7211 */ /* 0x048fe400078808ff */
[-C--:B------:R-:W-:Y:S02]  /*6b230*/  LEA.HI.X.SX32 R17, R244, R4.reuse, 0x1, P3 ;  /* 0x00000004f4117211 */ /* 0x080fe400018f0eff */
[----:B------:R-:W-:Y:S01]  /*6b240*/  LEA.HI.X.SX32 R11, R215, R4, 0x1, P4 ;  /* 0x00000004d70b7211 */ /* 0x000fe200020f0eff */
[----:B------:R-:W-:Y:S01]  /*6b250*/  IMAD.IADD R215, R160, 0x1, R25 ;  /* 0x00000001a0d77824 */ /* 0x000fe200078e0219 */
[C---:B------:R-:W-:Y:S01]  /*6b260*/  LEA R14, P5, R186.reuse, R2, 0x1 ;  /* 0x00000002ba0e7211 */ /* 0x040fe200078a08ff */
[----:B------:R0:W-:Y:S04]  /*6b270*/  STL.64 [R1+0x750], R16 ;  /* 0x0007501001007387 */ /* 0x0001e80000100a00 */
[----:B------:R3:W-:Y:S01]  /*6b280*/  STL.64 [R1+0x748], R10 ;  /* 0x0007480a01007387 */ /* 0x0007e20000100a00 */
[----:B------:R-:W-:Y:S01]  /*6b290*/  LEA.HI.X.SX32 R15, R186, R4, 0x1, P5 ;  /* 0x00000004ba0f7211 */ /* 0x000fe200028f0eff */
[----:B------:R-:W-:Y:S01]  /*6b2a0*/  IMAD.IADD R186, R215, 0x1, R24 ;  /* 0x00000001d7ba7824 */ /* 0x000fe200078e0218 */
[----:B0-----:R-:W-:-:S02]  /*6b2b0*/  LEA R16, P3, R242, R2, 0x1 ;  /* 0x00000002f2107211 */ /* 0x001fc400078608ff */
[C---:B---3--:R-:W-:Y:S02]  /*6b2c0*/  LEA R10, P4, R145.reuse, R2, 0x1 ;  /* 0x00000002910a7211 */ /* 0x048fe400078808ff */
[-C--:B------:R-:W-:Y:S02]  /*6b2d0*/  LEA.HI.X.SX32 R17, R242, R4.reuse, 0x1, P3 ;  /* 0x00000004f2117211 */ /* 0x080fe400018f0eff */
[----:B------:R-:W-:Y:S01]  /*6b2e0*/  LEA.HI.X.SX32 R11, R145, R4, 0x1, P4 ;  /* 0x00000004910b7211 */ /* 0x000fe200020f0eff */
[----:B------:R-:W-:Y:S01]  /*6b2f0*/  IMAD.IADD R145, R186, 0x1, R27 ;  /* 0x00000001ba917824 */ /* 0x000fe200078e021b */
[C---:B------:R-:W-:Y:S01]  /*6b300*/  LEA R24, P5, R212.reuse, R2, 0x1 ;  /* 0x00000002d4187211 */ /* 0x040fe200078a08ff */
[----:B------:R-:W-:Y:S03]  /*6b310*/  STL.64 [R1+0x738], R16 ;  /* 0x0007381001007387 */ /* 0x000fe60000100a00 */
[----:B------:R-:W-:Y:S01]  /*6b320*/  LEA.HI.X.SX32 R25, R212, R4, 0x1, P5 ;  /* 0x00000004d4197211 */ /* 0x000fe200028f0eff */
[----:B------:R0:W-:Y:S01]  /*6b330*/  STL.64 [R1+0x730], R10 ;  /* 0x0007300a01007387 */ /* 0x0001e20000100a00 */
[----:B------:R-:W-:Y:S01]  /*6b340*/  IMAD.IADD R212, R145, 0x1, R26 ;  /* 0x0000000191d47824 */ /* 0x000fe200078e021a */
[----:B0-----:R-:W-:-:S04]  /*6b350*/  LEA R10, P4, R136, R2, 0x1 ;  /* 0x00000002880a7211 */ /* 0x001fc800078808ff */
[----:B------:R-:W-:Y:S01]  /*6b360*/  LEA.HI.X.SX32 R11, R136, R4, 0x1, P4 ;  /* 0x00000004880b7211 */ /* 0x000fe200020f0eff */
[----:B--2---:R-:W-:Y:S02]  /*6b370*/  IMAD.IADD R136, R212, 0x1, R41 ;  /* 0x00000001d4887824 */ /* 0x004fe400078e0229 */
[----:B------:R-:W0:Y:S01]  /*6b380*/  LDC R41, c[0x0][0x248] ;  /* 0x00009200ff297b82 */ /* 0x000e220000000800 */
[-C--:B------:R-:W-:Y:S02]  /*6b390*/  LEA R16, P3, R241, R2.reuse, 0x1 ;  /* 0x00000002f1107211 */ /* 0x080fe400078608ff */
[----:B------:R-:W-:Y:S02]  /*6b3a0*/  LEA R26, P5, R185, R2, 0x1 ;  /* 0x00000002b91a7211 */ /* 0x000fe400078a08ff */
[-C--:B------:R-:W-:Y:S02]  /*6b3b0*/  LEA.HI.X.SX32 R17, R241, R4.reuse, 0x1, P3 ;  /* 0x00000004f1117211 */ /* 0x080fe400018f0eff */
[----:B------:R-:W-:Y:S01]  /*6b3c0*/  LEA.HI.X.SX32 R27, R185, R4, 0x1, P5 ;  /* 0x00000004b91b7211 */ /* 0x000fe200028f0eff */
[----:B------:R-:W-:-:S02]  /*6b3d0*/  IMAD.IADD R185, R136, 0x1, R29 ;  /* 0x0000000188b97824 */ /* 0x000fc400078e021d */
[----:B------:R2:W-:Y:S01]  /*6b3e0*/  STL.64 [R1+0x720], R16 ;  /* 0x0007201001007387 */ /* 0x0005e20000100a00 */
[-C--:B------:R-:W-:Y:S02]  /*6b3f0*/  LEA R22, P3, R240, R2.reuse, 0x1 ;  /* 0x00000002f0167211 */ /* 0x080fe400078608ff */
[----:B--2---:R-:W-:-:S04]  /*6b400*/  LEA R16, P4, R0, R2, 0x1 ;  /* 0x0000000200107211 */ /* 0x004fc800078808ff */
[-C--:B------:R-:W-:Y:S01]  /*6b410*/  LEA.HI.X.SX32 R17, R0, R4.reuse, 0x1, P4 ;  /* 0x0000000400117211 */ /* 0x080fe200020f0eff */
[----:B------:R-:W-:Y:S01]  /*6b420*/  IMAD.IADD R0, R185, 0x1, R28 ;  /* 0x00000001b9007824 */ /* 0x000fe200078e021c */
[----:B------:R-:W-:-:S03]  /*6b430*/  LEA.HI.X.SX32 R23, R240, R4, 0x1, P3 ;  /* 0x00000004f0177211 */ /* 0x000fc600018f0eff */
[----:B0-----:R-:W-:Y:S02]  /*6b440*/  IMAD.IADD R240, R0, 0x1, R41 ;  /* 0x0000000100f07824 */ /* 0x001fe400078e0229 */
[----:B------:R-:W0:Y:S01]  /*6b450*/  LDC R41, c[0x0][0x248] ;  /* 0x00009200ff297b82 */ /* 0x000e220000000800 */
[----:B------:R2:W-:Y:S04]  /*6b460*/  STL.64 [R1+0x718], R10 ;  /* 0x0007180a01007387 */ /* 0x0005e80000100a00 */
[----:B------:R-:W-:Y:S01]  /*6b470*/  STL.64 [R1+0x708], R22 ;  /* 0x0007081601007387 */ /* 0x000fe20000100a00 */
[----:B--2---:R-:W-:-:S04]  /*6b480*/  LEA R10, P5, R252, R2, 0x1 ;  /* 0x00000002fc0a7211 */ /* 0x004fc800078a08ff */
[----:B------:R-:W-:Y:S01]  /*6b490*/  LEA.HI.X.SX32 R11, R252, R4, 0x1, P5 ;  /* 0x00000004fc0b7211 */ /* 0x000fe200028f0eff */
[----:B------:R2:W-:Y:S01]  /*6b4a0*/  STL.64 [R1+0x700], R16 ;  /* 0x0007001001007387 */ /* 0x0005e20000100a00 */
[-C--:B------:R-:W-:Y:S01]  /*6b4b0*/  LEA R28, P4, R237, R2.reuse, 0x1 ;  /* 0x00000002ed1c7211 */ /* 0x080fe200078808ff */
[----:B------:R-:W-:Y:S02]  /*6b4c0*/  IMAD.MOV.U32 R35, RZ, RZ, R33 ;  /* 0x000000ffff237224 */ /* 0x000fe400078e0021 */
[----:B------:R-:W-:Y:S01]  /*6b4d0*/  IMAD.MOV.U32 R32, RZ, RZ, R196 ;  /* 0x000000ffff207224 */ /* 0x000fe200078e00c4 */
[----:B------:R3:W-:Y:S01]  /*6b4e0*/  STL.64 [R1+0x6f8], R10 ;  /* 0x0006f80a01007387 */ /* 0x0007e20000100a00 */
[----:B------:R-:W-:Y:S01]  /*6b4f0*/  PRMT R8, R173, 0x7610, R8 ;  /* 0x00007610ad087816 */ /* 0x000fe20000000008 */
[----:B------:R-:W4:Y:S01]  /*6b500*/  LDC R33, c[0x0][0x248] ;  /* 0x00009200ff217b82 */ /* 0x000f220000000800 */
[----:B--2---:R-:W-:Y:S01]  /*6b510*/  LEA R16, P3, R161, R2, 0x1 ;  /* 0x00000002a1107211 */ /* 0x004fe200078608ff */
[----:B------:R-:W-:-:S02]  /*6b520*/  IMAD.MOV.U32 R42, RZ, RZ, R188 ;  /* 0x000000ffff2a7224 */ /* 0x000fc400078e00bc */
[----:B------:R-:W-:-:S04]  /*6b530*/  IMAD.MOV.U32 R40, RZ, RZ, R190 ;  /* 0x000000ffff287224 */ /* 0x000fc800078e00be */
[----:B------:R-:W2:Y:S01]  /*6b540*/  LDC R252, c[0x0][0x22c] ;  /* 0x00008b00fffc7b82 */ /* 0x000ea20000000800 */
[----:B---3--:R-:W-:Y:S02]  /*6b550*/  LEA R10, P5, R123, R2, 0x1 ;  /* 0x000000027b0a7211 */ /* 0x008fe400078a08ff */
[-C--:B------:R-:W-:Y:S02]  /*6b560*/  LEA.HI.X.SX32 R17, R161, R4.reuse, 0x1, P3 ;  /* 0x00000004a1117211 */ /* 0x080fe400018f0eff */
[-C--:B------:R-:W-:Y:S01]  /*6b570*/  LEA.HI.X.SX32 R11, R123, R4.reuse, 0x1, P5 ;  /* 0x000000047b0b7211 */ /* 0x080fe200028f0eff */
[----:B0-----:R-:W-:Y:S01]  /*6b580*/  IMAD.IADD R161, R240, 0x1, R41 ;  /* 0x00000001f0a17824 */ /* 0x001fe200078e0229 */
[----:B------:R-:W-:Y:S01]  /*6b590*/  LEA.HI.X.SX32 R29, R237, R4, 0x1, P4 ;  /* 0x00000004ed1d7211 */ /* 0x000fe200020f0eff */
[----:B------:R0:W-:Y:S01]  /*6b5a0*/  STL.64 [R1+0x6f0], R16 ;  /* 0x0006f01001007387 */ /* 0x0001e20000100a00 */
[----:B------:R-:W-:Y:S01]  /*6b5b0*/  LEA R22, P3, R211, R2, 0x1 ;  /* 0x00000002d3167211 */ /* 0x000fe200078608ff */
[----:B------:R-:W-:Y:S01]  /*6b5c0*/  IMAD.IADD R123, R161, 0x1, R31 ;  /* 0x00000001a17b7824 */ /* 0x000fe200078e021f */
[----:B------:R-:W3:Y:S01]  /*6b5d0*/  LDC R41, c[0x0][0x248] ;  /* 0x00009200ff297b82 */ /* 0x000ee20000000800 */
[----:B------:R1:W-:Y:S01]  /*6b5e0*/  STL.64 [R1+0x6e0], R10 ;  /* 0x0006e00a01007387 */ /* 0x0003e20000100a00 */
[----:B------:R-:W-:Y:S01]  /*6b5f0*/  LEA.HI.X.SX32 R23, R211, R4, 0x1, P3 ;  /* 0x00000004d3177211 */ /* 0x000fe200018f0eff */
[----:B------:R-:W-:Y:S01]  /*6b600*/  IMAD.IADD R211, R123, 0x1, R30 ;  /* 0x000000017bd37824 */ /* 0x000fe200078e021e */
[----:B0-----:R-:W-:-:S02]  /*6b610*/  LEA R16, P4, R239, R2, 0x1 ;  /* 0x00000002ef107211 */ /* 0x001fc400078808ff */
[C---:B-1----:R-:W-:Y:S02]  /*6b620*/  LEA R10, P5, R178.reuse, R2, 0x1 ;  /* 0x00000002b20a7211 */ /* 0x042fe400078a08ff */
[-C--:B------:R-:W-:Y:S02]  /*6b630*/  LEA.HI.X.SX32 R17, R239, R4.reuse, 0x1, P4 ;  /* 0x00000004ef117211 */ /* 0x080fe400020f0eff */
[----:B------:R-:W-:Y:S01]  /*6b640*/  LEA.HI.X.SX32 R11, R178, R4, 0x1, P5 ;  /* 0x00000004b20b7211 */ /* 0x000fe200028f0eff */
[----:B------:R-:W-:Y:S01]  /*6b650*/  STL.64 [R1+0x6d8], R22 ;  /* 0x0006d81601007387 */ /* 0x000fe20000100a00 */
[C---:B------:R-:W-:Y:S01]  /*6b660*/  LEA R30, P3, R144.reuse, R2, 0x1 ;  /* 0x00000002901e7211 */ /* 0x040fe200078608ff */
[----:B------:R-:W-:Y:S02]  /*6b670*/  IMAD.IADD R178, R211, 0x1, R37 ;  /* 0x00000001d3b27824 */ /* 0x000fe400078e0225 */
[----:B------:R0:W-:Y:S01]  /*6b680*/  STL.64 [R1+0x6d0], R16 ;  /* 0x0006d01001007387 */ /* 0x0001e20000100a00 */
[----:B------:R-:W-:-:S03]  /*6b690*/  LEA.HI.X.SX32 R31, R144, R4, 0x1, P3 ;  /* 0x00000004901f7211 */ /* 0x000fc600018f0eff */
[----:B------:R1:W-:Y:S01]  /*6b6a0*/  STL.64 [R1+0x6c8], R10 ;  /* 0x0006c80a01007387 */ /* 0x0003e20000100a00 */
[----:B------:R-:W-:Y:S01]  /*6b6b0*/  IMAD.IADD R144, R178, 0x1, R36 ;  /* 0x00000001b2907824 */ /* 0x000fe200078e0224 */
[-C--:B0-----:R-:W-:Y:S02]  /*6b6c0*/  LEA R16, P4, R238, R2.reuse, 0x1 ;  /* 0x00000002ee107211 */ /* 0x081fe400078808ff */
[----:B-1----:R-:W-:Y:S02]  /*6b6d0*/  LEA R10, P5, R210, R2, 0x1 ;  /* 0x00000002d20a7211 */ /* 0x002fe400078a08ff */
[-C--:B------:R-:W-:Y:S02]  /*6b6e0*/  LEA.HI.X.SX32 R17, R238, R4.reuse, 0x1, P4 ;  /* 0x00000004ee117211 */ /* 0x080fe400020f0eff */
[----:B------:R-:W-:Y:S01]  /*6b6f0*/  LEA.HI.X.SX32 R11, R210, R4, 0x1, P5 ;  /* 0x00000004d20b7211 */ /* 0x000fe200028f0eff */
[----:B------:R-:W-:Y:S01]  /*6b700*/  IMAD.IADD R210, R144, 0x1, R39 ;  /* 0x0000000190d27824 */ /* 0x000fe200078e0227 */
[C---:B------:R-:W-:Y:S01]  /*6b710*/  LEA R36, P3, R155.reuse, R2, 0x1 ;  /* 0x000000029b247211 */ /* 0x040fe200078608ff */
[----:B------:R0:W-:Y:S03]  /*6b720*/  STL.64 [R1+0x6b8], R16 ;  /* 0x0006b81001007387 */ /* 0x0001e60000100a00 */
[----:B------:R-:W-:Y:S01]  /*6b730*/  LEA.HI.X.SX32 R37, R155, R4, 0x1, P3 ;  /* 0x000000049b257211 */ /* 0x000fe200018f0eff */
[----:B------:R1:W-:Y:S01]  /*6b740*/  STL.64 [R1+0x6b0], R10 ;  /* 0x0006b00a01007387 */ /* 0x0003e20000100a00 */
[----:B------:R-:W-:Y:S01]  /*6b750*/  IMAD.IADD R155, R210, 0x1, R38 ;  /* 0x00000001d29b7824 */ /* 0x000fe200078e0226 */
[----:B0-----:R-:W-:-:S02]  /*6b760*/  LEA R16, P4, R230, R2, 0x1 ;  /* 0x00000002e6107211 */ /* 0x001fc400078808ff */
[----:B-1----:R-:W-:Y:S02]  /*6b770*/  LEA R10, P5, R184, R2, 0x1 ;  /* 0x00000002b80a7211 */ /* 0x002fe400078a08ff */
[-C--:B------:R-:W-:Y:S02]  /*6b780*/  LEA.HI.X.SX32 R17, R230, R4.reuse, 0x1, P4 ;  /* 0x00000004e6117211 */ /* 0x080fe400020f0eff */
[----:B------:R-:W-:Y:S01]  /*6b790*/  LEA.HI.X.SX32 R11, R184, R4, 0x1, P5 ;  /* 0x00000004b80b7211 */ /* 0x000fe200028f0eff */
[----:B---3--:R-:W-:Y:S02]  /*6b7a0*/  IMAD.IADD R184, R155, 0x1, R41 ;  /* 0x000000019bb87824 */ /* 0x008fe400078e0229 */
[----:B------:R-:W0:Y:S01]  /*6b7b0*/  LDC R41, c[0x0][0x248] ;  /* 0x00009200ff297b82 */ /* 0x000e220000000800 */
[----:B------:R1:W-:Y:S01]  /*6b7c0*/  STL.64 [R1+0x6a0], R16 ;  /* 0x0006a01001007387 */ /* 0x0003e20000100a00 */
[----:B------:R-:W-:-:S03]  /*6b7d0*/  LEA R38, P3, R209, R2, 0x1 ;  /* 0x00000002d1267211 */ /* 0x000fc600078608ff */
[----:B------:R3:W-:Y:S01]  /*6b7e0*/  STL.64 [R1+0x698], R10 ;  /* 0x0006980a01007387 */ /* 0x0007e20000100a00 */
[CC--:B-1----:R-:W-:Y:S02]  /*6b7f0*/  LEA R16, P4, R236.reuse, R2.reuse, 0x1 ;  /* 0x00000002ec107211 */ /* 0x0c2fe400078808ff */
[C---:B---3--:R-:W-:Y:S02]  /*6b800*/  LEA R10, P5, R5.reuse, R2, 0x1 ;  /* 0x00000002050a7211 */ /* 0x048fe400078a08ff */
[-C--:B------:R-:W-:Y:S02]  /*6b810*/  LEA.HI.X.SX32 R17, R236, R4.reuse, 0x1, P4 ;  /* 0x00000004ec117211 */ /* 0x080fe400020f0eff */
[-C--:B------:R-:W-:Y:S02]  /*6b820*/  LEA.HI.X.SX32 R11, R5, R4.reuse, 0x1, P5 ;  /* 0x00000004050b7211 */ /* 0x080fe400028f0eff */
[----:B------:R-:W-:Y:S01]  /*6b830*/  LEA.HI.X.SX32 R39, R209, R4, 0x1, P3 ;  /* 0x00000004d1277211 */ /* 0x000fe200018f0eff */
[----:B------:R1:W-:Y:S01]  /*6b840*/  STL.64 [R1+0x688], R16 ;  /* 0x0006881001007387 */ /* 0x0003e20000100a00 */
[----:B------:R-:W-:-:S03]  /*6b850*/  IMAD.IADD R209, R184, 0x1, R45 ;  /* 0x00000001b8d17824 */ /* 0x000fc600078e022d */
[----:B------:R3:W-:Y:S01]  /*6b860*/  STL.64 [R1+0x680], R10 ;  /* 0x0006800a01007387 */ /* 0x0007e20000100a00 */
[----:B------:R-:W-:Y:S01]  /*6b870*/  IMAD.IADD R5, R209, 0x1, R44 ;  /* 0x00000001d1057824 */ /* 0x000fe200078e022c */
[CC--:B-1----:R-:W-:Y:S02]  /*6b880*/  LEA R16, P3, R128.reuse, R2.reuse, 0x1 ;  /* 0x0000000280107211 */ /* 0x0c2fe400078608ff */
[C---:B---3--:R-:W-:Y:S02]  /*6b890*/  LEA R10, P4, R235.reuse, R2, 0x1 ;  /* 0x00000002eb0a7211 */ /* 0x048fe400078808ff */
[-C--:B------:R-:W-:Y:S02]  /*6b8a0*/  LEA.HI.X.SX32 R17, R128, R4.reuse, 0x1, P3 ;  /* 0x0000000480117211 */ /* 0x080fe400018f0eff */
[----:B------:R-:W-:Y:S02]  /*6b8b0*/  LEA.HI.X.SX32 R11, R235, R4, 0x1, P4 ;  /* 0x00000004eb0b7211 */ /* 0x000fe400020f0eff */
[CC--:B------:R-:W-:Y:S01]  /*6b8c0*/  LEA R44, P5, R206.reuse, R2.reuse, 0x1 ;  /* 0x00000002ce2c7211 */ /* 0x0c0fe200078a08ff */
[----:B------:R1:W-:Y:S01]  /*6b8d0*/  STL.64 [R1+0x678], R16 ;  /* 0x0006781001007387 */ /* 0x0003e20000100a00 */
[----:B------:R-:W-:Y:S01]  /*6b8e0*/  LEA R22, P3, R179, R2, 0x1 ;  /* 0x00000002b3167211 */ /* 0x000fe200078608ff */
[----:B0-----:R-:W-:Y:S01]  /*6b8f0*/  IMAD.IADD R128, R5, 0x1, R41 ;  /* 0x0000000105807824 */ /* 0x001fe200078e0229 */
[-C--:B------:R-:W-:Y:S01]  /*6b900*/  LEA.HI.X.SX32 R45, R206, R4.reuse, 0x1, P5 ;  /* 0x00000004ce2d7211 */ /* 0x080fe200028f0eff */
[----:B------:R0:W-:Y:S01]  /*6b910*/  STL.64 [R1+0x670], R10 ;  /* 0x0006700a01007387 */ /* 0x0001e20000100a00 */
[----:B------:R-:W-:Y:S01]  /*6b920*/  LEA.HI.X.SX32 R23, R179, R4, 0x1, P3 ;  /* 0x00000004b3177211 */ /* 0x000fe200018f0eff */
[----:B------:R-:W-:Y:S01]  /*6b930*/  IMAD.IADD R206, R128, 0x1, R47 ;  /* 0x0000000180ce7824 */ /* 0x000fe200078e022f */
[----:B------:R-:W3:Y:S01]  /*6b940*/  LDC R41, c[0x0][0x248] ;  /* 0x00009200ff297b82 */ /* 0x000ee20000000800 */
[----:B-1----:R-:W-:-:S02]  /*6b950*/  LEA R16, P4, R234, R2, 0x1 ;  /* 0x00000002ea107211 */ /* 0x002fc400078808ff */
[----:B0-----:R-:W-:Y:S02]  /*6b960*/  LEA R10, P5, R154, R2, 0x1 ;  /* 0x000000029a0a7211 */ /* 0x001fe400078a08ff */
[-C--:B------:R-:W-:Y:S01]  /*6b970*/  LEA.HI.X.SX32 R17, R234, R4.reuse, 0x1, P4 ;  /* 0x00000004ea117211 */ /* 0x080fe200020f0eff */
[----:B------:R-:W-:Y:S01]  /*6b980*/  STL.64 [R1+0x660], R22 ;  /* 0x0006601601007387 */ /* 0x000fe20000100a00 */
[----:B------:R-:W-:Y:S01]  /*6b990*/  LEA.HI.X.SX32 R11, R154, R4, 0x1, P5 ;  /* 0x000000049a0b7211 */ /* 0x000fe200028f0eff */
[----:B------:R-:W-:Y:S02]  /*6b9a0*/  IMAD.IADD R179, R206, 0x1, R46 ;  /* 0x00000001ceb37824 */ /* 0x000fe400078e022e */
[----:B------:R0:W-:Y:S02]  /*6b9b0*/  STL.64 [R1+0x658], R16 ;  /* 0x0006581001007387 */ /* 0x0001e40000100a00 */
[----:B------:R-:W-:Y:S02]  /*6b9c0*/  IMAD.IADD R154, R179, 0x1, R53 ;  /* 0x00000001b39a7824 */ /* 0x000fe400078e0235 */
[----:B------:R1:W-:Y:S01]  /*6b9d0*/  STL.64 [R1+0x650], R10 ;  /* 0x0006500a01007387 */ /* 0x0003e20000100a00 */
[----:B0-----:R-:W-:-:S02]  /*6b9e0*/  LEA R16, P3, R208, R2, 0x1 ;  /* 0x00000002d0107211 */ /* 0x001fc400078608ff */
[C---:B-1----:R-:W-:Y:S02]  /*6b9f0*/  LEA R10, P5, R139.reuse, R2, 0x1 ;  /* 0x000000028b0a7211 */ /* 0x042fe400078a08ff */
[-C--:B------:R-:W-:Y:S01]  /*6ba00*/  LEA.HI.X.SX32 R17, R208, R4.reuse, 0x1, P3 ;  /* 0x00000004d0117211 */ /* 0x080fe200018f0eff */
[----:B------:R-:W-:Y:S01]  /*6ba10*/  IMAD.IADD R208, R154, 0x1, R52 ;  /* 0x000000019ad07824 */ /* 0x000fe200078e0234 */
[----:B------:R-:W-:-:S03]  /*6ba20*/  LEA.HI.X.SX32 R11, R139, R4, 0x1, P5 ;  /* 0x000000048b0b7211 */ /* 0x000fc600028f0eff */
[----:B------:R0:W-:Y:S01]  /*6ba30*/  STL.64 [R1+0x648], R16 ;  /* 0x0006481001007387 */ /* 0x0001e20000100a00 */
[----:B------:R-:W-:-:S03]  /*6ba40*/  IMAD.IADD R139, R208, 0x1, R55 ;  /* 0x00000001d08b7824 */ /* 0x000fc600078e0237 */
[----:B------:R1:W-:Y:S01]  /*6ba50*/  STL.64 [R1+0x638], R10 ;  /* 0x0006380a01007387 */ /* 0x0003e20000100a00 */
[-C--:B0-----:R-:W-:Y:S02]  /*6ba60*/  LEA R16, P3, R163, R2.reuse, 0x1 ;  /* 0x00000002a3107211 */ /* 0x081fe400078608ff */
[----:B-1----:R-:W-:Y:S02]  /*6ba70*/  LEA R10, P5, R207, R2, 0x1 ;  /* 0x00000002cf0a7211 */ /* 0x002fe400078a08ff */
[-C--:B------:R-:W-:Y:S01]  /*6ba80*/  LEA.HI.X.SX32 R17, R163, R4.reuse, 0x1, P3 ;  /* 0x00000004a3117211 */ /* 0x080fe200018f0eff */
[----:B------:R-:W-:Y:S01]  /*6ba90*/  IMAD.IADD R163, R139, 0x1, R54 ;  /* 0x000000018ba37824 */ /* 0x000fe200078e0236 */
[----:B------:R-:W-:-:S03]  /*6baa0*/  LEA.HI.X.SX32 R11, R207, R4, 0x1, P5 ;  /* 0x00000004cf0b7211 */ /* 0x000fc600028f0eff */
[----:B---3--:R-:W-:Y:S02]  /*6bab0*/  IMAD.IADD R207, R163, 0x1, R41 ;  /* 0x00000001a3cf7824 */ /* 0x008fe400078e0229 */
[----:B------:R-:W0:Y:S01]  /*6bac0*/  LDC R41, c[0x0][0x248] ;  /* 0x00009200ff297b82 */ /* 0x000e220000000800 */
[C---:B------:R-:W-:Y:S01]  /*6bad0*/  LEA R46, P4, R233.reuse, R2, 0x1 ;  /* 0x00000002e92e7211 */ /* 0x040fe200078808ff */
[----:B------:R1:W-:Y:S03]  /*6bae0*/  STL.64 [R1+0x630], R16 ;  /* 0x0006301001007387 */ /* 0x0003e60000100a00 */
[----:B------:R-:W-:Y:S02]  /*6baf0*/  LEA.HI.X.SX32 R47, R233, R4, 0x1, P4 ;  /* 0x00000004e92f7211 */ /* 0x000fe400020f0eff */
[-C--:B------:R-:W-:Y:S02]  /*6bb00*/  LEA R52, P4, R232, R2.reuse, 0x1 ;  /* 0x00000002e8347211 */ /* 0x080fe400078808ff */
[----:B-1----:R-:W-:-:S04]  /*6bb10*/  LEA R16, P3, R7, R2, 0x1 ;  /* 0x0000000207107211 */ /* 0x002fc800078608ff */
[-C--:B------:R-:W-:Y:S02]  /*6bb20*/  LEA.HI.X.SX32 R17, R7, R4.reuse, 0x1, P3 ;  /* 0x0000000407117211 */ /* 0x080fe400018f0eff */
[----:B------:R-:W-:Y:S01]  /*6bb30*/  LEA.HI.X.SX32 R53, R232, R4, 0x1, P4 ;  /* 0x00000004e8357211 */ /* 0x000fe200020f0eff */
[----:B0-----:R-:W-:Y:S02]  /*6bb40*/  IMAD.IADD R7, R207, 0x1, R41 ;  /* 0x00000001cf077824 */ /* 0x001fe400078e0229 */
[----:B------:R-:W0:Y:S01]  /*6bb50*/  LDC R41, c[0x0][0x248] ;  /* 0x00009200ff297b82 */ /* 0x000e220000000800 */
[-C--:B------:R-:W-:Y:S01]  /*6bb60*/  LEA R54, P4, R229, R2.reuse, 0x1 ;  /* 0x00000002e5367211 */ /* 0x080fe200078808ff */
[----:B------:R1:W-:Y:S01]  /*6bb70*/  STL.64 [R1+0x620], R10 ;  /* 0x0006200a01007387 */ /* 0x0003e20000100a00 */
[----:B------:R-:W-:Y:S02]  /*6bb80*/  LEA R22, P3, R195, R2, 0x1 ;  /* 0x00000002c3167211 */ /* 0x000fe400078608ff */
[-C--:B------:R-:W-:Y:S01]  /*6bb90*/  LEA.HI.X.SX32 R55, R229, R4.reuse, 0x1, P4 ;  /* 0x00000004e5377211 */ /* 0x080fe200020f0eff */
[----:B------:R3:W-:Y:S01]  /*6bba0*/  STL.64 [R1+0x618], R16 ;  /* 0x0006181001007387 */ /* 0x0007e20000100a00 */
[----:B------:R-:W-:-:S02]  /*6bbb0*/  LEA.HI.X.SX32 R23, R195, R4, 0x1, P3 ;  /* 0x00000004c3177211 */ /* 0x000fc400018f0eff */
[-C--:B-1----:R-:W-:Y:S02]  /*6bbc0*/  LEA R10, P5, R153, R2.reuse, 0x1 ;  /* 0x00000002990a7211 */ /* 0x082fe400078a08ff */
[----:B---3--:R-:W-:Y:S02]  /*6bbd0*/  LEA R16, P4, R231, R2, 0x1 ;  /* 0x00000002e7107211 */ /* 0x008fe400078808ff */
[-C--:B------:R-:W-:Y:S02]  /*6bbe0*/  LEA.HI.X.SX32 R11, R153, R4.reuse, 0x1, P5 ;  /* 0x00000004990b7211 */ /* 0x080fe400028f0eff */
[----:B------:R-:W-:Y:S01]  /*6bbf0*/  LEA.HI.X.SX32 R17, R231, R4, 0x1, P4 ;  /* 0x00000004e7117211 */ /* 0x000fe200020f0eff */
[----:B------:R-:W-:Y:S02]  /*6bc00*/  IMAD.IADD R153, R7, 0x1, R57 ;  /* 0x0000000107997824 */ /* 0x000fe400078e0239 */
[----:B------:R1:W-:Y:S04]  /*6bc10*/  STL.64 [R1+0x608], R10 ;  /* 0x0006080a01007387 */ /* 0x0003e80000100a00 */
[----:B------:R-:W-:Y:S04]  /*6bc20*/  STL.64 [R1+0x600], R22 ;  /* 0x0006001601007387 */ /* 0x000fe80000100a00 */
[----:B------:R3:W-:Y:S01]  /*6bc30*/  STL.64 [R1+0x5f8], R16 ;  /* 0x0005f81001007387 */ /* 0x0007e20000100a00 */
[-C--:B-1----:R-:W-:Y:S01]  /*6bc40*/  LEA R10, P5, R177, R2.reuse, 0x1 ;  /* 0x00000002b10a7211 */ /* 0x082fe200078a08ff */
[----:B------:R-:W-:Y:S01]  /*6bc50*/  IMAD.IADD R195, R153, 0x1, R56 ;  /* 0x0000000199c37824 */ /* 0x000fe200078e0238 */
[----:B------:R-:W-:-:S02]  /*6bc60*/  LEA R56, P3, R121, R2, 0x1 ;  /* 0x0000000279387211 */ /* 0x000fc400078608ff */
[----:B------:R-:W-:Y:S02]  /*6bc70*/  LEA.HI.X.SX32 R11, R177, R4, 0x1, P5 ;  /* 0x00000004b10b7211 */ /* 0x000fe400028f0eff */
[----:B---3--:R-:W-:Y:S01]  /*6bc80*/  LEA R16, P4, R227, R2, 0x1 ;  /* 0x00000002e3107211 */ /* 0x008fe200078808ff */
[----:B0-----:R-:W-:Y:S02]  /*6bc90*/  IMAD.IADD R177, R195, 0x1, R41 ;  /* 0x00000001c3b17824 */ /* 0x001fe400078e0229 */
[----:B------:R0:W-:Y:S01]  /*6bca0*/  STL.64 [R1+0x5f0], R10 ;  /* 0x0005f00a01007387 */ /* 0x0001e20000100a00 */
[-C--:B------:R-:W-:Y:S01]  /*6bcb0*/  LEA.HI.X.SX32 R57, R121, R4.reuse, 0x1, P3 ;  /* 0x0000000479397211 */ /* 0x080fe200018f0eff */
[----:B------:R-:W1:Y:S01]  /*6bcc0*/  LDC R41, c[0x0][0x248] ;  /* 0x00009200ff297b82 */ /* 0x000e620000000800 */
[----:B------:R-:W-:Y:S01]  /*6bcd0*/  LEA.HI.X.SX32 R17, R227, R4, 0x1, P4 ;  /* 0x00000004e3117211 */ /* 0x000fe200020f0eff */
[----:B------:R-:W-:-:S04]  /*6bce0*/  IMAD.IADD R121, R177, 0x1, R59 ;  /* 0x00000001b1797824 */ /* 0x000fc800078e023b */
[----:B------:R3:W-:Y:S01]  /*6bcf0*/  STL.64 [R1+0x5e0], R16 ;  /* 0x0005e01001007387 */ /* 0x0007e20000100a00 */
[----:B0-----:R-:W-:-:S04]  /*6bd00*/  LEA R10, P5, R205, R2, 0x1 ;  /* 0x00000002cd0a7211 */ /* 0x001fc800078a08ff */
[----:B------:R-:W-:Y:S02]  /*6bd10*/  LEA.HI.X.SX32 R11, R205, R4, 0x1, P5 ;  /* 0x00000004cd0b7211 */ /* 0x000fe400028f0eff */
[----:B---3--:R-:W-:Y:S01]  /*6bd20*/  LEA R16, P3, R138, R2, 0x1 ;  /* 0x000000028a107211 */ /* 0x008fe200078608ff */
[----:B------:R-:W-:-:S03]  /*6bd30*/  IMAD.IADD R205, R121, 0x1, R58 ;  /* 0x0000000179cd7824 */ /* 0x000fc600078e023a */
[----:B------:R-:W-:Y:S01]  /*6bd40*/  LEA.HI.X.SX32 R17, R138, R4, 0x1, P3 ;  /* 0x000000048a117211 */ /* 0x000fe200018f0eff */
[----:B------:R0:W-:Y:S01]  /*6bd50*/  STL.64 [R1+0x5d8], R10 ;  /* 0x0005d80a01007387 */ /* 0x0001e20000100a00 */
[C---:B------:R-:W-:Y:S01]  /*6bd60*/  LEA R58, P5, R176.reuse, R2, 0x1 ;  /* 0x00000002b03a7211 */ /* 0x040fe200078a08ff */
[----:B------:R-:W-:Y:S02]  /*6bd70*/  IMAD.IADD R138, R205, 0x1, R61 ;  /* 0x00000001cd8a7824 */ /* 0x000fe400078e023d */
[----:B------:R3:W-:Y:S01]  /*6bd80*/  STL.64 [R1+0x5d0], R16 ;  /* 0x0005d01001007387 */ /* 0x0007e20000100a00 */
[----:B------:R-:W-:Y:S01]  /*6bd90*/  LEA.HI.X.SX32 R59, R176, R4, 0x1, P5 ;  /* 0x00000004b03b7211 */ /* 0x000fe200028f0eff */
[----:B------:R-:W-:Y:S01]  /*6bda0*/  IMAD.IADD R176, R138, 0x1, R60 ;  /* 0x000000018ab07824 */ /* 0x000fe200078e023c */
[-C--:B0-----:R-:W-:Y:S02]  /*6bdb0*/  LEA R10, P4, R228, R2.reuse, 0x1 ;  /* 0x00000002e40a7211 */ /* 0x081fe400078808ff */
[----:B---3--:R-:W-:-:S02]  /*6bdc0*/  LEA R16, P3, R204, R2, 0x1 ;  /* 0x00000002cc107211 */ /* 0x008fc400078608ff */
        /* <DEDUP_REMOVED lines=10> */
[----:B-1----:R-:W-:Y:S02]  /*6be70*/  IMAD.IADD R129, R146, 0x1, R41 ;  /* 0x0000000192817824 */ /* 0x002fe400078e0229 */
[----:B------:R-:W0:Y:S01]  /*6be80*/  LDC R41, c[0x0][0x248] ;  /* 0x00009200ff297b82 */ /* 0x000e220000000800 */
[----:B------:R-:W-:-:S04]  /*6be90*/  LEA R10, P4, R226, R2, 0x1 ;  /* 0x00000002e20a7211 */ /* 0x000fc800078808ff */
[----:B------:R-:W-:Y:S02]  /*6bea0*/  LEA.HI.X.SX32 R11, R226, R4, 0x1, P4 ;  /* 0x00000004e20b7211 */ /* 0x000fe400020f0eff */
[----:B------:R-:W-:-:S03]  /*6beb0*/  LEA R62, P5, R203, R2, 0x1 ;  /* 0x00000002cb3e7211 */ /* 0x000fc600078a08ff */
[----:B------:R1:W-:Y:S01]  /*6bec0*/  STL.64 [R1+0x5b0], R10 ;  /* 0x0005b00a01007387 */ /* 0x0003e20000100a00 */
[----:B------:R-:W-:Y:S01]  /*6bed0*/  LEA.HI.X.SX32 R63, R203, R4, 0x1, P5 ;  /* 0x00000004cb3f7211 */ /* 0x000fe200028f0eff */
[----:B------:R-:W-:Y:S01]  /*6bee0*/  IMAD.IADD R203, R129, 0x1, R65 ;  /* 0x0000000181cb7824 */ /* 0x000fe200078e0241 */
[C---:B------:R-:W-:Y:S01]  /*6bef0*/  LEA R22, P3, R171.reuse, R2, 0x1 ;  /* 0x00000002ab167211 */ /* 0x040fe200078608ff */
[----:B------:R3:W-:Y:S03]  /*6bf00*/  STL.64 [R1+0x5a0], R16 ;  /* 0x0005a01001007387 */ /* 0x0007e60000100a00 */
[----:B------:R-:W-:Y:S02]  /*6bf10*/  LEA.HI.X.SX32 R23, R171, R4, 0x1, P3 ;  /* 0x00000004ab177211 */ /* 0x000fe400018f0eff */
[----:B-1----:R-:W-:Y:S01]  /*6bf20*/  LEA R10, P4, R225, R2, 0x1 ;  /* 0x00000002e10a7211 */ /* 0x002fe200078808ff */
[----:B------:R-:W-:-:S03]  /*6bf30*/  IMAD.IADD R171, R203, 0x1, R64 ;  /* 0x00000001cbab7824 */ /* 0x000fc600078e0240 */
[----:B------:R-:W-:Y:S02]  /*6bf40*/  LEA.HI.X.SX32 R11, R225, R4, 0x1, P4 ;  /* 0x00000004e10b7211 */ /* 0x000fe400020f0eff */
[----:B---3--:R-:W-:-:S04]  /*6bf50*/  LEA R16, P4, R224, R2, 0x1 ;  /* 0x00000002e0107211 */ /* 0x008fc800078808ff */
[----:B------:R-:W-:Y:S01]  /*6bf60*/  LEA.HI.X.SX32 R17, R224, R4, 0x1, P4 ;  /* 0x00000004e0117211 */ /* 0x000fe200020f0eff */
[----:B0-----:R-:W-:Y:S02]  /*6bf70*/  IMAD.IADD R224, R171, 0x1, R41 ;  /* 0x00000001abe07824 */ /* 0x001fe400078e0229 */
[----:B------:R-:W0:Y:S01]  /*6bf80*/  LDC R41, c[0x0][0x248] ;  /* 0x00009200ff297b82 */ /* 0x000e220000000800 */
[----:B------:R1:W-:Y:S04]  /*6bf90*/  STL.64 [R1+0x598], R10 ;  /* 0x0005980a01007387 */ /* 0x0003e80000100a00 */
[----:B------:R-:W-:Y:S01]  /*6bfa0*/  STL.64 [R1+0x588], R22 ;  /* 0x0005881601007387 */ /* 0x000fe20000100a00 */
[----:B-1----:R-:W-:-:S04]  /*6bfb0*/  LEA R10, P5, R251, R2, 0x1 ;  /* 0x00000002fb0a7211 */ /* 0x002fc800078a08ff */
[----:B------:R-:W-:Y:S01]  /*6bfc0*/  LEA.HI.X.SX32 R11, R251, R4, 0x1, P5 ;  /* 0x00000004fb0b7211 */ /* 0x000fe200028f0eff */
[----:B------:R1:W-:Y:S04]  /*6bfd0*/  STL.64 [R1+0x580], R16 ;  /* 0x0005801001007387 */ /* 0x0003e80000100a00 */
[----:B------:R3:W-:Y:S01]  /*6bfe0*/  STL.64 [R1+0x578], R10 ;  /* 0x0005780a01007387 */ /* 0x0007e20000100a00 */
[-C--:B------:R-:W-:Y:S02]  /*6bff0*/  LEA R64, P4, R221, R2.reuse, 0x1 ;  /* 0x00000002dd407211 */ /* 0x080fe400078808ff */
[-C--:B-1----:R-:W-:Y:S02]  /*6c000*/  LEA R16, P3, R202, R2.reuse, 0x1 ;  /* 0x00000002ca107211 */ /* 0x082fe400078608ff */
[----:B---3--:R-:W-:-:S02]  /*6c010*/  LEA R10, P5, R152, R2, 0x1 ;  /* 0x00000002980a7211 */ /* 0x008fc400078a08ff */
[-C--:B------:R-:W-:Y:S02]  /*6c020*/  LEA.HI.X.SX32 R17, R202, R4.reuse, 0x1, P3 ;  /* 0x00000004ca117211 */ /* 0x080fe400018f0eff */
[-C--:B------:R-:W-:Y:S01]  /*6c030*/  LEA.HI.X.SX32 R11, R152, R4.reuse, 0x1, P5 ;  /* 0x00000004980b7211 */ /* 0x080fe200028f0eff */
[----:B0-----:R-:W-:Y:S01]  /*6c040*/  IMAD.IADD R202, R224, 0x1, R41 ;  /* 0x00000001e0ca7824 */ /* 0x001fe200078e0229 */
[----:B------:R-:W-:Y:S01]  /*6c050*/  LEA.HI.X.SX32 R65, R221, R4, 0x1, P4 ;  /* 0x00000004dd417211 */ /* 0x000fe200020f0eff */
[----:B------:R0:W-:Y:S01]  /*6c060*/  STL.64 [R1+0x570], R16 ;  /* 0x0005701001007387 */ /* 0x0001e20000100a00 */
[----:B------:R-:W-:Y:S01]  /*6c070*/  LEA R22, P3, R170, R2, 0x1 ;  /* 0x00000002aa167211 */ /* 0x000fe200078608ff */
[----:B------:R-:W-:Y:S01]  /*6c080*/  IMAD.IADD R152, R202, 0x1, R67 ;  /* 0x00000001ca987824 */ /* 0x000fe200078e0243 */
[----:B------:R-:W1:Y:S01]  /*6c090*/  LDC R41, c[0x0][0x248] ;  /* 0x00009200ff297b82 */ /* 0x000e620000000800 */
[----:B------:R3:W-:Y:S01]  /*6c0a0*/  STL.64 [R1+0x560], R10 ;  /* 0x0005600a01007387 */ /* 0x0007e20000100a00 */
[----:B------:R-:W-:Y:S01]  /*6c0b0*/  LEA.HI.X.SX32 R23, R170, R4, 0x1, P3 ;  /* 0x00000004aa177211 */ /* 0x000fe200018f0eff */
[----:B------:R-:W-:Y:S01]  /*6c0c0*/  IMAD.IADD R170, R152, 0x1, R66 ;  /* 0x0000000198aa7824 */ /* 0x000fe200078e0242 */
[----:B0-----:R-:W-:-:S02]  /*6c0d0*/  LEA R16, P4, R223, R2, 0x1 ;  /* 0x00000002df107211 */ /* 0x001fc400078808ff */
[----:B---3--:R-:W-:Y:S02]  /*6c0e0*/  LEA R10, P5, R201, R2, 0x1 ;  /* 0x00000002c90a7211 */ /* 0x008fe400078a08ff */
[-C--:B------:R-:W-:Y:S02]  /*6c0f0*/  LEA.HI.X.SX32 R17, R223, R4.reuse, 0x1, P4 ;  /* 0x00000004df117211 */ /* 0x080fe400020f0eff */
[----:B------:R-:W-:Y:S01]  /*6c100*/  LEA.HI.X.SX32 R11, R201, R4, 0x1, P5 ;  /* 0x00000004c90b7211 */ /* 0x000fe200028f0eff */
[----:B------:R-:W-:Y:S01]  /*6c110*/  STL.64 [R1+0x558], R22 ;  /* 0x0005581601007387 */ /* 0x000fe20000100a00 */
[----:B------:R-:W-:-:S03]  /*6c120*/  IMAD.IADD R201, R170, 0x1, R69 ;  /* 0x00000001aac97824 */ /* 0x000fc600078e0245 */
[----:B------:R0:W-:Y:S01]  /*6c130*/  STL.64 [R1+0x550], R16 ;  /* 0x0005501001007387 */ /* 0x0001e20000100a00 */
[----:B------:R-:W-:-:S03]  /*6c140*/  LEA R66, P3, R137, R2, 0x1 ;  /* 0x0000000289427211 */ /* 0x000fc600078608ff */
[----:B------:R3:W-:Y:S01]  /*6c150*/  STL.64 [R1+0x548], R10 ;  /* 0x0005480a01007387 */ /* 0x0007e20000100a00 */
[----:B------:R-:W-:Y:S01]  /*6c160*/  IMAD.IADD R221, R201, 0x1, R68 ;  /* 0x00000001c9dd7824 */ /* 0x000fe200078e0244 */
[----:B------:R-:W-:Y:S02]  /*6c170*/  LEA.HI.X.SX32 R67, R137, R4, 0x1, P3 ;  /* 0x0000000489437211 */ /* 0x000fe400018f0eff */
[-C--:B0-----:R-:W-:Y:S02]  /*6c180*/  LEA R16, P4, R222, R2.reuse, 0x1 ;  /* 0x00000002de107211 */ /* 0x081fe400078808ff */
[----:B---3--:R-:W-:Y:S02]  /*6c190*/  LEA R10, P5, R250, R2, 0x1 ;  /* 0x00000002fa0a7211 */ /* 0x008fe400078a08ff */
        /* <DEDUP_REMOVED lines=8> */
[----:B0-----:R-:W-:-:S02]  /*6c220*/  LEA R10, P5, R169, R2, 0x1 ;  /* 0x00000002a90a7211 */ /* 0x001fc400078a08ff */
[----:B------:R-:W-:Y:S02]  /*6c230*/  LEA R16, P4, R214, R2, 0x1 ;  /* 0x00000002d6107211 */ /* 0x000fe400078808ff */
[-C--:B------:R-:W-:Y:S01]  /*6c240*/  LEA.HI.X.SX32 R11, R169, R4.reuse, 0x1, P5 ;  /* 0x00000004a90b7211 */ /* 0x080fe200028f0eff */
[----:B-1----:R-:W-:Y:S02]  /*6c250*/  IMAD.IADD R169, R194, 0x1, R41 ;  /* 0x00000001c2a97824 */ /* 0x002fe400078e0229 */
[----:B------:R-:W0:Y:S01]  /*6c260*/  LDC R41, c[0x0][0x248] ;  /* 0x00009200ff297b82 */ /* 0x000e220000000800 */
[----:B------:R-:W-:Y:S02]  /*6c270*/  LEA.HI.X.SX32 R17, R214, R4, 0x1, P4 ;  /* 0x00000004d6117211 */ /* 0x000fe400020f0eff */
[----:B------:R-:W-:-:S03]  /*6c280*/  LEA R70, P3, R147, R2, 0x1 ;  /* 0x0000000293467211 */ /* 0x000fc600078608ff */
[----:B------:R1:W-:Y:S04]  /*6c290*/  STL.64 [R1+0x520], R16 ;  /* 0x0005201001007387 */ /* 0x0003e80000100a00 */
[----:B------:R3:W-:Y:S01]  /*6c2a0*/  STL.64 [R1+0x518], R10 ;  /* 0x0005180a01007387 */ /* 0x0007e20000100a00 */
[----:B------:R-:W-:Y:S02]  /*6c2b0*/  LEA.HI.X.SX32 R71, R147, R4, 0x1, P3 ;  /* 0x0000000493477211 */ /* 0x000fe400018f0eff */
[-C--:B-1----:R-:W-:Y:S02]  /*6c2c0*/  LEA R16, P4, R220, R2.reuse, 0x1 ;  /* 0x00000002dc107211 */ /* 0x082fe400078808ff */
[----:B---3--:R-:W-:Y:S02]  /*6c2d0*/  LEA R10, P5, R200, R2, 0x1 ;  /* 0x00000002c80a7211 */ /* 0x008fe400078a08ff */
[-C--:B------:R-:W-:Y:S01]  /*6c2e0*/  LEA.HI.X.SX32 R17, R220, R4.reuse, 0x1, P4 ;  /* 0x00000004dc117211 */ /* 0x080fe200020f0eff */
[----:B------:R-:W-:Y:S01]  /*6c2f0*/  IMAD.IADD R147, R169, 0x1, R73 ;  /* 0x00000001a9937824 */ /* 0x000fe200078e0249 */
[----:B------:R-:W-:-:S03]  /*6c300*/  LEA.HI.X.SX32 R11, R200, R4, 0x1, P5 ;  /* 0x00000004c80b7211 */ /* 0x000fc600028f0eff */
[----:B------:R1:W-:Y:S01]  /*6c310*/  STL.64 [R1+0x508], R16 ;  /* 0x0005081001007387 */ /* 0x0003e20000100a00 */
[----:B------:R-:W-:-:S03]  /*6c320*/  IMAD.IADD R200, R147, 0x1, R72 ;  /* 0x0000000193c87824 */ /* 0x000fc600078e0248 */
[----:B------:R3:W-:Y:S01]  /*6c330*/  STL.64 [R1+0x500], R10 ;  /* 0x0005000a01007387 */ /* 0x0007e20000100a00 */
[-C--:B------:R-:W-:Y:S02]  /*6c340*/  LEA R72, P5, R162, R2.reuse, 0x1 ;  /* 0x00000002a2487211 */ /* 0x080fe400078a08ff */
[CC--:B-1----:R-:W-:Y:S02]  /*6c350*/  LEA R16, P3, R122.reuse, R2.reuse, 0x1 ;  /* 0x000000027a107211 */ /* 0x0c2fe400078608ff */
[C---:B---3--:R-:W-:Y:S02]  /*6c360*/  LEA R10, P4, R219.reuse, R2, 0x1 ;  /* 0x00000002db0a7211 */ /* 0x048fe400078808ff */
[-C--:B------:R-:W-:Y:S01]  /*6c370*/  LEA.HI.X.SX32 R17, R122, R4.reuse, 0x1, P3 ;  /* 0x000000047a117211 */ /* 0x080fe200018f0eff */
[----:B0-----:R-:W-:Y:S01]  /*6c380*/  IMAD.IADD R122, R200, 0x1, R41 ;  /* 0x00000001c87a7824 */ /* 0x001fe200078e0229 */
[-C--:B------:R-:W-:Y:S01]  /*6c390*/  LEA.HI.X.SX32 R11, R219, R4.reuse, 0x1, P4 ;  /* 0x00000004db0b7211 */ /* 0x080fe200020f0eff */
[----:B------:R-:W0:Y:S01]  /*6c3a0*/  LDC R41, c[0x0][0x248] ;  /* 0x00009200ff297b82 */ /* 0x000e220000000800 */
[----:B------:R-:W-:Y:S01]  /*6c3b0*/  LEA.HI.X.SX32 R73, R162, R4, 0x1, P5 ;  /* 0x00000004a2497211 */ /* 0x000fe200028f0eff */
[----:B------:R1:W-:Y:S01]  /*6c3c0*/  STL.64 [R1+0x4f8], R16 ;  /* 0x0004f81001007387 */ /* 0x0003e20000100a00 */
[----:B------:R-:W-:Y:S01]  /*6c3d0*/  LEA R22, P3, R192, R2, 0x1 ;  /* 0x00000002c0167211 */ /* 0x000fe200078608ff */
[----:B------:R-:W-:-:S02]  /*6c3e0*/  IMAD.IADD R162, R122, 0x1, R75 ;  /* 0x000000017aa27824 */ /* 0x000fc400078e024b */
[----:B------:R3:W-:Y:S01]  /*6c3f0*/  STL.64 [R1+0x4f0], R10 ;  /* 0x0004f00a01007387 */ /* 0x0007e20000100a00 */
[----:B------:R-:W-:Y:S01]  /*6c400*/  LEA.HI.X.SX32 R23, R192, R4, 0x1, P3 ;  /* 0x00000004c0177211 */ /* 0x000fe200018f0eff */
[----:B------:R-:W-:Y:S01]  /*6c410*/  IMAD.IADD R192, R162, 0x1, R74 ;  /* 0x00000001a2c07824 */ /* 0x000fe200078e024a */
[-C--:B-1----:R-:W-:Y:S02]  /*6c420*/  LEA R16, P4, R218, R2.reuse, 0x1 ;  /* 0x00000002da107211 */ /* 0x082fe400078808ff */
[----:B---3--:R-:W-:Y:S02]  /*6c430*/  LEA R10, P5, R130, R2, 0x1 ;  /* 0x00000002820a7211 */ /* 0x008fe400078a08ff */
[-C--:B------:R-:W-:Y:S02]  /*6c440*/  LEA.HI.X.SX32 R17, R218, R4.reuse, 0x1, P4 ;  /* 0x00000004da117211 */ /* 0x080fe400020f0eff */
[----:B------:R-:W-:Y:S01]  /*6c450*/  LEA.HI.X.SX32 R11, R130, R4, 0x1, P5 ;  /* 0x00000004820b7211 */ /* 0x000fe200028f0eff */
[----:B------:R-:W-:Y:S01]  /*6c460*/  IMAD.IADD R130, R192, 0x1, R77 ;  /* 0x00000001c0827824 */ /* 0x000fe200078e024d */
[----:B------:R-:W-:Y:S04]  /*6c470*/  STL.64 [R1+0x4e0], R22 ;  /* 0x0004e01601007387 */ /* 0x000fe80000100a00 */
[----:B------:R1:W-:Y:S01]  /*6c480*/  STL.64 [R1+0x4d8], R16 ;  /* 0x0004d81001007387 */ /* 0x0003e20000100a00 */
[----:B------:R-:W-:Y:S01]  /*6c490*/  IMAD.IADD R214, R130, 0x1, R76 ;  /* 0x0000000182d67824 */ /* 0x000fe200078e024c */
[----:B------:R-:W-:-:S02]  /*6c4a0*/  LEA R74, P4, R217, R2, 0x1 ;  /* 0x00000002d94a7211 */ /* 0x000fc400078808ff */
[----:B------:R3:W-:Y:S01]  /*6c4b0*/  STL.64 [R1+0x4d0], R10 ;  /* 0x0004d00a01007387 */ /* 0x0007e20000100a00 */
[-C--:B-1----:R-:W-:Y:S02]  /*6c4c0*/  LEA R16, P3, R131, R2.reuse, 0x1 ;  /* 0x0000000283107211 */ /* 0x082fe400078608ff */
[----:B---3--:R-:W-:Y:S02]  /*6c4d0*/  LEA R10, P5, R193, R2, 0x1 ;  /* 0x00000002c10a7211 */ /* 0x008fe400078a08ff */
[-C--:B------:R-:W-:Y:S01]  /*6c4e0*/  LEA.HI.X.SX32 R17, R131, R4.reuse, 0x1, P3 ;  /* 0x0000000483117211 */ /* 0x080fe200018f0eff */
[----:B------:R-:W-:Y:S01]  /*6c4f0*/  IMAD.IADD R131, R214, 0x1, R79 ;  /* 0x00000001d6837824 */ /* 0x000fe200078e024f */
[-C--:B------:R-:W-:Y:S02]  /*6c500*/  LEA.HI.X.SX32 R75, R217, R4.reuse, 0x1, P4 ;  /* 0x00000004d94b7211 */ /* 0x080fe400020f0eff */
[----:B------:R-:W-:Y:S01]  /*6c510*/  LEA.HI.X.SX32 R11, R193, R4, 0x1, P5 ;  /* 0x00000004c10b7211 */ /* 0x000fe200028f0eff */
[----:B------:R-:W-:Y:S01]  /*6c520*/  IMAD.IADD R193, R131, 0x1, R78 ;  /* 0x0000000183c17824 */ /* 0x000fe200078e024e */
[----:B------:R-:W-:-:S04]  /*6c530*/  LEA R76, P4, R216, R2, 0x1 ;  /* 0x00000002d84c7211 */ /* 0x000fc800078808ff */
[----:B------:R-:W-:Y:S01]  /*6c540*/  LEA.HI.X.SX32 R77, R216, R4, 0x1, P4 ;  /* 0x00000004d84d7211 */ /* 0x000fe200020f0eff */
[----:B0-----:R-:W-:Y:S02]  /*6c550*/  IMAD.IADD R216, R193, 0x1, R41 ;  /* 0x00000001c1d87824 */ /* 0x001fe400078e0229 */
[----:B------:R-:W0:Y:S01]  /*6c560*/  LDC R41, c[0x0][0x248] ;  /* 0x00009200ff297b82 */ /* 0x000e220000000800 */
[----:B------:R1:W-:Y:S04]  /*6c570*/  STL.64 [R1+0x4c8], R16 ;  /* 0x0004c81001007387 */ /* 0x0003e80000100a00 */
[----:B------:R3:W-:Y:S01]  /*6c580*/  STL.64 [R1+0x4b8], R10 ;  /* 0x0004b80a01007387 */ /* 0x0007e20000100a00 */
[----:B-1----:R-:W-:-:S04]  /*6c590*/  LEA R16, P3, R168, R2, 0x1 ;  /* 0x00000002a8107211 */ /* 0x002fc800078608ff */
[----:B------:R-:W-:-:S05]  /*6c5a0*/  LEA.HI.X.SX32 R17, R168, R4, 0x1, P3 ;  /* 0x00000004a8117211 */ /* 0x000fca00018f0eff */
[----:B------:R1:W-:Y:S01]  /*6c5b0*/  STL.64 [R1+0x4b0], R16 ;  /* 0x0004b01001007387 */ /* 0x0003e20000100a00 */
[-C--:B---3--:R-:W-:Y:S02]  /*6c5c0*/  LEA R10, P5, R120, R2.reuse, 0x1 ;  /* 0x00000002780a7211 */ /* 0x088fe400078a08ff */
[----:B-1----:R-:W-:-:S04]  /*6c5d0*/  LEA R16, P3, R187, R2, 0x1 ;  /* 0x00000002bb107211 */ /* 0x002fc800078608ff */
[-C--:B------:R-:W-:Y:S01]  /*6c5e0*/  LEA.HI.X.SX32 R17, R187, R4.reuse, 0x1, P3 ;  /* 0x00000004bb117211 */ /* 0x080fe200018f0eff */
[----:B0-----:R-:W-:Y:S02]  /*6c5f0*/  IMAD.IADD R187, R216, 0x1, R41 ;  /* 0x00000001d8bb7824 */ /* 0x001fe400078e0229 */
[----:B------:R-:W0:Y:S01]  /*6c600*/  LDC R41, c[0x0][0x248] ;  /* 0x00009200ff297b82 */ /* 0x000e220000000800 */
[----:B------:R-:W-:Y:S02]  /*6c610*/  LEA.HI.X.SX32 R11, R120, R4, 0x1, P5 ;  /* 0x00000004780b7211 */ /* 0x000fe400028f0eff */
[----:B------:R-:W-:-:S03]  /*6c620*/  LEA R78, P4, R213, R2, 0x1 ;  /* 0x00000002d54e7211 */ /* 0x000fc600078808ff */
[----:B------:R1:W-:Y:S01]  /*6c630*/  STL.64 [R1+0x4a0], R10 ;  /* 0x0004a00a01007387 */ /* 0x0003e20000100a00 */
[----:B------:R-:W-:Y:S01]  /*6c640*/  LEA.HI.X.SX32 R79, R213, R4, 0x1, P4 ;  /* 0x00000004d54f7211 */ /* 0x000fe200020f0eff */
[----:B------:R-:W-:Y:S02]  /*6c650*/  IMAD.IADD R213, R187, 0x1, R81 ;  /* 0x00000001bbd57824 */ /* 0x000fe400078e0251 */
[----:B------:R3:W-:Y:S01]  /*6c660*/  STL.64 [R1+0x498], R16 ;  /* 0x0004981001007387 */ /* 0x0007e20000100a00 */
[-C--:B------:R-:W-:Y:S02]  /*6c670*/  LEA R22, P3, R160, R2.reuse, 0x1 ;  /* 0x00000002a0167211 */ /* 0x080fe400078608ff */
[CC--:B-1----:R-:W-:Y:S02]  /*6c680*/  LEA R10, P5, R6.reuse, R2.reuse, 0x1 ;  /* 0x00000002060a7211 */ /* 0x0c2fe400078a08ff */
[----:B---3--:R-:W-:Y:S02]  /*6c690*/  LEA R16, P4, R215, R2, 0x1 ;  /* 0x00000002d7107211 */ /* 0x008fe400078808ff */
[----:B------:R-:W-:-:S02]  /*6c6a0*/  LEA.HI.X.SX32 R11, R6, R4, 0x1, P5 ;  /* 0x00000004060b7211 */ /* 0x000fc400028f0eff */
[-C--:B------:R-:W-:Y:S01]  /*6c6b0*/  LEA.HI.X.SX32 R17, R215, R4.reuse, 0x1, P4 ;  /* 0x00000004d7117211 */ /* 0x080fe200020f0eff */
[----:B------:R-:W-:Y:S01]  /*6c6c0*/  IMAD.IADD R215, R213, 0x1, R80 ;  /* 0x00000001d5d77824 */ /* 0x000fe200078e0250 */
[----:B------:R-:W-:Y:S01]  /*6c6d0*/  LEA.HI.X.SX32 R23, R160, R4, 0x1, P3 ;  /* 0x00000004a0177211 */ /* 0x000fe200018f0eff */
[----:B------:R-:W-:Y:S01]  /*6c6e0*/  STL.64 [R1+0x488], R10 ;  /* 0x0004880a01007387 */ /* 0x000fe20000100a00 */
[----:B------:R-:W-:Y:S01]  /*6c6f0*/  LEA R80, P3, R145, R2, 0x1 ;  /* 0x0000000291507211 */ /* 0x000fe200078608ff */
[----:B0-----:R-:W-:Y:S02]  /*6c700*/  IMAD.IADD R160, R215, 0x1, R41 ;  /* 0x00000001d7a07824 */ /* 0x001fe400078e0229 */
[----:B------:R-:W-:Y:S01]  /*6c710*/  STL.64 [R1+0x480], R22 ;  /* 0x0004801601007387 */ /* 0x000fe20000100a00 */
[----:B------:R-:W-:Y:S01]  /*6c720*/  LEA.HI.X.SX32 R81, R145, R4, 0x1, P3 ;  /* 0x0000000491517211 */ /* 0x000fe200018f0eff */
[----:B------:R-:W-:Y:S01]  /*6c730*/  IMAD.IADD R145, R160, 0x1, R83 ;  /* 0x00000001a0917824 */ /* 0x000fe200078e0253 */
[----:B------:R-:W0:Y:S01]  /*6c740*/  LDC R41, c[0x0][0x248] ;  /* 0x00009200ff297b82 */ /* 0x000e220000000800 */
[----:B------:R1:W-:Y:S02]  /*6c750*/  STL.64 [R1+0x478], R16 ;  /* 0x0004781001007387 */ /* 0x0003e40000100a00 */
[----:B-1----:R-:W-:-:S04]  /*6c760*/  LEA R16, P4, R212, R2, 0x1 ;  /* 0x00000002d4107211 */ /* 0x002fc800078808ff */
[----:B------:R-:W-:Y:S01]  /*6c770*/  LEA.HI.X.SX32 R17, R212, R4, 0x1, P4 ;  /* 0x00000004d4117211 */ /* 0x000fe200020f0eff */
[----:B------:R-:W-:Y:S01]  /*6c780*/  IMAD.IADD R212, R145, 0x1, R82 ;  /* 0x0000000191d47824 */ /* 0x000fe200078e0252 */
[----:B------:R-:W-:-:S03]  /*6c790*/  LEA R10, P5, R186, R2, 0x1 ;  /* 0x00000002ba0a7211 */ /* 0x000fc600078a08ff */
[----:B------:R-:W-:Y:S01]  /*6c7a0*/  IMAD.IADD R217, R212, 0x1, R85 ;  /* 0x00000001d4d97824 */ /* 0x000fe200078e0255 */
[----:B------:R-:W-:-:S03]  /*6c7b0*/  LEA.HI.X.SX32 R11, R186, R4, 0x1, P5 ;  /* 0x00000004ba0b7211 */ /* 0x000fc600028f0eff */
[----:B------:R-:W-:Y:S02]  /*6c7c0*/  IMAD.IADD R218, R217, 0x1, R84 ;  /* 0x00000001d9da7824 */ /* 0x000fe400078e0254 */
[----:B------:R1:W-:Y:S02]  /*6c7d0*/  STL.64 [R1+0x470], R10 ;  /* 0x0004700a01007387 */ /* 0x0003e40000100a00 */
[----:B------:R-:W-:-:S04]  /*6c7e0*/  IMAD.IADD R219, R218, 0x1, R87 ;  /* 0x00000001dadb7824 */ /* 0x000fc800078e0257 */
[----:B------:R-:W-:Y:S01]  /*6c7f0*/  IMAD.IADD R220, R219, 0x1, R86 ;  /* 0x00000001dbdc7824 */ /* 0x000fe200078e0256 */
[----:B-1----:R-:W-:-:S04]  /*6c800*/  LEA R10, P5, R136, R2, 0x1 ;  /* 0x00000002880a7211 */ /* 0x002fc800078a08ff */
[----:B------:R-:W-:Y:S01]  /*6c810*/  LEA.HI.X.SX32 R11, R136, R4, 0x1, P5 ;  /* 0x00000004880b7211 */ /* 0x000fe200028f0eff */
[----:B0-----:R-:W-:Y:S01]  /*6c820*/  IMAD.IADD R136, R220, 0x1, R41 ;  /* 0x00000001dc887824 */ /* 0x001fe200078e0229 */
[C---:B------:R-:W-:Y:S01]  /*6c830*/  LEA R82, P5, R240.reuse, R2, 0x1 ;  /* 0x00000002f0527211 */ /* 0x040fe200078a08ff */
[----:B------:R-:W0:Y:S01]  /*6c840*/  LDC R41, c[0x0][0x248] ;  /* 0x00009200ff297b82 */ /* 0x000e220000000800 */
[----:B------:R1:W-:Y:S02]  /*6c850*/  STL.64 [R1+0x460], R16 ;  /* 0x0004601001007387 */ /* 0x0003e40000100a00 */
[----:B------:R-:W-:Y:S02]  /*6c860*/  LEA.HI.X.SX32 R83, R240, R4, 0x1, P5 ;  /* 0x00000004f0537211 */ /* 0x000fe400028f0eff */
[C---:B------:R-:W-:Y:S01]  /*6c870*/  LEA R84, P5, R211.reuse, R2, 0x1 ;  /* 0x00000002d3547211 */ /* 0x040fe200078a08ff */
[----:B------:R3:W-:Y:S03]  /*6c880*/  STL.64 [R1+0x458], R10 ;  /* 0x0004580a01007387 */ /* 0x0007e60000100a00 */
[----:B------:R-:W-:-:S02]  /*6c890*/  LEA.HI.X.SX32 R85, R211, R4, 0x1, P5 ;  /* 0x00000004d3557211 */ /* 0x000fc400028f0eff */
[CC--:B-1----:R-:W-:Y:S02]  /*6c8a0*/  LEA R16, P3, R185.reuse, R2.reuse, 0x1 ;  /* 0x00000002b9107211 */ /* 0x0c2fe400078608ff */
[-C--:B------:R-:W-:Y:S02]  /*6c8b0*/  LEA R86, P5, R210, R2.reuse, 0x1 ;  /* 0x00000002d2567211 */ /* 0x080fe400078a08ff */
        /* <DEDUP_REMOVED lines=8> */
[-C--:B-1----:R-:W-:Y:S02]  /*6c940*/  LEA R16, P3, R161, R2.reuse, 0x1 ;  /* 0x00000002a1107211 */ /* 0x082fe400078608ff */
[----:B---3--:R-:W-:Y:S02]  /*6c950*/  LEA R10, P4, R123, R2, 0x1 ;  /* 0x000000027b0a7211 */ /* 0x008fe400078808ff */
[-C--:B------:R-:W-:Y:S02]  /*6c960*/  LEA.HI.X.SX32 R17, R161, R4.reuse, 0x1, P3 ;  /* 0x00000004a1117211 */ /* 0x080fe400018f0eff */
[----:B------:R-:W-:Y:S01]  /*6c970*/  LEA.HI.X.SX32 R11, R123, R4, 0x1, P4 ;  /* 0x000000047b0b7211 */ /* 0x000fe200020f0eff */
[----:B0-----:R-:W-:Y:S02]  /*6c980*/  IMAD.IADD R186, R211, 0x1, R41 ;  /* 0x00000001d3ba7824 */ /* 0x001fe400078e0229 */
[----:B------:R-:W0:Y:S01]  /*6c990*/  LDC R41, c[0x0][0x248] ;  /* 0x00009200ff297b82 */ /* 0x000e220000000800 */
[----:B------:R1:W-:Y:S04]  /*6c9a0*/  STL.64 [R1+0x438], R16 ;  /* 0x0004381001007387 */ /* 0x0003e80000100a00 */
[----:B------:R3:W-:Y:S01]  /*6c9b0*/  STL.64 [R1+0x430], R10 ;  /* 0x0004300a01007387 */ /* 0x0007e20000100a00 */
[----:B-1----:R-:W-:-:S02]  /*6c9c0*/  LEA R16, P3, R178, R2, 0x1 ;  /* 0x00000002b2107211 */ /* 0x002fc400078608ff */
[----:B---3--:R-:W-:Y:S02]  /*6c9d0*/  LEA R10, P4, R144, R2, 0x1 ;  /* 0x00000002900a7211 */ /* 0x008fe400078808ff */
[-C--:B------:R-:W-:Y:S02]  /*6c9e0*/  LEA.HI.X.SX32 R17, R178, R4.reuse, 0x1, P3 ;  /* 0x00000004b2117211 */ /* 0x080fe400018f0eff */
[----:B------:R-:W-:Y:S02]  /*6c9f0*/  LEA.HI.X.SX32 R11, R144, R4, 0x1, P4 ;  /* 0x00000004900b7211 */ /* 0x000fe400020f0eff */
[C---:B------:R-:W-:Y:S01]  /*6ca00*/  LEA R22, P3, R155.reuse, R2, 0x1 ;  /* 0x000000029b167211 */ /* 0x040fe200078608ff */
[----:B------:R1:W-:Y:S04]  /*6ca10*/  STL.64 [R1+0x420], R16 ;  /* 0x0004201001007387 */ /* 0x0003e80000100a00 */
[----:B------:R3:W-:Y:S01]  /*6ca20*/  STL.64 [R1+0x418], R10 ;  /* 0x0004180a01007387 */ /* 0x0007e20000100a00 */
[----:B------:R-:W-:-:S02]  /*6ca30*/  LEA.HI.X.SX32 R23, R155, R4, 0x1, P3 ;  /* 0x000000049b177211 */ /* 0x000fc400018f0eff */
[CC--:B-1----:R-:W-:Y:S02]  /*6ca40*/  LEA R16, P4, R184.reuse, R2.reuse, 0x1 ;  /* 0x00000002b8107211 */ /* 0x0c2fe400078808ff */
[C---:B---3--:R-:W-:Y:S02]  /*6ca50*/  LEA R10, P5, R209.reuse, R2, 0x1 ;  /* 0x00000002d10a7211 */ /* 0x048fe400078a08ff */
[-C--:B------:R-:W-:Y:S02]  /*6ca60*/  LEA.HI.X.SX32 R17, R184, R4.reuse, 0x1, P4 ;  /* 0x00000004b8117211 */ /* 0x080fe400020f0eff */
[----:B------:R-:W-:Y:S01]  /*6ca70*/  LEA.HI.X.SX32 R11, R209, R4, 0x1, P5 ;  /* 0x00000004d10b7211 */ /* 0x000fe200028f0eff */
[----:B------:R-:W-:Y:S01]  /*6ca80*/  STL.64 [R1+0x408], R22 ;  /* 0x0004081601007387 */ /* 0x000fe20000100a00 */
[----:B0-----:R-:W-:Y:S01]  /*6ca90*/  IMAD.IADD R209, R186, 0x1, R41 ;  /* 0x00000001bad17824 */ /* 0x001fe200078e0229 */
[-C--:B------:R-:W-:Y:S01]  /*6caa0*/  LEA R88, P4, R128, R2.reuse, 0x1 ;  /* 0x0000000280587211 */ /* 0x080fe200078808ff */
[----:B------:R-:W0:Y:S01]  /*6cab0*/  LDC R41, c[0x0][0x248] ;  /* 0x00009200ff297b82 */ /* 0x000e220000000800 */
[----:B------:R1:W-:Y:S04]  /*6cac0*/  STL.64 [R1+0x400], R16 ;  /* 0x0004001001007387 */ /* 0x0003e80000100a00 */
[----:B------:R3:W-:Y:S01]  /*6cad0*/  STL.64 [R1+0x3f8], R10 ;  /* 0x0003f80a01007387 */ /* 0x0007e20000100a00 */
[----:B-1----:R-:W-:-:S02]  /*6cae0*/  LEA R16, P3, R5, R2, 0x1 ;  /* 0x0000000205107211 */ /* 0x002fc400078608ff */
[C---:B---3--:R-:W-:Y:S02]  /*6caf0*/  LEA R10, P5, R206.reuse, R2, 0x1 ;  /* 0x00000002ce0a7211 */ /* 0x048fe400078a08ff */
[-C--:B------:R-:W-:Y:S02]  /*6cb00*/  LEA.HI.X.SX32 R17, R5, R4.reuse, 0x1, P3 ;  /* 0x0000000405117211 */ /* 0x080fe400018f0eff */
[-C--:B------:R-:W-:Y:S01]  /*6cb10*/  LEA.HI.X.SX32 R11, R206, R4.reuse, 0x1, P5 ;  /* 0x00000004ce0b7211 */ /* 0x080fe200028f0eff */
[----:B------:R-:W-:Y:S01]  /*6cb20*/  IMAD.IADD R206, R209, 0x1, R91 ;  /* 0x00000001d1ce7824 */ /* 0x000fe200078e025b */
[----:B------:R-:W-:Y:S01]  /*6cb30*/  LEA.HI.X.SX32 R89, R128, R4, 0x1, P4 ;  /* 0x0000000480597211 */ /* 0x000fe200020f0eff */
[----:B------:R1:W-:Y:S01]  /*6cb40*/  STL.64 [R1+0x3f0], R16 ;  /* 0x0003f01001007387 */ /* 0x0003e20000100a00 */
[C---:B------:R-:W-:Y:S01]  /*6cb50*/  LEA R22, P3, R179.reuse, R2, 0x1 ;  /* 0x00000002b3167211 */ /* 0x040fe200078608ff */
[----:B------:R-:W-:Y:S02]  /*6cb60*/  IMAD.IADD R120, R206, 0x1, R90 ;  /* 0x00000001ce787824 */ /* 0x000fe400078e025a */
[----:B------:R3:W-:Y:S01]  /*6cb70*/  STL.64 [R1+0x3e0], R10 ;  /* 0x0003e00a01007387 */ /* 0x0007e20000100a00 */
[----:B------:R-:W-:Y:S01]  /*6cb80*/  LEA.HI.X.SX32 R23, R179, R4, 0x1, P3 ;  /* 0x00000004b3177211 */ /* 0x000fe200018f0eff */
[----:B------:R-:W-:Y:S01]  /*6cb90*/  IMAD.IADD R184, R120, 0x1, R93 ;  /* 0x0000000178b87824 */ /* 0x000fe200078e025d */
[----:B-1----:R-:W-:-:S04]  /*6cba0*/  LEA R16, P4, R154, R2, 0x1 ;  /* 0x000000029a107211 */ /* 0x002fc800078808ff */
[----:B------:R-:W-:Y:S02]  /*6cbb0*/  LEA.HI.X.SX32 R17, R154, R4, 0x1, P4 ;  /* 0x000000049a117211 */ /* 0x000fe400020f0eff */
[----:B---3--:R-:W-:Y:S01]  /*6cbc0*/  LEA R10, P5, R208, R2, 0x1 ;  /* 0x00000002d00a7211 */ /* 0x008fe200078a08ff */
[----:B------:R-:W-:Y:S01]  /*6cbd0*/  STL.64 [R1+0x3d8], R22 ;  /* 0x0003d81601007387 */ /* 0x000fe20000100a00 */
[----:B------:R-:W-:Y:S02]  /*6cbe0*/  IMAD.IADD R185, R184, 0x1, R92 ;  /* 0x00000001b8b97824 */ /* 0x000fe400078e025c */
[----:B------:R-:W-:Y:S01]  /*6cbf0*/  LEA.HI.X.SX32 R11, R208, R4, 0x1, P5 ;  /* 0x00000004d00b7211 */ /* 0x000fe200028f0eff */
[----:B------:R1:W-:Y:S01]  /*6cc00*/  STL.64 [R1+0x3d0], R16 ;  /* 0x0003d01001007387 */ /* 0x0003e20000100a00 */
[----:B------:R-:W-:-:S03]  /*6cc10*/  IMAD.IADD R6, R185, 0x1, R95 ;  /* 0x00000001b9067824 */ /* 0x000fc600078e025f */
[----:B------:R3:W-:Y:S01]  /*6cc20*/  STL.64 [R1+0x3c8], R10 ;  /* 0x0003c80a01007387 */ /* 0x0007e20000100a00 */
[----:B------:R-:W-:Y:S01]  /*6cc30*/  IMAD.IADD R178, R6, 0x1, R94 ;  /* 0x0000000106b27824 */ /* 0x000fe200078e025e */
[----:B-1----:R-:W-:-:S04]  /*6cc40*/  LEA R16, P4, R163, R2, 0x1 ;  /* 0x00000002a3107211 */ /* 0x002fc800078808ff */
[----:B------:R-:W-:Y:S02]  /*6cc50*/  LEA.HI.X.SX32 R17, R163, R4, 0x1, P4 ;  /* 0x00000004a3117211 */ /* 0x000fe400020f0eff */
[C---:B---3--:R-:W-:Y:S01]  /*6cc60*/  LEA R10, P5, R207.reuse, R2, 0x1 ;  /* 0x00000002cf0a7211 */ /* 0x048fe200078a08ff */
[----:B0-----:R-:W-:Y:S02]  /*6cc70*/  IMAD.IADD R179, R178, 0x1, R41 ;  /* 0x00000001b2b37824 */ /* 0x001fe400078e0229 */
[----:B------:R0:W-:Y:S01]  /*6cc80*/  STL.64 [R1+0x3b8], R16 ;  /* 0x0003b81001007387 */ /* 0x0001e20000100a00 */
[----:B------:R-:W-:Y:S01]  /*6cc90*/  LEA.HI.X.SX32 R11, R207, R4, 0x1, P5 ;  /* 0x00000004cf0b7211 */ /* 0x000fe200028f0eff */
[----:B------:R-:W1:Y:S01]  /*6cca0*/  LDC R41, c[0x0][0x248] ;  /* 0x00009200ff297b82 */ /* 0x000e620000000800 */
[----:B------:R-:W-:-:S03]  /*6ccb0*/  LEA R90, P3, R139, R2, 0x1 ;  /* 0x000000028b5a7211 */ /* 0x000fc600078608ff */
[----:B------:R3:W-:Y:S01]  /*6ccc0*/  STL.64 [R1+0x3b0], R10 ;  /* 0x0003b00a01007387 */ /* 0x0007e20000100a00 */
[----:B0-----:R-:W-:-:S04]  /*6ccd0*/  LEA R16, P4, R153, R2, 0x1 ;  /* 0x0000000299107211 */ /* 0x001fc800078808ff */
[----:B------:R-:W-:Y:S02]  /*6cce0*/  LEA.HI.X.SX32 R17, R153, R4, 0x1, P4 ;  /* 0x0000000499117211 */ /* 0x000fe400020f0eff */
[----:B---3--:R-:W-:Y:S02]  /*6ccf0*/  LEA R10, P5, R195, R2, 0x1 ;  /* 0x00000002c30a7211 */ /* 0x008fe400078a08ff */
[-C--:B------:R-:W-:Y:S01]  /*6cd00*/  LEA.HI.X.SX32 R91, R139, R4.reuse, 0x1, P3 ;  /* 0x000000048b5b7211 */ /* 0x080fe200018f0eff */
[----:B------:R0:W-:Y:S01]  /*6cd10*/  STL.64 [R1+0x3a0], R16 ;  /* 0x0003a01001007387 */ /* 0x0001e20000100a00 */
[----:B------:R-:W-:Y:S02]  /*6cd20*/  LEA.HI.X.SX32 R11, R195, R4, 0x1, P5 ;  /* 0x00000004c30b7211 */ /* 0x000fe400028f0eff */
[----:B------:R-:W-:-:S03]  /*6cd30*/  LEA R92, P3, R7, R2, 0x1 ;  /* 0x00000002075c7211 */ /* 0x000fc600078608ff */
[----:B------:R3:W-:Y:S01]  /*6cd40*/  STL.64 [R1+0x398], R10 ;  /* 0x0003980a01007387 */ /* 0x0007e20000100a00 */
[----:B------:R-:W-:Y:S02]  /*6cd50*/  LEA.HI.X.SX32 R93, R7, R4, 0x1, P3 ;  /* 0x00000004075d7211 */ /* 0x000fe400018f0eff */
[-C--:B0-----:R-:W-:Y:S02]  /*6cd60*/  LEA R16, P4, R121, R2.reuse, 0x1 ;  /* 0x0000000279107211 */ /* 0x081fe400078808ff */
[----:B------:R-:W-:Y:S02]  /*6cd70*/  LEA R94, P3, R177, R2, 0x1 ;  /* 0x00000002b15e7211 */ /* 0x000fe400078608ff */
[----:B------:R-:W-:Y:S02]  /*6cd80*/  LEA.HI.X.SX32 R17, R121, R4, 0x1, P4 ;  /* 0x0000000479117211 */ /* 0x000fe400020f0eff */
[----:B---3--:R-:W-:Y:S01]  /*6cd90*/  LEA R10, P5, R205, R2, 0x1 ;  /* 0x00000002cd0a7211 */ /* 0x008fe200078a08ff */
[----:B------:R-:W-:Y:S01]  /*6cda0*/  IMAD.IADD R0, R179, 0x1, R97 ;  /* 0x00000001b3007824 */ /* 0x000fe200078e0261 */
[-C--:B------:R-:W-:Y:S01]  /*6cdb0*/  LEA.HI.X.SX32 R95, R177, R4.reuse, 0x1, P3 ;  /* 0x00000004b15f7211 */ /* 0x080fe200018f0eff */
[----:B------:R0:W-:Y:S01]  /*6cdc0*/  STL.64 [R1+0x388], R16 ;  /* 0x0003881001007387 */ /* 0x0001e20000100a00 */
[----:B------:R-:W-:Y:S01]  /*6cdd0*/  LEA.HI.X.SX32 R11, R205, R4, 0x1, P5 ;  /* 0x00000004cd0b7211 */ /* 0x000fe200028f0eff */
[----:B------:R-:W-:-:S04]  /*6cde0*/  IMAD.IADD R5, R0, 0x1, R96 ;  /* 0x0000000100057824 */ /* 0x000fc800078e0260 */
[----:B------:R3:W-:Y:S01]  /*6cdf0*/  STL.64 [R1+0x380], R10 ;  /* 0x0003800a01007387 */ /* 0x0007e20000100a00 */
[----:B-1----:R-:W-:Y:S02]  /*6ce00*/  IMAD.IADD R177, R5, 0x1, R41 ;  /* 0x0000000105b17824 */ /* 0x002fe400078e0229 */
[----:B------:R-:W1:Y:S01]  /*6ce10*/  LDC R41, c[0x0][0x248] ;  /* 0x00009200ff297b82 */ /* 0x000e620000000800 */
[----:B0-----:R-:W-:-:S04]  /*6ce20*/  LEA R16, P3, R138, R2, 0x1 ;  /* 0x000000028a107211 */ /* 0x001fc800078608ff */
[----:B------:R-:W-:Y:S02]  /*6ce30*/  LEA.HI.X.SX32 R17, R138, R4, 0x1, P3 ;  /* 0x000000048a117211 */ /* 0x000fe400018f0eff */
[-C--:B---3--:R-:W-:Y:S01]  /*6ce40*/  LEA R10, P4, R176, R2.reuse, 0x1 ;  /* 0x00000002b00a7211 */ /* 0x088fe200078808ff */
[----:B------:R-:W-:Y:S01]  /*6ce50*/  IMAD.IADD R123, R177, 0x1, R99 ;  /* 0x00000001b17b7824 */ /* 0x000fe200078e0263 */
[----:B------:R-:W-:Y:S01]  /*6ce60*/  LEA R22, P3, R146, R2, 0x1 ;  /* 0x0000000292167211 */ /* 0x000fe200078608ff */
[----:B------:R0:W-:Y:S01]  /*6ce70*/  STL.64 [R1+0x378], R16 ;  /* 0x0003781001007387 */ /* 0x0001e20000100a00 */
[-C--:B------:R-:W-:Y:S01]  /*6ce80*/  LEA.HI.X.SX32 R11, R176, R4.reuse, 0x1, P4 ;  /* 0x00000004b00b7211 */ /* 0x080fe200020f0eff */
[----:B------:R-:W-:Y:S01]  /*6ce90*/  IMAD.IADD R128, R123, 0x1, R98 ;  /* 0x000000017b807824 */ /* 0x000fe200078e0262 */
[----:B------:R-:W-:Y:S02]  /*6cea0*/  LEA.HI.X.SX32 R23, R146, R4, 0x1, P3 ;  /* 0x0000000492177211 */ /* 0x000fe400018f0eff */
[C---:B0-----:R-:W-:Y:S01]  /*6ceb0*/  LEA R16, P4, R129.reuse, R2, 0x1 ;  /* 0x0000000281107211 */ /* 0x041fe200078808ff */
[----:B------:R-:W-:Y:S03]  /*6cec0*/  STL.64 [R1+0x370], R10 ;  /* 0x0003700a01007387 */ /* 0x000fe60000100a00 */
[----:B------:R-:W-:Y:S01]  /*6ced0*/  LEA.HI.X.SX32 R17, R129, R4, 0x1, P4 ;  /* 0x0000000481117211 */ /* 0x000fe200020f0eff */
[----:B------:R-:W-:Y:S01]  /*6cee0*/  IMAD.IADD R176, R128, 0x1, R101 ;  /* 0x0000000180b07824 */ /* 0x000fe200078e0265 */
[----:B------:R-:W-:Y:S04]  /*6cef0*/  STL.64 [R1+0x360], R22 ;  /* 0x0003601601007387 */ /* 0x000fe80000100a00 */
[----:B------:R0:W-:Y:S01]  /*6cf00*/  STL.64 [R1+0x358], R16 ;  /* 0x0003581001007387 */ /* 0x0001e20000100a00 */
[----:B------:R-:W-:Y:S01]  /*6cf10*/  IMAD.IADD R7, R176, 0x1, R100 ;  /* 0x00000001b0077824 */ /* 0x000fe200078e0264 */
[----:B0-----:R-:W-:-:S04]  /*6cf20*/  LEA R16, P3, R171, R2, 0x1 ;  /* 0x00000002ab107211 */ /* 0x001fc800078608ff */
[----:B------:R-:W-:Y:S01]  /*6cf30*/  LEA.HI.X.SX32 R17, R171, R4, 0x1, P3 ;  /* 0x00000004ab117211 */ /* 0x000fe200018f0eff */
[----:B------:R-:W-:-:S04]  /*6cf40*/  IMAD.IADD R171, R7, 0x1, R103 ;  /* 0x0000000107ab7824 */ /* 0x000fc800078e0267 */
[----:B------:R-:W-:-:S04]  /*6cf50*/  IMAD.IADD R138, R171, 0x1, R102 ;  /* 0x00000001ab8a7824 */ /* 0x000fc800078e0266 */
[----:B-1----:R-:W-:Y:S02]  /*6cf60*/  IMAD.IADD R137, R138, 0x1, R41 ;  /* 0x000000018a897824 */ /* 0x002fe400078e0229 */
[----:B------:R-:W0:Y:S01]  /*6cf70*/  LDC R41, c[0x0][0x248] ;  /* 0x00009200ff297b82 */ /* 0x000e220000000800 */
[-C--:B------:R-:W-:Y:S02]  /*6cf80*/  LEA R96, P5, R204, R2.reuse, 0x1 ;  /* 0x00000002cc607211 */ /* 0x080fe400078a08ff */
[----:B------:R-:W-:Y:S02]  /*6cf90*/  LEA R98, P4, R224, R2, 0x1 ;  /* 0x00000002e0627211 */ /* 0x000fe400078808ff */
[----:B------:R-:W-:Y:S02]  /*6cfa0*/  LEA.HI.X.SX32 R97, R204, R4, 0x1, P5 ;  /* 0x00000004cc617211 */ /* 0x000fe400028f0eff */
[----:B------:R-:W-:Y:S02]  /*6cfb0*/  LEA R10, P5, R203, R2, 0x1 ;  /* 0x00000002cb0a7211 */ /* 0x000fe400078a08ff */
[----:B------:R-:W-:-:S02]  /*6cfc0*/  LEA.HI.X.SX32 R99, R224, R4, 0x1, P4 ;  /* 0x00000004e0637211 */ /* 0x000fc400020f0eff */
[C---:B------:R-:W-:Y:S02]  /*6cfd0*/  LEA R100, P4, R170.reuse, R2, 0x1 ;  /* 0x00000002aa647211 */ /* 0x040fe400078808ff */
[-C--:B------:R-:W-:Y:S02]  /*6cfe0*/  LEA.HI.X.SX32 R11, R203, R4.reuse, 0x1, P5 ;  /* 0x00000004cb0b7211 */ /* 0x080fe400028f0eff */
[----:B------:R-:W-:-:S03]  /*6cff0*/  LEA.HI.X.SX32 R101, R170, R4, 0x1, P4 ;  /* 0x00000004aa657211 */ /* 0x000fc600020f0eff */
[----:B------:R1:W-:Y:S01]  /*6d000*/  STL.64 [R1+0x350], R10 ;  /* 0x0003500a01007387 */ /* 0x0003e20000100a00 */
[----:B0-----:R-:W-:Y:S02]  /*6d010*/  IMAD.IADD R170, R137, 0x1, R41 ;  /* 0x0000000189aa7824 */ /* 0x001fe400078e0229 */
[----:B------:R-:W0:Y:S01]  /*6d020*/  LDC R41, c[0x0][0x248] ;  /* 0x00009200ff297b82 */ /* 0x000e220000000800 */
[----:B------:R3:W-:Y:S01]  /*6d030*/  STL.64 [R1+0x348], R16 ;  /* 0x0003481001007387 */ /* 0x0007e20000100a00 */
[----:B-1----:R-:W-:-:S04]  /*6d040*/  LEA R10, P5, R202, R2, 0x1 ;  /* 0x00000002ca0a7211 */ /* 0x002fc800078a08ff */
[----:B------:R-:W-:Y:S02]  /*6d050*/  LEA.HI.X.SX32 R11, R202, R4, 0x1, P5 ;  /* 0x00000004ca0b7211 */ /* 0x000fe400028f0eff */
[----:B---3--:R-:W-:-:S04]  /*6d060*/  LEA R16, P3, R152, R2, 0x1 ;  /* 0x0000000298107211 */ /* 0x008fc800078608ff */
[----:B------:R-:W-:Y:S01]  /*6d070*/  LEA.HI.X.SX32 R17, R152, R4, 0x1, P3 ;  /* 0x0000000498117211 */ /* 0x000fe200018f0eff */
[----:B------:R1:W-:Y:S04]  /*6d080*/  STL.64 [R1+0x338], R10 ;  /* 0x0003380a01007387 */ /* 0x0003e80000100a00 */
[----:B------:R3:W-:Y:S01]  /*6d090*/  STL.64 [R1+0x330], R16 ;  /* 0x0003301001007387 */ /* 0x0007e20000100a00 */
[----:B------:R-:W-:Y:S01]  /*6d0a0*/  IMAD.IADD R129, R170, 0x1, R105 ;  /* 0x00000001aa817824 */ /* 0x000fe200078e0269 */
[-C--:B------:R-:W-:Y:S02]  /*6d0b0*/  LEA R102, P4, R222, R2.reuse, 0x1 ;  /* 0x00000002de667211 */ /* 0x080fe400078808ff */
[-C--:B-1----:R-:W-:Y:S02]  /*6d0c0*/  LEA R10, P5, R201, R2.reuse, 0x1 ;  /* 0x00000002c90a7211 */ /* 0x082fe400078a08ff */
[----:B---3--:R-:W-:-:S02]  /*6d0d0*/  LEA R16, P3, R221, R2, 0x1 ;  /* 0x00000002dd107211 */ /* 0x008fc400078608ff */
[-C--:B------:R-:W-:Y:S02]  /*6d0e0*/  LEA.HI.X.SX32 R11, R201, R4.reuse, 0x1, P5 ;  /* 0x00000004c90b7211 */ /* 0x080fe400028f0eff */
[----:B------:R-:W-:Y:S01]  /*6d0f0*/  LEA.HI.X.SX32 R17, R221, R4, 0x1, P3 ;  /* 0x00000004dd117211 */ /* 0x000fe200018f0eff */
[----:B------:R-:W-:Y:S01]  /*6d100*/  IMAD.IADD R152, R129, 0x1, R104 ;  /* 0x0000000181987824 */ /* 0x000fe200078e0268 */
[C---:B------:R-:W-:Y:S01]  /*6d110*/  LEA R22, P3, R169.reuse, R2, 0x1 ;  /* 0x00000002a9167211 */ /* 0x040fe200078608ff */
[----:B------:R1:W-:Y:S01]  /*6d120*/  STL.64 [R1+0x320], R10 ;  /* 0x0003200a01007387 */ /* 0x0003e20000100a00 */
[-C--:B------:R-:W-:Y:S02]  /*6d130*/  LEA.HI.X.SX32 R103, R222, R4.reuse, 0x1, P4 ;  /* 0x00000004de677211 */ /* 0x080fe400020f0eff */
[----:B------:R-:W-:Y:S01]  /*6d140*/  LEA.HI.X.SX32 R23, R169, R4, 0x1, P3 ;  /* 0x00000004a9177211 */ /* 0x000fe200018f0eff */
[----:B------:R3:W-:Y:S01]  /*6d150*/  STL.64 [R1+0x318], R16 ;  /* 0x0003181001007387 */ /* 0x0007e20000100a00 */
[----:B0-----:R-:W-:-:S02]  /*6d160*/  IMAD.IADD R169, R152, 0x1, R41 ;  /* 0x0000000198a97824 */ /* 0x001fc400078e0229 */
[----:B------:R-:W0:Y:S01]  /*6d170*/  LDC R41, c[0x0][0x248] ;  /* 0x00009200ff297b82 */ /* 0x000e220000000800 */
[CC--:B-1----:R-:W-:Y:S02]  /*6d180*/  LEA R10, P5, R194.reuse, R2.reuse, 0x1 ;  /* 0x00000002c20a7211 */ /* 0x0c2fe400078a08ff */
[C---:B---3--:R-:W-:Y:S02]  /*6d190*/  LEA R16, P4, R147.reuse, R2, 0x1 ;  /* 0x0000000293107211 */ /* 0x048fe400078808ff */
[-C--:B------:R-:W-:Y:S02]  /*6d1a0*/  LEA.HI.X.SX32 R11, R194, R4.reuse, 0x1, P5 ;  /* 0x00000004c20b7211 */ /* 0x080fe400028f0eff */
[----:B------:R-:W-:Y:S01]  /*6d1b0*/  LEA.HI.X.SX32 R17, R147, R4, 0x1, P4 ;  /* 0x0000000493117211 */ /* 0x000fe200020f0eff */
[----:B------:R-:W-:Y:S02]  /*6d1c0*/  IMAD.IADD R147, R169, 0x1, R107 ;  /* 0x00000001a9937824 */ /* 0x000fe400078e026b */
[----:B------:R1:W-:Y:S02]  /*6d1d0*/  STL.64 [R1+0x308], R10 ;  /* 0x0003080a01007387 */ /* 0x0003e40000100a00 */
[----:B------:R-:W-:-:S02]  /*6d1e0*/  IMAD.IADD R139, R147, 0x1, R106 ;  /* 0x00000001938b7824 */ /* 0x000fc400078e026a */
[----:B------:R-:W-:Y:S02]  /*6d1f0*/  STL.64 [R1+0x300], R22 ;  /* 0x0003001601007387 */ /* 0x000fe40000100a00 */
[----:B------:R-:W-:Y:S02]  /*6d200*/  IMAD.IADD R168, R139, 0x1, R109 ;  /* 0x000000018ba87824 */ /* 0x000fe400078e026d */
[----:B------:R3:W-:Y:S01]  /*6d210*/  STL.64 [R1+0x2f8], R16 ;  /* 0x0002f81001007387 */ /* 0x0007e20000100a00 */
[-C--:B-1----:R-:W-:Y:S02]  /*6d220*/  LEA R10, P5, R200, R2.reuse, 0x1 ;  /* 0x00000002c80a7211 */ /* 0x082fe400078a08ff */
[----:B---3--:R-:W-:-:S04]  /*6d230*/  LEA R16, P4, R162, R2, 0x1 ;  /* 0x00000002a2107211 */ /* 0x008fc800078808ff */
[-C--:B------:R-:W-:Y:S01]  /*6d240*/  LEA.HI.X.SX32 R17, R162, R4.reuse, 0x1, P4 ;  /* 0x00000004a2117211 */ /* 0x080fe200020f0eff */
[----:B------:R-:W-:Y:S01]  /*6d250*/  IMAD.IADD R162, R168, 0x1, R108 ;  /* 0x00000001a8a27824 */ /* 0x000fe200078e026c */
[----:B------:R-:W-:-:S03]  /*6d260*/  LEA.HI.X.SX32 R11, R200, R4, 0x1, P5 ;  /* 0x00000004c80b7211 */ /* 0x000fc600028f0eff */
[----:B------:R-:W-:Y:S02]  /*6d270*/  IMAD.IADD R161, R162, 0x1, R111 ;  /* 0x00000001a2a17824 */ /* 0x000fe400078e026f */
[----:B------:R1:W-:Y:S01]  /*6d280*/  STL.64 [R1+0x2f0], R10 ;  /* 0x0002f00a01007387 */ /* 0x0003e20000100a00 */
[C---:B------:R-:W-:Y:S01]  /*6d290*/  LEA R104, P3, R122.reuse, R2, 0x1 ;  /* 0x000000027a687211 */ /* 0x040fe200078608ff */
[----:B------:R-:W-:Y:S02]  /*6d2a0*/  IMAD.IADD R163, R161, 0x1, R110 ;  /* 0x00000001a1a37824 */ /* 0x000fe400078e026e */
[----:B------:R3:W-:Y:S01]  /*6d2b0*/  STL.64 [R1+0x2e0], R16 ;  /* 0x0002e01001007387 */ /* 0x0007e20000100a00 */
[----:B------:R-:W-:Y:S01]  /*6d2c0*/  LEA.HI.X.SX32 R105, R122, R4, 0x1, P3 ;  /* 0x000000047a697211 */ /* 0x000fe200018f0eff */
[----:B0-----:R-:W-:Y:S02]  /*6d2d0*/  IMAD.IADD R153, R163, 0x1, R41 ;  /* 0x00000001a3997824 */ /* 0x001fe400078e0229 */
[----:B------:R-:W0:Y:S01]  /*6d2e0*/  LDC R41, c[0x0][0x248] ;  /* 0x00009200ff297b82 */ /* 0x000e220000000800 */
[----:B-1----:R-:W-:-:S04]  /*6d2f0*/  LEA R10, P5, R192, R2, 0x1 ;  /* 0x00000002c00a7211 */ /* 0x002fc800078a08ff */
[----:B------:R-:W-:Y:S02]  /*6d300*/  LEA.HI.X.SX32 R11, R192, R4, 0x1, P5 ;  /* 0x00000004c00b7211 */ /* 0x000fe400028f0eff */
[CC--:B---3--:R-:W-:Y:S02]  /*6d310*/  LEA R16, P3, R130.reuse, R2.reuse, 0x1 ;  /* 0x0000000282107211 */ /* 0x0c8fe400078608ff */
[C---:B------:R-:W-:Y:S01]  /*6d320*/  LEA R106, P5, R131.reuse, R2, 0x1 ;  /* 0x00000002836a7211 */ /* 0x040fe200078a08ff */
[----:B------:R1:W-:Y:S01]  /*6d330*/  STL.64 [R1+0x2d8], R10 ;  /* 0x0002d80a01007387 */ /* 0x0003e20000100a00 */
[-C--:B------:R-:W-:Y:S02]  /*6d340*/  LEA.HI.X.SX32 R17, R130, R4.reuse, 0x1, P3 ;  /* 0x0000000482117211 */ /* 0x080fe400018f0eff */
[----:B------:R-:W-:Y:S02]  /*6d350*/  LEA.HI.X.SX32 R107, R131, R4, 0x1, P5 ;  /* 0x00000004836b7211 */ /* 0x000fe400028f0eff */
[-C--:B------:R-:W-:Y:S01]  /*6d360*/  LEA R108, P5, R187, R2.reuse, 0x1 ;  /* 0x00000002bb6c7211 */ /* 0x080fe200078a08ff */
[----:B------:R3:W-:Y:S01]  /*6d370*/  STL.64 [R1+0x2d0], R16 ;  /* 0x0002d01001007387 */ /* 0x0007e20000100a00 */
[----:B-1----:R-:W-:-:S02]  /*6d380*/  LEA R10, P4, R214, R2, 0x1 ;  /* 0x00000002d60a7211 */ /* 0x002fc400078808ff */
[-C--:B------:R-:W-:Y:S02]  /*6d390*/  LEA.HI.X.SX32 R109, R187, R4.reuse, 0x1, P5 ;  /* 0x00000004bb6d7211 */ /* 0x080fe400028f0eff */
[----:B------:R-:W-:Y:S02]  /*6d3a0*/  LEA.HI.X.SX32 R11, R214, R4, 0x1, P4 ;  /* 0x00000004d60b7211 */ /* 0x000fe400020f0eff */
[CC--:B---3--:R-:W-:Y:S02]  /*6d3b0*/  LEA R16, P3, R193.reuse, R2.reuse, 0x1 ;  /* 0x00000002c1107211 */ /* 0x0c8fe400078608ff */
[C---:B------:R-:W-:Y:S01]  /*6d3c0*/  LEA R110, P5, R160.reuse, R2, 0x1 ;  /* 0x00000002a06e7211 */ /* 0x040fe200078a08ff */
[----:B------:R1:W-:Y:S01]  /*6d3d0*/  STL.64 [R1+0x2c8], R10 ;  /* 0x0002c80a01007387 */ /* 0x0003e20000100a00 */
[-C--:B------:R-:W-:Y:S02]  /*6d3e0*/  LEA.HI.X.SX32 R17, R193, R4.reuse, 0x1, P3 ;  /* 0x00000004c1117211 */ /* 0x080fe400018f0eff */
[----:B------:R-:W-:Y:S01]  /*6d3f0*/  LEA.HI.X.SX32 R111, R160, R4, 0x1, P5 ;  /* 0x00000004a06f7211 */ /* 0x000fe200028f0eff */
[----:B------:R-:W-:-:S02]  /*6d400*/  IMAD.IADD R160, R153, 0x1, R113 ;  /* 0x0000000199a07824 */ /* 0x000fc400078e0271 */
[----:B------:R3:W-:Y:S01]  /*6d410*/  STL.64 [R1+0x2a8], R16 ;  /* 0x0002a81001007387 */ /* 0x0007e20000100a00 */
[----:B-1----:R-:W-:Y:S01]  /*6d420*/  LEA R10, P4, R216, R2, 0x1 ;  /* 0x00000002d80a7211 */ /* 0x002fe200078808ff */
[----:B------:R-:W-:-:S03]  /*6d430*/  IMAD.IADD R154, R160, 0x1, R112 ;  /* 0x00000001a09a7824 */ /* 0x000fc600078e0270 */
        /* <DEDUP_REMOVED lines=10> */
[C---:B---3--:R-:W-:Y:S02]  /*6d4e0*/  LEA R16, P4, R212.reuse, R2, 0x1 ;  /* 0x00000002d4107211 */ /* 0x048fe400078808ff */
[-C--:B------:R-:W-:Y:S01]  /*6d4f0*/  LEA.HI.X.SX32 R23, R145, R4.reuse, 0x1, P3 ;  /* 0x0000000491177211 */ /* 0x080fe200018f0eff */
[----:B------:R0:W-:Y:S01]  /*6d500*/  STL.64 [R1+0x278], R10 ;  /* 0x0002780a01007387 */ /* 0x0001e20000100a00 */
[----:B------:R-:W-:-:S03]  /*6d510*/  LEA.HI.X.SX32 R17, R212, R4, 0x1, P4 ;  /* 0x00000004d4117211 */ /* 0x000fc600020f0eff */
[----:B------:R-:W-:Y:S01]  /*6d520*/  STL.64 [R1+0x268], R22 ;  /* 0x0002681601007387 */ /* 0x000fe20000100a00 */
[----:B0-----:R-:W-:-:S03]  /*6d530*/  LEA R10, P5, R217, R2, 0x1 ;  /* 0x00000002d90a7211 */ /* 0x001fc600078a08ff */
[----:B------:R0:W-:Y:S01]  /*6d540*/  STL.64 [R1+0x260], R16 ;  /* 0x0002601001007387 */ /* 0x0001e20000100a00 */
[----:B------:R-:W-:Y:S02]  /*6d550*/  LEA.HI.X.SX32 R11, R217, R4, 0x1, P5 ;  /* 0x00000004d90b7211 */ /* 0x000fe400028f0eff */
[----:B------:R-:W-:-:S03]  /*6d560*/  LEA R112, P4, R219, R2, 0x1 ;  /* 0x00000002db707211 */ /* 0x000fc600078808ff */
[----:B------:R3:W-:Y:S01]  /*6d570*/  STL.64 [R1+0x248], R10 ;  /* 0x0002480a01007387 */ /* 0x0007e20000100a00 */
[----:B0-----:R-:W-:-:S04]  /*6d580*/  LEA R16, P3, R218, R2, 0x1 ;  /* 0x00000002da107211 */ /* 0x001fc800078608ff */
[----:B------:R-:W-:Y:S02]  /*6d590*/  LEA.HI.X.SX32 R17, R218, R4, 0x1, P3 ;  /* 0x00000004da117211 */ /* 0x000fe400018f0eff */
[C---:B---3--:R-:W-:Y:S01]  /*6d5a0*/  LEA R10, P5, R220.reuse, R2, 0x1 ;  /* 0x00000002dc0a7211 */ /* 0x048fe200078a08ff */
[----:B-1----:R-:W-:Y:S01]  /*6d5b0*/  IMAD.IADD R146, R155, 0x1, R41 ;  /* 0x000000019b927824 */ /* 0x002fe200078e0229 */
[-C--:B------:R-:W-:Y:S01]  /*6d5c0*/  LEA.HI.X.SX32 R113, R219, R4.reuse, 0x1, P4 ;  /* 0x00000004db717211 */ /* 0x080fe200020f0eff */
[----:B------:R0:W-:Y:S01]  /*6d5d0*/  STL.64 [R1+0x240], R16 ;  /* 0x0002401001007387 */ /* 0x0001e20000100a00 */
[----:B------:R-:W-:Y:S02]  /*6d5e0*/  LEA.HI.X.SX32 R11, R220, R4, 0x1, P5 ;  /* 0x00000004dc0b7211 */ /* 0x000fe400028f0eff */
[----:B------:R-:W-:Y:S01]  /*6d5f0*/  LEA R22, P3, R136, R2, 0x1 ;  /* 0x0000000288167211 */ /* 0x000fe200078608ff */
[----:B------:R-:W-:Y:S01]  /*6d600*/  IMAD.IADD R144, R146, 0x1, R115 ;  /* 0x0000000192907824 */ /* 0x000fe200078e0273 */
[----:B------:R-:W1:Y:S01]  /*6d610*/  LDC R41, c[0x0][0x248] ;  /* 0x00009200ff297b82 */ /* 0x000e620000000800 */
[----:B------:R3:W-:Y:S01]  /*6d620*/  STL.64 [R1+0x220], R10 ;  /* 0x0002200a01007387 */ /* 0x0007e20000100a00 */
[----:B------:R-:W-:-:S02]  /*6d630*/  LEA.HI.X.SX32 R23, R136, R4, 0x1, P3 ;  /* 0x0000000488177211 */ /* 0x000fc400018f0eff */
[----:B0-----:R-:W-:Y:S01]  /*6d640*/  LEA R16, P4, R210, R2, 0x1 ;  /* 0x00000002d2107211 */ /* 0x001fe200078808ff */
[----:B------:R-:W-:-:S03]  /*6d650*/  IMAD.IADD R145, R144, 0x1, R114 ;  /* 0x0000000190917824 */ /* 0x000fc600078e0272 */
        /* <DEDUP_REMOVED lines=8> */
[-C--:B------:R-:W-:Y:S02]  /*6d6e0*/  LEA R114, P3, R186, R2.reuse, 0x1 ;  /* 0x00000002ba727211 */ /* 0x080fe400078608ff */
[CC--:B0-----:R-:W-:Y:S02]  /*6d6f0*/  LEA R16, P4, R209.reuse, R2.reuse, 0x1 ;  /* 0x00000002d1107211 */ /* 0x0c1fe400078808ff */
[C---:B---3--:R-:W-:Y:S02]  /*6d700*/  LEA R10, P5, R206.reuse, R2, 0x1 ;  /* 0x00000002ce0a7211 */ /* 0x048fe400078a08ff */
[-C--:B------:R-:W-:Y:S01]  /*6d710*/  LEA.HI.X.SX32 R17, R209, R4.reuse, 0x1, P4 ;  /* 0x00000004d1117211 */ /* 0x080fe200020f0eff */
[----:B------:R-:W-:Y:S01]  /*6d720*/  IMAD.IADD R130, R131, 0x1, R119 ;  /* 0x0000000183827824 */ /* 0x000fe200078e0277 */
[-C--:B------:R-:W-:Y:S02]  /*6d730*/  LEA.HI.X.SX32 R11, R206, R4.reuse, 0x1, P5 ;  /* 0x00000004ce0b7211 */ /* 0x080fe400028f0eff */
[----:B------:R-:W-:Y:S01]  /*6d740*/  LEA.HI.X.SX32 R115, R186, R4, 0x1, P3 ;  /* 0x00000004ba737211 */ /* 0x000fe200018f0eff */
[----:B------:R0:W-:Y:S01]  /*6d750*/  STL.64 [R1+0x1a8], R16 ;  /* 0x0001a81001007387 */ /* 0x0001e20000100a00 */
[----:B------:R-:W-:Y:S01]  /*6d760*/  LEA R116, P3, R120, R2, 0x1 ;  /* 0x0000000278747211 */ /* 0x000fe200078608ff */
[----:B------:R-:W-:-:S02]  /*6d770*/  IMAD.IADD R122, R130, 0x1, R118 ;  /* 0x00000001827a7824 */ /* 0x000fc400078e0276 */
[----:B------:R3:W-:Y:S01]  /*6d780*/  STL.64 [R1+0x1a0], R10 ;  /* 0x0001a00a01007387 */ /* 0x0007e20000100a00 */
[----:B------:R-:W-:Y:S01]  /*6d790*/  LEA.HI.X.SX32 R117, R120, R4, 0x1, P3 ;  /* 0x0000000478757211 */ /* 0x000fe200018f0eff */
[----:B-1----:R-:W-:Y:S02]  /*6d7a0*/  IMAD.IADD R120, R122, 0x1, R41 ;  /* 0x000000017a787824 */ /* 0x002fe400078e0229 */
[----:B------:R-:W1:Y:S01]  /*6d7b0*/  LDC R41, c[0x0][0x248] ;  /* 0x00009200ff297b82 */ /* 0x000e620000000800 */
[CC--:B0-----:R-:W-:Y:S02]  /*6d7c0*/  LEA R16, P4, R184.reuse, R2.reuse, 0x1 ;  /* 0x00000002b8107211 */ /* 0x0c1fe400078808ff */
[C---:B---3--:R-:W-:Y:S02]  /*6d7d0*/  LEA R10, P5, R185.reuse, R2, 0x1 ;  /* 0x00000002b90a7211 */ /* 0x048fe400078a08ff */
[-C--:B------:R-:W-:Y:S02]  /*6d7e0*/  LEA.HI.X.SX32 R17, R184, R4.reuse, 0x1, P4 ;  /* 0x00000004b8117211 */ /* 0x080fe400020f0eff */
[----:B------:R-:W-:-:S03]  /*6d7f0*/  LEA.HI.X.SX32 R11, R185, R4, 0x1, P5 ;  /* 0x00000004b90b7211 */ /* 0x000fc600028f0eff */
[----:B------:R0:W-:Y:S01]  /*6d800*/  STL.64 [R1+0x190], R16 ;  /* 0x0001901001007387 */ /* 0x0001e20000100a00 */
[----:B------:R-:W-:-:S03]  /*6d810*/  LEA R118, P3, R6, R2, 0x1 ;  /* 0x0000000206767211 */ /* 0x000fc600078608ff */
[----:B------:R3:W-:Y:S01]  /*6d820*/  STL.64 [R1+0x188], R10 ;  /* 0x0001880a01007387 */ /* 0x0007e20000100a00 */
[CC--:B0-----:R-:W-:Y:S02]  /*6d830*/  LEA R16, P4, R178.reuse, R2.reuse, 0x1 ;  /* 0x00000002b2107211 */ /* 0x0c1fe400078808ff */
        /* <DEDUP_REMOVED lines=8> */
[CC--:B0-----:R-:W-:Y:S02]  /*6d8c0*/  LEA R16, P3, R0.reuse, R2.reuse, 0x1 ;  /* 0x0000000200107211 */ /* 0x0c1fe400078608ff */
[C---:B---3--:R-:W-:Y:S02]  /*6d8d0*/  LEA R10, P4, R5.reuse, R2, 0x1 ;  /* 0x00000002050a7211 */ /* 0x048fe400078808ff */
[-C--:B------:R-:W-:Y:S02]  /*6d8e0*/  LEA.HI.X.SX32 R17, R0, R4.reuse, 0x1, P3 ;  /* 0x0000000400117211 */ /* 0x080fe400018f0eff */
[----:B------:R-:W-:Y:S02]  /*6d8f0*/  LEA.HI.X.SX32 R11, R5, R4, 0x1, P4 ;  /* 0x00000004050b7211 */ /* 0x000fe400020f0eff */
[-C--:B------:R-:W-:Y:S01]  /*6d900*/  LEA R124, P5, R177, R2.reuse, 0x1 ;  /* 0x00000002b17c7211 */ /* 0x080fe200078a08ff */
[----:B------:R0:W-:Y:S01]  /*6d910*/  STL.64 [R1+0x168], R16 ;  /* 0x0001681001007387 */ /* 0x0001e20000100a00 */
[----:B------:R-:W-:Y:S01]  /*6d920*/  LEA R22, P3, R123, R2, 0x1 ;  /* 0x000000027b167211 */ /* 0x000fe200078608ff */
[----:B-1----:R-:W-:Y:S01]  /*6d930*/  IMAD.IADD R5, R6, 0x1, R41 ;  /* 0x0000000106057824 */ /* 0x002fe200078e0229 */
[-C--:B------:R-:W-:Y:S01]  /*6d940*/  LEA.HI.X.SX32 R125, R177, R4.reuse, 0x1, P5 ;  /* 0x00000004b17d7211 */ /* 0x080fe200028f0eff */
[----:B------:R1:W-:Y:S01]  /*6d950*/  STL.64 [R1+0x160], R10 ;  /* 0x0001600a01007387 */ /* 0x0003e20000100a00 */
[----:B------:R-:W-:Y:S01]  /*6d960*/  LEA.HI.X.SX32 R23, R123, R4, 0x1, P3 ;  /* 0x000000047b177211 */ /* 0x000fe200018f0eff */
[----:B------:R-:W-:Y:S01]  /*6d970*/  IMAD.IADD R0, R5, 0x1, R127 ;  /* 0x0000000105007824 */ /* 0x000fe200078e027f */
[----:B------:R-:W3:Y:S01]  /*6d980*/  LDC R41, c[0x0][0x248] ;  /* 0x00009200ff297b82 */ /* 0x000ee20000000800 */
[----:B0-----:R-:W-:-:S02]  /*6d990*/  LEA R16, P4, R128, R2, 0x1 ;  /* 0x0000000280107211 */ /* 0x001fc400078808ff */
[----:B-1----:R-:W-:Y:S02]  /*6d9a0*/  LEA R10, P5, R176, R2, 0x1 ;  /* 0x00000002b00a7211 */ /* 0x002fe400078a08ff */
        /* <DEDUP_REMOVED lines=24> */
[----:B------:R-:W-:Y:S01]  /*6db30*/  LEA.HI.X.SX32 R127, R171, R4, 0x1, P4 ;  /* 0x00000004ab7f7211 */ /* 0x000fe200020f0eff */
[----:B------:R3:W-:Y:S01]  /*6db40*/  STL.64 [R1+0x110], R10 ;  /* 0x0001100a01007387 */ /* 0x0007e20000100a00 */
[-C--:B------:R-:W-:Y:S02]  /*6db50*/  LEA R132, P4, R170, R2.reuse, 0x1 ;  /* 0x00000002aa847211 */ /* 0x080fe400078808ff */
[----:B-1----:R-:W-:-:S02]  /*6db60*/  LEA R16, P3, R152, R2, 0x1 ;  /* 0x0000000298107211 */ /* 0x002fc400078608ff */
[----:B---3--:R-:W-:Y:S02]  /*6db70*/  LEA R10, P5, R147, R2, 0x1 ;  /* 0x00000002930a7211 */ /* 0x008fe400078a08ff */
[-C--:B------:R-:W-:Y:S02]  /*6db80*/  LEA.HI.X.SX32 R133, R170, R4.reuse, 0x1, P4 ;  /* 0x00000004aa857211 */ /* 0x080fe400020f0eff */
[----:B------:R-:W-:Y:S02]  /*6db90*/  LEA.HI.X.SX32 R17, R152, R4, 0x1, P3 ;  /* 0x0000000498117211 */ /* 0x000fe400018f0eff */
[----:B------:R-:W-:Y:S02]  /*6dba0*/  LEA R134, P4, R169, R2, 0x1 ;  /* 0x00000002a9867211 */ /* 0x000fe400078808ff */
[-C--:B------:R-:W-:Y:S01]  /*6dbb0*/  LEA.HI.X.SX32 R11, R147, R4.reuse, 0x1, P5 ;  /* 0x00000004930b7211 */ /* 0x080fe200028f0eff */
[----:B------:R1:W-:Y:S01]  /*6dbc0*/  STL.64 [R1+0x108], R16 ;  /* 0x0001081001007387 */ /* 0x0003e20000100a00 */
[----:B------:R-:W-:-:S02]  /*6dbd0*/  LEA.HI.X.SX32 R135, R169, R4, 0x1, P4 ;  /* 0x00000004a9877211 */ /* 0x000fc400020f0eff */
[----:B------:R-:W-:Y:S01]  /*6dbe0*/  LEA R22, P3, R139, R2, 0x1 ;  /* 0x000000028b167211 */ /* 0x000fe200078608ff */
[----:B------:R3:W-:Y:S01]  /*6dbf0*/  STL.64 [R1+0xf8], R10 ;  /* 0x0000f80a01007387 */ /* 0x0007e20000100a00 */
[----:B0-----:R-:W-:Y:S02]  /*6dc00*/  IMAD.IADD R152, R129, 0x1, R41 ;  /* 0x0000000181987824 */ /* 0x001fe400078e0229 */
[----:B------:R-:W-:Y:S02]  /*6dc10*/  LEA.HI.X.SX32 R23, R139, R4, 0x1, P3 ;  /* 0x000000048b177211 */ /* 0x000fe400018f0eff */
[-C--:B-1----:R-:W-:Y:S02]  /*6dc20*/  LEA R16, P4, R168, R2.reuse, 0x1 ;  /* 0x00000002a8107211 */ /* 0x082fe400078808ff */
[----:B---3--:R-:W-:Y:S02]  /*6dc30*/  LEA R10, P5, R162, R2, 0x1 ;  /* 0x00000002a20a7211 */ /* 0x008fe400078a08ff */
[----:B------:R-:W-:-:S02]  /*6dc40*/  LEA.HI.X.SX32 R17, R168, R4, 0x1, P4 ;  /* 0x00000004a8117211 */ /* 0x000fc400020f0eff */
[----:B------:R-:W-:Y:S01]  /*6dc50*/  LEA.HI.X.SX32 R11, R162, R4, 0x1, P5 ;  /* 0x00000004a20b7211 */ /* 0x000fe200028f0eff */
[----:B------:R-:W-:Y:S01]  /*6dc60*/  IMAD.IADD R147, R152, 0x1, R141 ;  /* 0x0000000198937824 */ /* 0x000fe200078e028d */
[----:B------:R-:W-:Y:S04]  /*6dc70*/  STL.64 [R1+0xf0], R22 ;  /* 0x0000f01601007387 */ /* 0x000fe80000100a00 */
[----:B------:R0:W-:Y:S01]  /*6dc80*/  STL.64 [R1+0xe8], R16 ;  /* 0x0000e81001007387 */ /* 0x0001e20000100a00 */
[----:B------:R-:W-:-:S03]  /*6dc90*/  IMAD.IADD R139, R147, 0x1, R140 ;  /* 0x00000001938b7824 */ /* 0x000fc600078e028c */
[----:B------:R1:W-:Y:S01]  /*6dca0*/  STL.64 [R1+0xe0], R10 ;  /* 0x0000e00a01007387 */ /* 0x0003e20000100a00 */
[-C--:B------:R-:W-:Y:S01]  /*6dcb0*/  LEA R140, P3, R161, R2.reuse, 0x1 ;  /* 0x00000002a18c7211 */ /* 0x080fe200078608ff */
[----:B------:R-:W-:Y:S01]  /*6dcc0*/  IMAD.IADD R162, R139, 0x1, R199 ;  /* 0x000000018ba27824 */ /* 0x000fe200078e02c7 */
[-C--:B0-----:R-:W-:Y:S02]  /*6dcd0*/  LEA R16, P4, R163, R2.reuse, 0x1 ;  /* 0x00000002a3107211 */ /* 0x081fe400078808ff */
[----:B-1----:R-:W-:Y:S02]  /*6dce0*/  LEA R10, P5, R153, R2, 0x1 ;  /* 0x00000002990a7211 */ /* 0x002fe400078a08ff */
[-C--:B------:R-:W-:Y:S02]  /*6dcf0*/  LEA.HI.X.SX32 R17, R163, R4.reuse, 0x1, P4 ;  /* 0x00000004a3117211 */ /* 0x080fe400020f0eff */
[-C--:B------:R-:W-:Y:S02]  /*6dd00*/  LEA.HI.X.SX32 R11, R153, R4.reuse, 0x1, P5 ;  /* 0x00000004990b7211 */ /* 0x080fe400028f0eff */
[----:B------:R-:W-:Y:S01]  /*6dd10*/  LEA.HI.X.SX32 R141, R161, R4, 0x1, P3 ;  /* 0x00000004a18d7211 */ /* 0x000fe200018f0eff */
[----:B------:R0:W-:Y:S01]  /*6dd20*/  STL.64 [R1+0xd0], R16 ;  /* 0x0000d01001007387 */ /* 0x0001e20000100a00 */
[----:B------:R-:W-:-:S03]  /*6dd30*/  IMAD.IADD R161, R162, 0x1, R143 ;  /* 0x00000001a2a17824 */ /* 0x000fc600078e028f */
[----:B------:R1:W-:Y:S01]  /*6dd40*/  STL.64 [R1+0xc8], R10 ;  /* 0x0000c80a01007387 */ /* 0x0003e20000100a00 */
[----:B------:R-:W-:Y:S01]  /*6dd50*/  IMAD.IADD R153, R161, 0x1, R142 ;  /* 0x00000001a1997824 */ /* 0x000fe200078e028e */
[-C--:B0-----:R-:W-:Y:S02]  /*6dd60*/  LEA R16, P3, R160, R2.reuse, 0x1 ;  /* 0x00000002a0107211 */ /* 0x081fe400078608ff */
[----:B-1----:R-:W-:Y:S02]  /*6dd70*/  LEA R10, P4, R154, R2, 0x1 ;  /* 0x000000029a0a7211 */ /* 0x002fe400078808ff */
[-C--:B------:R-:W-:Y:S02]  /*6dd80*/  LEA.HI.X.SX32 R17, R160, R4.reuse, 0x1, P3 ;  /* 0x00000004a0117211 */ /* 0x080fe400018f0eff */
[----:B------:R-:W-:Y:S01]  /*6dd90*/  LEA.HI.X.SX32 R11, R154, R4, 0x1, P4 ;  /* 0x000000049a0b7211 */ /* 0x000fe200020f0eff */
[----:B------:R-:W-:Y:S02]  /*6dda0*/  IMAD.IADD R160, R153, 0x1, R149 ;  /* 0x0000000199a07824 */ /* 0x000fe400078e0295 */
[----:B------:R0:W-:Y:S02]  /*6ddb0*/  STL.64 [R1+0xc0], R16 ;  /* 0x0000c01001007387 */ /* 0x0001e40000100a00 */
[----:B------:R-:W-:-:S02]  /*6ddc0*/  IMAD.IADD R154, R160, 0x1, R148 ;  /* 0x00000001a09a7824 */ /* 0x000fc400078e0294 */
[----:B------:R1:W-:Y:S01]  /*6ddd0*/  STL.64 [R1+0xb8], R10 ;  /* 0x0000b80a01007387 */ /* 0x0003e20000100a00 */
[-C--:B0-----:R-:W-:Y:S02]  /*6dde0*/  LEA R16, P3, R146, R2.reuse, 0x1 ;  /* 0x0000000292107211 */ /* 0x081fe400078608ff */
[----:B-1----:R-:W-:Y:S02]  /*6ddf0*/  LEA R10, P4, R144, R2, 0x1 ;  /* 0x00000002900a7211 */ /* 0x002fe400078808ff */
[-C--:B------:R-:W-:Y:S02]  /*6de00*/  LEA.HI.X.SX32 R17, R146, R4.reuse, 0x1, P3 ;  /* 0x0000000492117211 */ /* 0x080fe400018f0eff */
[----:B------:R-:W-:Y:S01]  /*6de10*/  LEA.HI.X.SX32 R11, R144, R4, 0x1, P4 ;  /* 0x00000004900b7211 */ /* 0x000fe200020f0eff */
[----:B------:R-:W-:Y:S01]  /*6de20*/  IMAD.IADD R144, R154, 0x1, R151 ;  /* 0x000000019a907824 */ /* 0x000fe200078e0297 */
[C---:B------:R-:W-:Y:S01]  /*6de30*/  LEA R142, P5, R155.reuse, R2, 0x1 ;  /* 0x000000029b8e7211 */ /* 0x040fe200078a08ff */
[----:B------:R0:W-:Y:S02]  /*6de40*/  STL.64 [R1+0xa8], R16 ;  /* 0x0000a81001007387 */ /* 0x0001e40000100a00 */
[----:B------:R-:W-:Y:S01]  /*6de50*/  IMAD.IADD R163, R144, 0x1, R150 ;  /* 0x0000000190a37824 */ /* 0x000fe200078e0296 */
[----:B------:R-:W-:Y:S01]  /*6de60*/  LEA.HI.X.SX32 R143, R155, R4, 0x1, P5 ;  /* 0x000000049b8f7211 */ /* 0x000fe200028f0eff */
[----:B------:R1:W-:Y:S01]  /*6de70*/  STL.64 [R1+0xa0], R10 ;  /* 0x0000a00a01007387 */ /* 0x0003e20000100a00 */
[-C--:B------:R-:W-:Y:S01]  /*6de80*/  LEA R148, P5, R145, R2.reuse, 0x1 ;  /* 0x0000000291947211 */ /* 0x080fe200078a08ff */
[----:B------:R-:W-:Y:S01]  /*6de90*/  IMAD.IADD R146, R163, 0x1, R198 ;  /* 0x00000001a3927824 */ /* 0x000fe200078e02c6 */
[----:B0-----:R-:W-:-:S04]  /*6dea0*/  LEA R16, P3, R136, R2, 0x1 ;  /* 0x0000000288107211 */ /* 0x001fc800078608ff */
[----:B------:R-:W-:Y:S02]  /*6deb0*/  LEA.HI.X.SX32 R17, R136, R4, 0x1, P3 ;  /* 0x0000000488117211 */ /* 0x000fe400018f0eff */
[----:B-1----:R-:W-:Y:S02]  /*6dec0*/  LEA R10, P4, R131, R2, 0x1 ;  /* 0x00000002830a7211 */ /* 0x002fe400078808ff */
[-C--:B------:R-:W-:Y:S01]  /*6ded0*/  LEA.HI.X.SX32 R149, R145, R4.reuse, 0x1, P5 ;  /* 0x0000000491957211 */ /* 0x080fe200028f0eff */
[----:B------:R-:W-:Y:S01]  /*6dee0*/  IMAD.IADD R145, R146, 0x1, R157 ;  /* 0x0000000192917824 */ /* 0x000fe200078e029d */
[----:B------:R-:W-:Y:S01]  /*6def0*/  LEA.HI.X.SX32 R11, R131, R4, 0x1, P4 ;  /* 0x00000004830b7211 */ /* 0x000fe200020f0eff */
[----:B------:R0:W-:Y:S02]  /*6df00*/  STL.64 [R1+0x90], R16 ;  /* 0x0000901001007387 */ /* 0x0001e40000100a00 */
[----:B------:R-:W-:Y:S01]  /*6df10*/  IMAD.IADD R168, R145, 0x1, R156 ;  /* 0x0000000191a87824 */ /* 0x000fe200078e029c */
[----:B------:R-:W-:-:S03]  /*6df20*/  LEA R150, P5, R130, R2, 0x1 ;  /* 0x0000000282967211 */ /* 0x000fc600078a08ff */
[----:B------:R-:W-:Y:S01]  /*6df30*/  IMAD.IADD R155, R168, 0x1, R181 ;  /* 0x00000001a89b7824 */ /* 0x000fe200078e02b5 */
[----:B0-----:R-:W-:-:S04]  /*6df40*/  LEA R16, P4, R120, R2, 0x1 ;  /* 0x0000000278107211 */ /* 0x001fc800078808ff */
[----:B------:R-:W-:Y:S02]  /*6df50*/  LEA.HI.X.SX32 R17, R120, R4, 0x1, P4 ;  /* 0x0000000478117211 */ /* 0x000fe400020f0eff */
[C---:B------:R-:W-:Y:S01]  /*6df60*/  LEA R156, P4, R5.reuse, R2, 0x1 ;  /* 0x00000002059c7211 */ /* 0x040fe200078808ff */
[----:B------:R0:W-:Y:S01]  /*6df70*/  STL.64 [R1+0x88], R10 ;  /* 0x0000880a01007387 */ /* 0x0001e20000100a00 */
[-C--:B------:R-:W-:Y:S02]  /*6df80*/  LEA.HI.X.SX32 R151, R130, R4.reuse, 0x1, P5 ;  /* 0x0000000482977211 */ /* 0x080fe400028f0eff */
[----:B------:R-:W-:Y:S01]  /*6df90*/  LEA.HI.X.SX32 R157, R5, R4, 0x1, P4 ;  /* 0x00000004059d7211 */ /* 0x000fe200020f0eff */
[----:B------:R-:W-:-:S04]  /*6dfa0*/  IMAD.IADD R5, R155, 0x1, R180 ;  /* 0x000000019b057824 */ /* 0x000fc800078e02b4 */
[----:B------:R-:W-:Y:S01]  /*6dfb0*/  IMAD.IADD R170, R5, 0x1, R159 ;  /* 0x0000000105aa7824 */ /* 0x000fe200078e029f */
[----:B0-----:R-:W-:-:S03]  /*6dfc0*/  LEA R10, P5, R121, R2, 0x1 ;  /* 0x00000002790a7211 */ /* 0x001fc600078a08ff */
[----:B------:R-:W-:Y:S01]  /*6dfd0*/  IMAD.IADD R169, R170, 0x1, R158 ;  /* 0x00000001aaa97824 */ /* 0x000fe200078e029e */
[----:B------:R-:W-:Y:S02]  /*6dfe0*/  LEA.HI.X.SX32 R11, R121, R4, 0x1, P5 ;  /* 0x00000004790b7211 */ /* 0x000fe400028f0eff */
[----:B------:R-:W-:-:S04]  /*6dff0*/  LEA R196, P5, R0, R2, 0x1 ;  /* 0x0000000200c47211 */ /* 0x000fc800078a08ff */
[----:B------:R-:W-:Y:S01]  /*6e000*/  LEA.HI.X.SX32 R197, R0, R4, 0x1, P5 ;  /* 0x0000000400c57211 */ /* 0x000fe200028f0eff */
[----:B------:R-:W-:-:S04]  /*6e010*/  IMAD.IADD R0, R169, 0x1, R175 ;  /* 0x00000001a9007824 */ /* 0x000fc800078e02af */
[----:B------:R-:W-:-:S04]  /*6e020*/  IMAD.IADD R171, R0, 0x1, R172 ;  /* 0x0000000100ab7824 */ /* 0x000fc800078e02ac */
[----:B------:R-:W-:-:S04]  /*6e030*/  IMAD.IADD R177, R171, 0x1, R174 ;  /* 0x00000001abb17824 */ /* 0x000fc800078e02ae */
[----:B----4-:R-:W-:-:S04]  /*6e040*/  IMAD.IADD R179, R177, 0x1, R33 ;  /* 0x00000001b1b37824 */ /* 0x010fc800078e0221 */
[----:B------:R-:W-:Y:S02]  /*6e050*/  IMAD.IADD R185, R179, 0x1, R249 ;  /* 0x00000001b3b97824 */ /* 0x000fe400078e02f9 */
[----:B------:R-:W0:Y:S01]  /*6e060*/  LDC R249, c[0x0][0x248] ;  /* 0x00009200fff97b82 */ /* 0x000e220000000800 */
[----:B------:R-:W-:-:S07]  /*6e070*/  PRMT R9, R8, 0x7610, R9 ;  /* 0x0000761008097816 */ /* 0x000fce0000000009 */
[----:B------:R-:W1:Y:S01]  /*6e080*/  LDC R8, c[0x0][0x248] ;  /* 0x00009200ff087b82 */ /* 0x000e620000000800 */
[----:B0-----:R-:W-:-:S07]  /*6e090*/  IMAD.IADD R187, R185, 0x1, R249 ;  /* 0x00000001b9bb7824 */ /* 0x001fce00078e02f9 */
[----:B------:R-:W0:Y:S02]  /*6e0a0*/  LDC R249, c[0x0][0x248] ;  /* 0x00009200fff97b82 */ /* 0x000e240000000800 */
[----:B0-----:R-:W-:-:S04]  /*6e0b0*/  IMAD.IADD R193, R187, 0x1, R249 ;  /* 0x00000001bbc17824 */ /* 0x001fc800078e02f9 */
[----:B-1----:R-:W-:Y:S02]  /*6e0c0*/  IMAD.IADD R195, R193, 0x1, R8 ;  /* 0x00000001c1c37824 */ /* 0x002fe400078e0208 */
[----:B------:R-:W0:Y:S02]  /*6e0d0*/  LDC R8, c[0x0][0x248] ;  /* 0x00009200ff087b82 */ /* 0x000e240000000800 */
[----:B0-----:R-:W-:-:S06]  /*6e0e0*/  IMAD.IADD R201, R195, 0x1, R8 ;  /* 0x00000001c3c97824 */ /* 0x001fcc00078e0208 */
[----:B------:R-:W0:Y:S02]  /*6e0f0*/  LDC R8, c[0x0][0x248] ;  /* 0x00009200ff087b82 */ /* 0x000e240000000800 */
[----:B0-----:R-:W-:-:S06]  /*6e100*/  IMAD.IADD R203, R201, 0x1, R8 ;  /* 0x00000001c9cb7824 */ /* 0x001fcc00078e0208 */
[----:B------:R-:W0:Y:S01]  /*6e110*/  LDC R8, c[0x0][0x248] ;  /* 0x00009200ff087b82 */ /* 0x000e220000000800 */
[----:B------:R-:W-:-:S04]  /*6e120*/  LEA R22, P3, R122, R2, 0x1 ;  /* 0x000000027a167211 */ /* 0x000fc800078608ff */
[----:B------:R-:W-:Y:S02]  /*6e130*/  LEA.HI.X.SX32 R23, R122, R4, 0x1, P3 ;  /* 0x000000047a177211 */ /* 0x000fe400018f0eff */
[-C--:B------:R-:W-:Y:S02]  /*6e140*/  LEA R188, P4, R123, R2.reuse, 0x1 ;  /* 0x000000027bbc7211 */ /* 0x080fe400078808ff */
[----:B------:R-:W-:Y:S01]  /*6e150*/  LEA R190, P5, R7, R2, 0x1 ;  /* 0x0000000207be7211 */ /* 0x000fe200078a08ff */
[----:B0-----:R-:W-:Y:S02]  /*6e160*/  IMAD.IADD R205, R203, 0x1, R8 ;  /* 0x00000001cbcd7824 */ /* 0x001fe400078e0208 */
[----:B------:R-:W0:Y:S01]  /*6e170*/  LDC R8, c[0x0][0x248] ;  /* 0x00009200ff087b82 */ /* 0x000e220000000800 */
[----:B------:R-:W-:Y:S01]  /*6e180*/  STL.64 [R1+0x78], R22 ;  /* 0x0000781601007387 */ /* 0x000fe20000100a00 */
[----:B------:R-:W-:Y:S01]  /*6e190*/  IMAD.MOV.U32 R43, RZ, RZ, R189 ;  /* 0x000000ffff2b7224 */ /* 0x000fe200078e00bd */
[-C--:B------:R-:W-:Y:S01]  /*6e1a0*/  LEA.HI.X.SX32 R189, R123, R4.reuse, 0x1, P4 ;  /* 0x000000047bbd7211 */ /* 0x080fe200020f0eff */
[----:B------:R-:W-:Y:S01]  /*6e1b0*/  IMAD.MOV.U32 R41, RZ, RZ, R191 ;  /* 0x000000ffff297224 */ /* 0x000fe200078e00bf */
[----:B------:R-:W-:Y:S01]  /*6e1c0*/  STL.64 [R1+0x68], R10 ;  /* 0x0000680a01007387 */ /* 0x000fe20000100a00 */
[----:B------:R-:W-:-:S02]  /*6e1d0*/  LEA.HI.X.SX32 R191, R7, R4, 0x1, P5 ;  /* 0x0000000407bf7211 */ /* 0x000fc400028f0eff */
[C---:B------:R-:W-:Y:S01]  /*6e1e0*/  LEA R180, P4, R137.reuse, R2, 0x1 ;  /* 0x0000000289b47211 */ /* 0x040fe200078808ff */
[----:B------:R1:W-:Y:S03]  /*6e1f0*/  STL.64 [R1+0x70], R16 ;  /* 0x0000701001007387 */ /* 0x0003e60000100a00 */
[----:B------:R-:W-:Y:S02]  /*6e200*/  LEA.HI.X.SX32 R181, R137, R4, 0x1, P4 ;  /* 0x0000000489b57211 */ /* 0x000fe400020f0eff */
[-C--:B------:R-:W-:Y:S01]  /*6e210*/  LEA R172, P4, R147, R2.reuse, 0x1 ;  /* 0x0000000293ac7211 */ /* 0x080fe200078808ff */
[----:B-1----:R-:W-:Y:S01]  /*6e220*/  IMAD.MOV.U32 R16, RZ, RZ, R182 ;  /* 0x000000ffff107224 */ /* 0x002fe200078e00b6 */
[-C--:B------:R-:W-:Y:S01]  /*6e230*/  LEA R182, P5, R129, R2.reuse, 0x1 ;  /* 0x0000000281b67211 */ /* 0x080fe200078a08ff */
[----:B------:R-:W-:Y:S01]  /*6e240*/  IMAD.MOV.U32 R17, RZ, RZ, R183 ;  /* 0x000000ffff117224 */ /* 0x000fe200078e00b7 */
[----:B------:R-:W-:Y:S01]  /*6e250*/  LEA R10, P3, R6, R2, 0x1 ;  /* 0x00000002060a7211 */ /* 0x000fe200078608ff */
[----:B0-----:R-:W-:Y:S01]  /*6e260*/  IMAD.IADD R207, R205, 0x1, R8 ;  /* 0x00000001cdcf7824 */ /* 0x001fe200078e0208 */
[----:B------:R-:W-:Y:S01]  /*6e270*/  LEA.HI.X.SX32 R183, R129, R4, 0x1, P5 ;  /* 0x0000000481b77211 */ /* 0x000fe200028f0eff */
[----:B------:R-:W0:Y:S01]  /*6e280*/  LDC R8, c[0x0][0x248] ;  /* 0x00009200ff087b82 */ /* 0x000e220000000800 */
[----:B------:R-:W-:-:S02]  /*6e290*/  LEA R174, P5, R139, R2, 0x1 ;  /* 0x000000028bae7211 */ /* 0x000fc400078a08ff */
[-C--:B------:R-:W-:Y:S02]  /*6e2a0*/  LEA.HI.X.SX32 R11, R6, R4.reuse, 0x1, P3 ;  /* 0x00000004060b7211 */ /* 0x080fe400018f0eff */
[----:B------:R-:W-:Y:S02]  /*6e2b0*/  LEA.HI.X.SX32 R173, R147, R4, 0x1, P4 ;  /* 0x0000000493ad7211 */ /* 0x000fe400020f0eff */
[----:B------:R-:W-:Y:S02]  /*6e2c0*/  LEA R198, P3, R128, R2, 0x1 ;  /* 0x0000000280c67211 */ /* 0x000fe400078608ff */
[----:B------:R-:W-:Y:S02]  /*6e2d0*/  LEA.HI.X.SX32 R175, R139, R4, 0x1, P5 ;  /* 0x000000048baf7211 */ /* 0x000fe400028f0eff */
[----:B------:R-:W-:Y:S02]  /*6e2e0*/  LEA R6, P4, R161, R2, 0x1 ;  /* 0x00000002a1067211 */ /* 0x000fe400078808ff */
[----:B------:R-:W-:-:S02]  /*6e2f0*/  PRMT R18, R9, 0x7610, R18 ;  /* 0x0000761009127816 */ /* 0x000fc40000000012 */
[----:B------:R-:W-:Y:S01]  /*6e300*/  LEA R120, P5, R153, R2, 0x1 ;  /* 0x0000000299787211 */ /* 0x000fe200078a08ff */
[----:B------:R-:W1:Y:S01]  /*6e310*/  LDC R9, c[0x0][0x248] ;  /* 0x00009200ff097b82 */ /* 0x000e620000000800 */
[-C--:B------:R-:W-:Y:S02]  /*6e320*/  LEA.HI.X.SX32 R199, R128, R4.reuse, 0x1, P3 ;  /* 0x0000000480c77211 */ /* 0x080fe400018f0eff */
[----:B------:R-:W-:Y:S02]  /*6e330*/  LEA.HI.X.SX32 R7, R161, R4, 0x1, P4 ;  /* 0x00000004a1077211 */ /* 0x000fe400020f0eff */
[----:B------:R-:W-:Y:S02]  /*6e340*/  LEA R158, P3, R138, R2, 0x1 ;  /* 0x000000028a9e7211 */ /* 0x000fe400078608ff */
[----:B------:R-:W-:Y:S02]  /*6e350*/  LEA.HI.X.SX32 R121, R153, R4, 0x1, P5 ;  /* 0x0000000499797211 */ /* 0x000fe400028f0eff */
[----:B------:R-:W-:-:S02]  /*6e360*/  LEA R128, P4, R154, R2, 0x1 ;  /* 0x000000029a807211 */ /* 0x000fc400078808ff */
[----:B------:R-:W-:Y:S01]  /*6e370*/  LEA R130, P5, R144, R2, 0x1 ;  /* 0x0000000290827211 */ /* 0x000fe200078a08ff */
[----:B------:R-:W-:Y:S01]  /*6e380*/  IMAD.MOV.U32 R22, RZ, RZ, R164 ;  /* 0x000000ffff167224 */ /* 0x000fe200078e00a4 */
[-C--:B------:R-:W-:Y:S02]  /*6e390*/  LEA.HI.X.SX32 R159, R138, R4.reuse, 0x1, P3 ;  /* 0x000000048a9f7211 */ /* 0x080fe400018f0eff */
[----:B------:R-:W-:Y:S02]  /*6e3a0*/  LEA.HI.X.SX32 R129, R154, R4, 0x1, P4 ;  /* 0x000000049a817211 */ /* 0x000fe400020f0eff */
[----:B------:R-:W-:Y:S02]  /*6e3b0*/  LEA R164, P3, R152, R2, 0x1 ;  /* 0x0000000298a47211 */ /* 0x000fe400078608ff */
[----:B------:R-:W-:Y:S02]  /*6e3c0*/  LEA.HI.X.SX32 R131, R144, R4, 0x1, P5 ;  /* 0x0000000490837211 */ /* 0x000fe400028f0eff */
[----:B------:R-:W-:-:S02]  /*6e3d0*/  LEA R138, P4, R146, R2, 0x1 ;  /* 0x00000002928a7211 */ /* 0x000fc400078808ff */
[C---:B------:R-:W-:Y:S01]  /*6e3e0*/  LEA R144, P5, R145.reuse, R2, 0x1 ;  /* 0x0000000291907211 */ /* 0x040fe200078a08ff */
[----:B------:R-:W-:Y:S01]  /*6e3f0*/  IMAD.MOV.U32 R23, RZ, RZ, R165 ;  /* 0x000000ffff177224 */ /* 0x000fe200078e00a5 */
[-C--:B------:R-:W-:Y:S02]  /*6e400*/  LEA.HI.X.SX32 R165, R152, R4.reuse, 0x1, P3 ;  /* 0x0000000498a57211 */ /* 0x080fe400018f0eff */
[-C--:B------:R-:W-:Y:S02]  /*6e410*/  LEA.HI.X.SX32 R139, R146, R4.reuse, 0x1, P4 ;  /* 0x00000004928b7211 */ /* 0x080fe400020f0eff */
[----:B------:R-:W-:Y:S02]  /*6e420*/  LEA.HI.X.SX32 R145, R145, R4, 0x1, P5 ;  /* 0x0000000491917211 */ /* 0x000fe400028f0eff */
[-C--:B------:R-:W-:Y:S02]  /*6e430*/  LEA R152, P4, R155, R2.reuse, 0x1 ;  /* 0x000000029b987211 */ /* 0x080fe400078808ff */
[----:B------:R-:W-:-:S02]  /*6e440*/  LEA R154, P5, R5, R2, 0x1 ;  /* 0x00000002059a7211 */ /* 0x000fc400078a08ff */
[-C--:B------:R-:W-:Y:S02]  /*6e450*/  LEA.HI.X.SX32 R153, R155, R4.reuse, 0x1, P4 ;  /* 0x000000049b997211 */ /* 0x080fe400020f0eff */
[----:B------:R-:W-:Y:S01]  /*6e460*/  LEA.HI.X.SX32 R155, R5, R4, 0x1, P5 ;  /* 0x00000004059b7211 */ /* 0x000fe200028f0eff */
[----:B0-----:R-:W-:Y:S02]  /*6e470*/  IMAD.IADD R5, R207, 0x1, R8 ;  /* 0x00000001cf057824 */ /* 0x001fe400078e0208 */
[----:B------:R-:W-:Y:S02]  /*6e480*/  IMAD.MOV.U32 R34, RZ, RZ, R32 ;  /* 0x000000ffff227224 */ /* 0x000fe400078e0020 */
[----:B------:R-:W-:Y:S01]  /*6e490*/  IMAD.MOV.U32 R33, RZ, RZ, R41 ;  /* 0x000000ffff217224 */ /* 0x000fe200078e0029 */
[----:B------:R-:W-:Y:S01]  /*6e4a0*/  PRMT R19, R18, 0x7610, R19 ;  /* 0x0000761012137816 */ /* 0x000fe20000000013 */
[----:B-1----:R-:W-:Y:S01]  /*6e4b0*/  IMAD.IADD R211, R5, 0x1, R9 ;  /* 0x0000000105d37824 */ /* 0x002fe200078e0209 */
[----:B------:R-:W0:Y:S08]  /*6e4c0*/  LDC R18, c[0x0][0x248] ;  /* 0x00009200ff127b82 */ /* 0x000e300000000800 */
[----:B------:R-:W1:Y:S01]  /*6e4d0*/  LDC R9, c[0x0][0x248] ;  /* 0x00009200ff097b82 */ /* 0x000e620000000800 */
[----:B------:R-:W-:-:S02]  /*6e4e0*/  IMAD.MOV.U32 R32, RZ, RZ, R40 ;  /* 0x000000ffff207224 */ /* 0x000fc400078e0028 */
[----:B------:R-:W-:Y:S01]  /*6e4f0*/  IMAD.MOV.U32 R40, RZ, RZ, R166 ;  /* 0x000000ffff287224 */ /* 0x000fe200078e00a6 */
[----:B------:R-:W-:Y:S01]  /*6e500*/  LEA R166, P3, R162, R2, 0x1 ;  /* 0x00000002a2a67211 */ /* 0x000fe200078608ff */
[----:B------:R-:W-:-:S03]  /*6e510*/  IMAD.MOV.U32 R41, RZ, RZ, R167 ;  /* 0x000000ffff297224 */ /* 0x000fc600078e00a7 */
[----:B------:R-:W-:Y:S01]  /*6e520*/  LEA.HI.X.SX32 R167, R162, R4, 0x1, P3 ;  /* 0x00000004a2a77211 */ /* 0x000fe200018f0eff */
[----:B------:R3:W-:Y:S01]  /*6e530*/  STL.64 [R1+0x60], R10 ;  /* 0x0000600a01007387 */ /* 0x0007e20000100a00 */
[C---:B------:R-:W-:Y:S01]  /*6e540*/  LEA R122, P3, R160.reuse, R2, 0x1 ;  /* 0x00000002a07a7211 */ /* 0x040fe200078608ff */
[----:B------:R-:W-:Y:S01]  /*6e550*/  IMAD.MOV.U32 R48, RZ, RZ, R16 ;  /* 0x000000ffff307224 */ /* 0x000fe200078e0010 */
[----:B------:R-:W4:Y:S02]  /*6e560*/  LDC R8, c[0x0][0x22c] ;  /* 0x00008b00ff087b82 */ /* 0x000f240000000800 */
[----:B------:R-:W-:Y:S01]  /*6e570*/  LEA.HI.X.SX32 R123, R160, R4, 0x1, P3 ;  /* 0x00000004a07b7211 */ /* 0x000fe200018f0eff */
[----:B-1----:R-:W-:-:S05]  /*6e580*/  IMAD.IADD R213, R211, 0x1, R9 ;  /* 0x00000001d3d57824 */ /* 0x002fca00078e0209 */
[----:B------:R-:W1:Y:S01]  /*6e590*/  LDC R9, c[0x0][0x248] ;  /* 0x00009200ff097b82 */ /* 0x000e620000000800 */
[----:B------:R-:W-:-:S04]  /*6e5a0*/  LEA R136, P3, R163, R2, 0x1 ;  /* 0x00000002a3887211 */ /* 0x000fc800078608ff */
[----:B------:R-:W-:Y:S02]  /*6e5b0*/  LEA.HI.X.SX32 R137, R163, R4, 0x1, P3 ;  /* 0x00000004a3897211 */ /* 0x000fe400018f0eff */
[CC--:B------:R-:W-:Y:S02]  /*6e5c0*/  LEA R146, P3, R168.reuse, R2.reuse, 0x1 ;  /* 0x00000002a8927211 */ /* 0x0c0fe400078608ff */
[C---:B------:R-:W-:Y:S02]  /*6e5d0*/  LEA R162, P4, R169.reuse, R2, 0x1 ;  /* 0x00000002a9a27211 */ /* 0x040fe400078808ff */
[----:B------:R-:W-:Y:S02]  /*6e5e0*/  LEA.HI.X.SX32 R147, R168, R4, 0x1, P3 ;  /* 0x00000004a8937211 */ /* 0x000fe400018f0eff */
[----:B------:R-:W-:Y:S02]  /*6e5f0*/  LEA R168, P5, R0, R2, 0x1 ;  /* 0x0000000200a87211 */ /* 0x000fe400078a08ff */
[----:B------:R-:W-:-:S02]  /*6e600*/  LEA.HI.X.SX32 R163, R169, R4, 0x1, P4 ;  /* 0x00000004a9a37211 */ /* 0x000fc400020f0eff */
[----:B------:R-:W-:Y:S01]  /*6e610*/  LEA.HI.X.SX32 R169, R0, R4, 0x1, P5 ;  /* 0x0000000400a97211 */ /* 0x000fe200028f0eff */
[----:B-1----:R-:W-:Y:S02]  /*6e620*/  IMAD.IADD R0, R213, 0x1, R9 ;  /* 0x00000001d5007824 */ /* 0x002fe400078e0209 */
[----:B------:R-:W1:Y:S02]  /*6e630*/  LDC R9, c[0x0][0x248] ;  /* 0x00009200ff097b82 */ /* 0x000e640000000800 */
[----:B-1----:R-:W-:-:S06]  /*6e640*/  IMAD.IADD R217, R0, 0x1, R9 ;  /* 0x0000000100d97824 */ /* 0x002fcc00078e0209 */
[----:B------:R-:W1:Y:S02]  /*6e650*/  LDC R9, c[0x0][0x248] ;  /* 0x00009200ff097b82 */ /* 0x000e640000000800 */
[----:B-1----:R-:W-:-:S06]  /*6e660*/  IMAD.IADD R219, R217, 0x1, R9 ;  /* 0x00000001d9db7824 */ /* 0x002fcc00078e0209 */
[----:B------:R-:W1:Y:S02]  /*6e670*/  LDC R9, c[0x0][0x248] ;  /* 0x00009200ff097b82 */ /* 0x000e640000000800 */
[----:B-1----:R-:W-:Y:S02]  /*6e680*/  IMAD.IADD R221, R219, 0x1, R9 ;  /* 0x00000001dbdd7824 */ /* 0x002fe400078e0209 */
[----:B---3--:R-:W-:Y:S01]  /*6e690*/  IMAD.MOV.U32 R11, RZ, RZ, R23 ;  /* 0x000000ffff0b7224 */ /* 0x008fe200078e0017 */
[----:B------:R-:W-:Y:S01]  /*6e6a0*/  LEA R178, P5, R179, R2, 0x1 ;  /* 0x00000002b3b27211 */ /* 0x000fe200078a08ff */
[----:B0-----:R-:W-:Y:S01]  /*6e6b0*/  IMAD.IADD R223, R221, 0x1, R18 ;  /* 0x00000001dddf7824 */ /* 0x001fe200078e0212 */
[----:B------:R-:W3:Y:S01]  /*6e6c0*/  LDL.LU R23, [R1+0x2b0] ;  /* 0x0002b00001177983 */ /* 0x000ee20000300800 */
[----:B------:R-:W0:Y:S01]  /*6e6d0*/  LDC R18, c[0x0][0x248] ;  /* 0x00009200ff127b82 */ /* 0x000e220000000800 */
[----:B------:R-:W-:Y:S02]  /*6e6e0*/  PRMT R20, R19, 0x7610, R20 ;  /* 0x0000761013147816 */ /* 0x000fe40000000014 */
[----:B------:R-:W-:-:S02]  /*6e6f0*/  LEA.HI.X.SX32 R179, R179, R4, 0x1, P5 ;  /* 0x00000004b3b37211 */ /* 0x000fc400028f0eff */
[-C--:B------:R-:W-:Y:S02]  /*6e700*/  LEA R160, P3, R170, R2.reuse, 0x1 ;  /* 0x00000002aaa07211 */ /* 0x080fe400078608ff */
[----:B------:R-:W-:Y:S01]  /*6e710*/  LEA R176, P4, R177, R2, 0x1 ;  /* 0x00000002b1b07211 */ /* 0x000fe200078808ff */
[----:B------:R-:W1:Y:S01]  /*6e720*/  LDC R19, c[0x0][0x248] ;  /* 0x00009200ff137b82 */ /* 0x000e620000000800 */
[----:B------:R-:W-:Y:S02]  /*6e730*/  IMAD.MOV.U32 R16, RZ, RZ, R32 ;  /* 0x000000ffff107224 */ /* 0x000fe400078e0020 */
[----:B------:R-:W-:Y:S02]  /*6e740*/  IMAD.MOV.U32 R49, RZ, RZ, R17 ;  /* 0x000000ffff317224 */ /* 0x000fe400078e0011 */
[----:B------:R-:W-:-:S03]  /*6e750*/  IMAD.MOV.U32 R10, RZ, RZ, R22 ;  /* 0x000000ffff0a7224 */ /* 0x000fc600078e0016 */
[----:B------:R-:W2:Y:S01]  /*6e760*/  LDC R9, c[0x0][0x22c] ;  /* 0x00008b00ff097b82 */ /* 0x000ea20000000800 */
[----:B0-----:R-:W-:-:S07]  /*6e770*/  IMAD.IADD R225, R223, 0x1, R18 ;  /* 0x00000001dfe17824 */ /* 0x001fce00078e0212 */
[----:B------:R-:W0:Y:S02]  /*6e780*/  LDC R18, c[0x0][0x248] ;  /* 0x00009200ff127b82 */ /* 0x000e240000000800 */
[----:B0-----:R-:W-:-:S06]  /*6e790*/  IMAD.IADD R227, R225, 0x1, R18 ;  /* 0x00000001e1e37824 */ /* 0x001fcc00078e0212 */
[----:B------:R-:W0:Y:S02]  /*6e7a0*/  LDC R18, c[0x0][0x248] ;  /* 0x00009200ff127b82 */ /* 0x000e240000000800 */
[----:B0-----:R-:W-:-:S06]  /*6e7b0*/  IMAD.IADD R229, R227, 0x1, R18 ;  /* 0x00000001e3e57824 */ /* 0x001fcc00078e0212 */
[----:B------:R-:W0:Y:S01]  /*6e7c0*/  LDC R18, c[0x0][0x248] ;  /* 0x00009200ff127b82 */ /* 0x000e220000000800 */
[----:B------:R-:W-:-:S04]  /*6e7d0*/  LEA R192, P5, R193, R2, 0x1 ;  /* 0x00000002c1c07211 */ /* 0x000fc800078a08ff */
[----:B------:R-:W-:Y:S02]  /*6e7e0*/  LEA.HI.X.SX32 R193, R193, R4, 0x1, P5 ;  /* 0x00000004c1c17211 */ /* 0x000fe400028f0eff */
[----:B------:R-:W-:Y:S01]  /*6e7f0*/  LEA R202, P5, R203, R2, 0x1 ;  /* 0x00000002cbca7211 */ /* 0x000fe200078a08ff */
[----:B0-----:R-:W-:Y:S02]  /*6e800*/  IMAD.IADD R231, R229, 0x1, R18 ;  /* 0x00000001e5e77824 */ /* 0x001fe400078e0212 */
[----:B------:R-:W0:Y:S01]  /*6e810*/  LDC R18, c[0x0][0x248] ;  /* 0x00009200ff127b82 */ /* 0x000e220000000800 */
[----:B------:R-:W-:Y:S02]  /*6e820*/  LEA.HI.X.SX32 R203, R203, R4, 0x1, P5 ;  /* 0x00000004cbcb7211 */ /* 0x000fe400028f0eff */
[----:B------:R-:W-:-:S04]  /*6e830*/  LEA R208, P5, R5, R2, 0x1 ;  /* 0x0000000205d07211 */ /* 0x000fc800078a08ff */
[----:B------:R-:W-:Y:S02]  /*6e840*/  LEA.HI.X.SX32 R209, R5, R4, 0x1, P5 ;  /* 0x0000000405d17211 */ /* 0x000fe400028f0eff */
[----:B------:R-:W-:-:S04]  /*6e850*/  LEA R214, P5, R0, R2, 0x1 ;  /* 0x0000000200d67211 */ /* 0x000fc800078a08ff */
[----:B------:R-:W-:Y:S01]  /*6e860*/  LEA.HI.X.SX32 R215, R0, R4, 0x1, P5 ;  /* 0x0000000400d77211 */ /* 0x000fe200028f0eff */
[----:B0-----:R-:W-:-:S04]  /*6e870*/  IMAD.IADD R0, R231, 0x1, R18 ;  /* 0x00000001e7007824 */ /* 0x001fc800078e0212 */
[----:B-1----:R-:W-:Y:S02]  /*6e880*/  IMAD.IADD R235, R0, 0x1, R19 ;  /* 0x0000000100eb7824 */ /* 0x002fe400078e0213 */
[----:B------:R-:W0:Y:S02]  /*6e890*/  LDC R19, c[0x0][0x248] ;  /* 0x00009200ff137b82 */ /* 0x000e240000000800 */
[----:B0-----:R-:W-:-:S06]  /*6e8a0*/  IMAD.IADD R237, R235, 0x1, R19 ;  /* 0x00000001ebed7824 */ /* 0x001fcc00078e0213 */
[----:B------:R-:W0:Y:S02]  /*6e8b0*/  LDC R19, c[0x0][0x248] ;  /* 0x00009200ff137b82 */ /* 0x000e240000000800 */
[----:B0-----:R-:W-:-:S06]  /*6e8c0*/  IMAD.IADD R5, R237, 0x1, R19 ;  /* 0x00000001ed057824 */ /* 0x001fcc00078e0213 */
[----:B------:R-:W0:Y:S02]  /*6e8d0*/  LDC R19, c[0x0][0x248] ;  /* 0x00009200ff137b82 */ /* 0x000e240000000800 */
[----:B0-----:R-:W-:-:S06]  /*6e8e0*/  IMAD.IADD R241, R5, 0x1, R19 ;  /* 0x0000000105f17824 */ /* 0x001fcc00078e0213 */
[----:B------:R-:W0:Y:S01]  /*6e8f0*/  LDC R19, c[0x0][0x248] ;  /* 0x00009200ff137b82 */ /* 0x000e220000000800 */
[----:B------:R-:W-:Y:S02]  /*6e900*/  PRMT R21, R20, 0x7610, R21 ;  /* 0x0000761014157816 */ /* 0x000fe40000000015 */
[----:B------:R-:W-:-:S05]  /*6e910*/  LEA R220, P5, R221, R2, 0x1 ;  /* 0x00000002dddc7211 */ /* 0x000fca00078a08ff */
[----:B------:R-:W1:Y:S01]  /*6e920*/  LDC R20, c[0x0][0x248] ;  /* 0x00009200ff147b82 */ /* 0x000e620000000800 */
[----:B------:R-:W-:Y:S01]  /*6e930*/  LEA.HI.X.SX32 R221, R221, R4, 0x1, P5 ;  /* 0x00000004dddd7211 */ /* 0x000fe200028f0eff */
[----:B0-----:R-:W-:-:S06]  /*6e940*/  IMAD.IADD R243, R241, 0x1, R19 ;  /* 0x00000001f1f37824 */ /* 0x001fcc00078e0213 */
[----:B------:R-:W0:Y:S01]  /*6e950*/  LDC R19, c[0x0][0x248] ;  /* 0x00009200ff137b82 */ /* 0x000e220000000800 */
[----:B------:R-:W-:-:S04]  /*6e960*/  LEA R226, P5, R227, R2, 0x1 ;  /* 0x00000002e3e27211 */ /* 0x000fc800078a08ff */
[----:B------:R-:W-:Y:S02]  /*6e970*/  LEA.HI.X.SX32 R227, R227, R4, 0x1, P5 ;  /* 0x00000004e3e37211 */ /* 0x000fe400028f0eff */
[----:B------:R-:W-:-:S04]  /*6e980*/  LEA R232, P5, R0, R2, 0x1 ;  /* 0x0000000200e87211 */ /* 0x000fc800078a08ff */
[-C--:B------:R-:W-:Y:S01]  /*6e990*/  LEA.HI.X.SX32 R233, R0, R4.reuse, 0x1, P5 ;  /* 0x0000000400e97211 */ /* 0x080fe200028f0eff */
[----:B0-----:R-:W-:Y:S01]  /*6e9a0*/  IMAD.IADD R0, R243, 0x1, R19 ;  /* 0x00000001f3007824 */ /* 0x001fe200078e0213 */
[-C--:B------:R-:W-:Y:S02]  /*6e9b0*/  LEA.HI.X.SX32 R161, R170, R4.reuse, 0x1, P3 ;  /* 0x00000004aaa17211 */ /* 0x080fe400018f0eff */
[----:B------:R-:W-:Y:S01]  /*6e9c0*/  LEA.HI.X.SX32 R177, R177, R4, 0x1, P4 ;  /* 0x00000004b1b17211 */ /* 0x000fe200020f0eff */
[----:B-1----:R-:W-:Y:S01]  /*6e9d0*/  IMAD.IADD R247, R0, 0x1, R20 ;  /* 0x0000000100f77824 */ /* 0x002fe200078e0214 */
[-C--:B------:R-:W-:Y:S01]  /*6e9e0*/  LEA R238, P5, R5, R2.reuse, 0x1 ;  /* 0x0000000205ee7211 */ /* 0x080fe200078a08ff */
[----:B------:R-:W0:Y:S01]  /*6e9f0*/  LDC R20, c[0x0][0x248] ;  /* 0x00009200ff147b82 */ /* 0x000e220000000800 */
[-C--:B------:R-:W-:Y:S01]  /*6ea00*/  LEA R170, P3, R171, R2.reuse, 0x1 ;  /* 0x00000002abaa7211 */ /* 0x080fe200078608ff */
[----:B------:R-:W-:Y:S01]  /*6ea10*/  IMAD.MOV.U32 R32, RZ, RZ, R42 ;  /* 0x000000ffff207224 */ /* 0x000fe200078e002a */
[----:B------:R-:W-:Y:S01]  /*6ea20*/  LEA R186, P4, R187, R2, 0x1 ;  /* 0x00000002bbba7211 */ /* 0x000fe200078808ff */
[----:B------:R-:W-:Y:S01]  /*6ea30*/  IMAD.MOV.U32 R17, RZ, RZ, R33 ;  /* 0x000000ffff117224 */ /* 0x000fe200078e0021 */
[----:B------:R-:W-:Y:S01]  /*6ea40*/  LEA.HI.X.SX32 R171, R171, R4, 0x1, P3 ;  /* 0x00000004abab7211 */ /* 0x000fe200018f0eff */
[----:B------:R-:W2:Y:S01]  /*6ea50*/  LDL.LU.64 R18, [R1+0xb00] ;  /* 0x000b000001127983 */ /* 0x000ea20000300a00 */
[----:B------:R-:W-:Y:S01]  /*6ea60*/  LEA R184, P3, R185, R2, 0x1 ;  /* 0x00000002b9b87211 */ /* 0x000fe200078608ff */
[----:B------:R-:W1:Y:S01]  /*6ea70*/  LDC R42, c[0x0][0x22c] ;  /* 0x00008b00ff2a7b82 */ /* 0x000e620000000800 */
[----:B------:R-:W-:-:S02]  /*6ea80*/  LEA.HI.X.SX32 R239, R5, R4, 0x1, P5 ;  /* 0x0000000405ef7211 */ /* 0x000fc400028f0eff */
[-C--:B------:R-:W-:Y:S02]  /*6ea90*/  LEA.HI.X.SX32 R185, R185, R4.reuse, 0x1, P3 ;  /* 0x00000004b9b97211 */ /* 0x080fe400018f0eff */
[----:B------:R-:W-:Y:S02]  /*6eaa0*/  LEA.HI.X.SX32 R187, R187, R4, 0x1, P4 ;  /* 0x00000004bbbb7211 */ /* 0x000fe400020f0eff */
[-C--:B------:R-:W-:Y:S02]  /*6eab0*/  LEA R194, P3, R195, R2.reuse, 0x1 ;  /* 0x00000002c3c27211 */ /* 0x080fe400078608ff */
[----:B------:R-:W-:Y:S02]  /*6eac0*/  LEA R200, P4, R201, R2, 0x1 ;  /* 0x00000002c9c87211 */ /* 0x000fe400078808ff */
[-C--:B------:R-:W-:Y:S01]  /*6ead0*/  LEA.HI.X.SX32 R195, R195, R4.reuse, 0x1, P3 ;  /* 0x00000004c3c37211 */ /* 0x080fe200018f0eff */
[----:B0-----:R-:W-:Y:S02]  /*6eae0*/  IMAD.IADD R5, R247, 0x1, R20 ;  /* 0x00000001f7057824 */ /* 0x001fe400078e0214 */
[----:B------:R-:W0:Y:S01]  /*6eaf0*/  LDC R20, c[0x0][0x248] ;  /* 0x00009200ff147b82 */ /* 0x000e220000000800 */
[----:B------:R-:W-:-:S02]  /*6eb00*/  LEA.HI.X.SX32 R201, R201, R4, 0x1, P4 ;  /* 0x00000004c9c97211 */ /* 0x000fc400020f0eff */
[-C--:B------:R-:W-:Y:S02]  /*6eb10*/  LEA R204, P3, R205, R2.reuse, 0x1 ;  /* 0x00000002cdcc7211 */ /* 0x080fe400078608ff */
[----:B------:R-:W-:Y:S02]  /*6eb20*/  LEA R206, P4, R207, R2, 0x1 ;  /* 0x00000002cfce7211 */ /* 0x000fe400078808ff */
[-C--:B------:R-:W-:Y:S02]  /*6eb30*/  LEA.HI.X.SX32 R205, R205, R4.reuse, 0x1, P3 ;  /* 0x00000004cdcd7211 */ /* 0x080fe400018f0eff */
[----:B------:R-:W-:Y:S02]  /*6eb40*/  LEA.HI.X.SX32 R207, R207, R4, 0x1, P4 ;  /* 0x00000004cfcf7211 */ /* 0x000fe400020f0eff */
[-C--:B------:R-:W-:Y:S02]  /*6eb50*/  LEA R210, P3, R211, R2.reuse, 0x1 ;  /* 0x00000002d3d27211 */ /* 0x080fe400078608ff */
[----:B------:R-:W-:-:S02]  /*6eb60*/  LEA R212, P4, R213, R2, 0x1 ;  /* 0x00000002d5d47211 */ /* 0x000fc400078808ff */
[-C--:B------:R-:W-:Y:S02]  /*6eb70*/  LEA.HI.X.SX32 R211, R211, R4.reuse, 0x1, P3 ;  /* 0x00000004d3d37211 */ /* 0x080fe400018f0eff */
[----:B------:R-:W-:Y:S02]  /*6eb80*/  LEA.HI.X.SX32 R213, R213, R4, 0x1, P4 ;  /* 0x00000004d5d57211 */ /* 0x000fe400020f0eff */
[-C--:B------:R-:W-:Y:S02]  /*6eb90*/  LEA R216, P3, R217, R2.reuse, 0x1 ;  /* 0x00000002d9d87211 */ /* 0x080fe400078608ff */
[-C--:B------:R-:W-:Y:S02]  /*6eba0*/  LEA R218, P4, R219, R2.reuse, 0x1 ;  /* 0x00000002dbda7211 */ /* 0x080fe400078808ff */
[----:B------:R-:W-:Y:S02]  /*6ebb0*/  LEA R244, P5, R0, R2, 0x1 ;  /* 0x0000000200f47211 */ /* 0x000fe400078a08ff */
[----:B------:R-:W-:-:S02]  /*6ebc0*/  LEA.HI.X.SX32 R217, R217, R4, 0x1, P3 ;  /* 0x00000004d9d97211 */ /* 0x000fc400018f0eff */
[----:B------:R-:W-:Y:S02]  /*6ebd0*/  LEA.HI.X.SX32 R219, R219, R4, 0x1, P4 ;  /* 0x00000004dbdb7211 */ /* 0x000fe400020f0eff */
[-C--:B------:R-:W-:Y:S02]  /*6ebe0*/  LEA R222, P3, R223, R2.reuse, 0x1 ;  /* 0x00000002dfde7211 */ /* 0x080fe400078608ff */
[----:B------:R-:W-:Y:S02]  /*6ebf0*/  LEA R224, P4, R225, R2, 0x1 ;  /* 0x00000002e1e07211 */ /* 0x000fe400078808ff */
[-C--:B------:R-:W-:Y:S01]  /*6ec00*/  LEA.HI.X.SX32 R245, R0, R4.reuse, 0x1, P5 ;  /* 0x0000000400f57211 */ /* 0x080fe200028f0eff */
[----:B------:R-:W-:Y:S01]  /*6ec10*/  VIADD R0, R3, 0x81 ;  /* 0x0000008103007836 */ /* 0x000fe20000000000 */
[-C--:B------:R-:W-:Y:S01]  /*6ec20*/  LEA.HI.X.SX32 R223, R223, R4.reuse, 0x1, P3 ;  /* 0x00000004dfdf7211 */ /* 0x080fe200018f0eff */
[----:B0-----:R-:W-:Y:S01]  /*6ec30*/  IMAD.IADD R251, R5, 0x1, R20 ;  /* 0x0000000105fb7824 */ /* 0x001fe200078e0214 */
[----:B------:R-:W-:Y:S01]  /*6ec40*/  LEA.HI.X.SX32 R225, R225, R4, 0x1, P4 ;  /* 0x00000004e1e17211 */ /* 0x000fe200020f0eff */
[----:B------:R-:W-:Y:S01]  /*6ec50*/  IMAD.MOV.U32 R33, RZ, RZ, R43 ;  /* 0x000000ffff217224 */ /* 0x000fe200078e002b */
[----:B------:R0:W-:Y:S01]  /*6ec60*/  @P2 STG.E.U16 desc[UR4][R48.64], R21 ;  /* 0x0000001530002986 */ /* 0x0001e2000c101504 */
[-C--:B------:R-:W-:Y:S01]  /*6ec70*/  LEA R228, P3, R229, R2.reuse, 0x1 ;  /* 0x00000002e5e47211 */ /* 0x080fe200078608ff */
[----:B------:R-:W-:Y:S01]  /*6ec80*/  IMAD.MOV.U32 R20, RZ, RZ, R34 ;  /* 0x000000ffff147224 */ /* 0x000fe200078e0022 */
[----:B------:R-:W-:Y:S01]  /*6ec90*/  LEA R230, P4, R231, R2, 0x1 ;  /* 0x00000002e7e67211 */ /* 0x000fe200078808ff */
[----:B------:R-:W2:Y:S01]  /*6eca0*/  LDL.LU R43, [R1+0x2b4] ;  /* 0x0002b400012b7983 */ /* 0x000ea20000300800 */
[----:B-1----:R-:W-:Y:S01]  /*6ecb0*/  ISETP.LT.AND P2, PT, R0, R42, !P0 ;  /* 0x0000002a0000720c */ /* 0x002fe20004741270 */
[----:B------:R-:W1:Y:S01]  /*6ecc0*/  LDC R34, c[0x0][0x22c] ;  /* 0x00008b00ff227b82 */ /* 0x000e620000000800 */
[----:B------:R-:W-:Y:S01]  /*6ecd0*/  LEA.HI.X.SX32 R229, R229, R4, 0x1, P3 ;  /* 0x00000004e5e57211 */ /* 0x000fe200018f0eff */
[----:B------:R-:W2:Y:S01]  /*6ece0*/  LDL.LU R22, [R1+0x2b8] ;  /* 0x0002b80001167983 */ /* 0x000ea20000300800 */
[----:B0-----:R-:W-:-:S05]  /*6ecf0*/  IMAD.MOV.U32 R21, RZ, RZ, R35 ;  /* 0x000000ffff157224 */ /* 0x001fca00078e0023 */
[----:B------:R-:W0:Y:S01]  /*6ed00*/  LDC R35, c[0x0][0x22c] ;  /* 0x00008b00ff237b82 */ /* 0x000e220000000800 */
[----:B------:R-:W-:Y:S02]  /*6ed10*/  LEA.HI.X.SX32 R231, R231, R4, 0x1, P4 ;  /* 0x00000004e7e77211 */ /* 0x000fe400020f0eff */
[-C--:B------:R-:W-:Y:S02]  /*6ed20*/  LEA R234, P3, R235, R2.reuse, 0x1 ;  /* 0x00000002ebea7211 */ /* 0x080fe400078608ff */
[----:B------:R-:W-:-:S03]  /*6ed30*/  LEA R236, P4, R237, R2, 0x1 ;  /* 0x00000002edec7211 */ /* 0x000fc600078808ff */
[----:B------:R-:W4:Y:S01]  /*6ed40*/  LDC R42, c[0x0][0x22c] ;  /* 0x00008b00ff2a7b82 */ /* 0x000f220000000800 */
[-C--:B------:R-:W-:Y:S02]  /*6ed50*/  LEA.HI.X.SX32 R235, R235, R4.reuse, 0x1, P3 ;  /* 0x00000004ebeb7211 */ /* 0x080fe400018f0eff */
[----:B------:R-:W-:Y:S02]  /*6ed60*/  LEA.HI.X.SX32 R237, R237, R4, 0x1, P4 ;  /* 0x00000004eded7211 */ /* 0x000fe400020f0eff */
[-C--:B------:R-:W-:Y:S02]  /*6ed70*/  LEA R240, P3, R241, R2.reuse, 0x1 ;  /* 0x00000002f1f07211 */ /* 0x080fe400078608ff */
[----:B------:R-:W-:Y:S02]  /*6ed80*/  LEA R242, P4, R243, R2, 0x1 ;  /* 0x00000002f3f27211 */ /* 0x000fe400078808ff */
[-C--:B------:R-:W-:Y:S02]  /*6ed90*/  LEA.HI.X.SX32 R241, R241, R4.reuse, 0x1, P3 ;  /* 0x00000004f1f17211 */ /* 0x080fe400018f0eff */
[----:B------:R-:W-:-:S02]  /*6eda0*/  LEA.HI.X.SX32 R243, R243, R4, 0x1, P4 ;  /* 0x00000004f3f37211 */ /* 0x000fc400020f0eff */
[-C--:B------:R-:W-:Y:S02]  /*6edb0*/  LEA R246, P3, R247, R2.reuse, 0x1 ;  /* 0x00000002f7f67211 */ /* 0x080fe400078608ff */
[-C--:B------:R-:W-:Y:S02]  /*6edc0*/  LEA R248, P4, R5, R2.reuse, 0x1 ;  /* 0x0000000205f87211 */ /* 0x080fe400078808ff */
[----:B------:R-:W-:Y:S01]  /*6edd0*/  LEA R250, P5, R251, R2, 0x1 ;  /* 0x00000002fbfa7211 */ /* 0x000fe200078a08ff */
[----:B------:R-:W-:Y:S01]  /*6ede0*/  VIADD R2, R3, 0x83 ;  /* 0x0000008303027836 */ /* 0x000fe20000000000 */
[-C--:B------:R-:W-:Y:S02]  /*6edf0*/  LEA.HI.X.SX32 R247, R247, R4.reuse, 0x1, P3 ;  /* 0x00000004f7f77211 */ /* 0x080fe400018f0eff */
[-C--:B------:R-:W-:Y:S02]  /*6ee00*/  LEA.HI.X.SX32 R249, R5, R4.reuse, 0x1, P4 ;  /* 0x0000000405f97211 */ /* 0x080fe400020f0eff */
[----:B------:R-:W-:Y:S01]  /*6ee10*/  LEA.HI.X.SX32 R251, R251, R4, 0x1, P5 ;  /* 0x00000004fbfb7211 */ /* 0x000fe200028f0eff */
[----:B------:R-:W-:-:S02]  /*6ee20*/  VIADD R4, R3, 0x82 ;  /* 0x0000008203047836 */ /* 0x000fc40000000000 */
[----:B------:R-:W-:Y:S01]  /*6ee30*/  VIADD R0, R3, 0x84 ;  /* 0x0000008403007836 */ /* 0x000fe20000000000 */
[----:B---3--:R3:W-:Y:S01]  /*6ee40*/  @P1 STG.E.U16 desc[UR4][R10.64], R23 ;  /* 0x000000170a001986 */ /* 0x0087e2000c101504 */
[----:B0-----:R-:W-:Y:S01]  /*6ee50*/  ISETP.LT.AND P3, PT, R2, R35, !P0 ;  /* 0x000000230200720c */ /* 0x001fe20004761270 */
[----:B------:R-:W0:Y:S01]  /*6ee60*/  LDC R5, c[0x0][0x22c] ;  /* 0x00008b00ff057b82 */ /* 0x000e220000000800 */
[----:B-1----:R-:W-:Y:S02]  /*6ee70*/  ISETP.LT.AND P1, PT, R4, R34, !P0 ;  /* 0x000000220400720c */ /* 0x002fe40004721270 */
[----:B----4-:R-:W-:Y:S01]  /*6ee80*/  ISETP.LT.AND P4, PT, R0, R42, !P0 ;  /* 0x0000002a0000720c */ /* 0x010fe20004781270 */
[----:B------:R-:W4:Y:S01]  /*6ee90*/  LDL.LU.64 R34, [R1+0xae0] ;  /* 0x000ae00001227983 */ /* 0x000f220000300a00 */
[----:B------:R-:W-:-:S03]  /*6eea0*/  PRMT R2, R23, 0x7632, R2 ;  /* 0x0000763217027816 */ /* 0x000fc60000000002 */
[----:B------:R-:W4:Y:S01]  /*6eeb0*/  LDL.LU R42, [R1+0x2bc] ;  /* 0x0002bc00012a7983 */ /* 0x000f220000300800 */
[----:B---3--:R-:W1:Y:S03]  /*6eec0*/  LDC R10, c[0x0][0x22c] ;  /* 0x00008b00ff0a7b82 */ /* 0x008e660000000800 */
[----:B------:R3:W-:Y:S04]  /*6eed0*/  @P2 STG.E.U16 desc[UR4][R32.64], R2 ;  /* 0x0000000220002986 */ /* 0x0007e8000c101504 */
[----:B---3--:R-:W3:Y:S01]  /*6eee0*/  LDL.LU.64 R32, [R1+0xad8] ;  /* 0x000ad80001207983 */ /* 0x008ee20000300a00 */
[----:B------:R-:W-:-:S05]  /*6eef0*/  VIADD R0, R3, 0x85 ;  /* 0x0000008503007836 */ /* 0x000fca0000000000 */
[----:B------:R-:W-:Y:S01]  /*6ef00*/  ISETP.LT.AND P2, PT, R0, R8, !P0 ;  /* 0x000000080000720c */ /* 0x000fe20004741270 */
[----:B------:R-:W-:Y:S01]  /*6ef10*/  VIADD R0, R3, 0x86 ;  /* 0x0000008603007836 */ /* 0x000fe20000000000 */
[----:B------:R-:W3:Y:S01]  /*6ef20*/  LDC R8, c[0x0][0x22c] ;  /* 0x00008b00ff087b82 */ /* 0x000ee20000000800 */
[----:B--2---:R2:W-:Y:S01]  /*6ef30*/  @P1 STG.E.U16 desc[UR4][R18.64], R43 ;  /* 0x0000002b12001986 */ /* 0x0045e2000c101504 */
[----:B------:R-:W-:-:S05]  /*6ef40*/  PRMT R2, R43, 0x7632, R2 ;  /* 0x000076322b027816 */ /* 0x000fca0000000002 */
[----:B------:R0:W-:Y:S04]  /*6ef50*/  @P3 STG.E.U16 desc[UR4][R40.64], R2 ;  /* 0x0000000228003986 */ /* 0x0001e8000c101504 */
[----:B--2---:R-:W2:Y:S04]  /*6ef60*/  LDL.LU.64 R18, [R1+0xad0] ;  /* 0x000ad00001127983 */ /* 0x004ea80000300a00 */
[----:B------:R-:W2:Y:S04]  /*6ef70*/  LDL.LU R43, [R1+0x280] ;  /* 0x00028000012b7983 */ /* 0x000ea80000300800 */
[----:B0-----:R-:W2:Y:S04]  /*6ef80*/  LDL.LU.64 R40, [R1+0xac8] ;  /* 0x000ac80001287983 */ /* 0x001ea80000300a00 */
[----:B------:R0:W-:Y:S01]  /*6ef90*/  @P4 STG.E.U16 desc[UR4][R16.64], R22 ;  /* 0x0000001610004986 */ /* 0x0001e2000c101504 */
[----:B------:R-:W-:Y:S01]  /*6efa0*/  ISETP.LT.AND P1, PT, R0, R252, !P0 ;  /* 0x000000fc0000720c */ /* 0x000fe20004721270 */
[C---:B------:R-:W-:Y:S01]  /*6efb0*/  VIADD R0, R3.reuse, 0x87 ;  /* 0x0000008703007836 */ /* 0x040fe20000000000 */
[----:B------:R-:W-:Y:S01]  /*6efc0*/  PRMT R4, R22, 0x7632, R4 ;  /* 0x0000763216047816 */ /* 0x000fe20000000004 */
[----:B------:R-:W-:Y:S01]  /*6efd0*/  VIADD R2, R3, 0x88 ;  /* 0x0000008803027836 */ /* 0x000fe20000000000 */
[----:B------:R-:W3:Y:S01]  /*6efe0*/  LDC R252, c[0x0][0x22c] ;  /* 0x00008b00fffc7b82 */ /* 0x000ee20000000800 */
[----:B0-----:R-:W2:Y:S04]  /*6eff0*/  LDL.LU.64 R16, [R1+0xac0] ;  /* 0x000ac00001107983 */ /* 0x001ea80000300a00 */
[----:B------:R-:W2:Y:S04]  /*6f000*/  LDL.LU R23, [R1+0x284] ;  /* 0x0002840001177983 */ /* 0x000ea80000300800 */
[----:B------:R0:W-:Y:S01]  /*6f010*/  @P2 STG.E.U16 desc[UR4][R20.64], R4 ;  /* 0x0000000414002986 */ /* 0x0001e2000c101504 */
[----:B-1----:R-:W-:-:S02]  /*6f020*/  ISETP.LT.AND P2, PT, R0, R10, !P0 ;  /* 0x0000000a0000720c */ /* 0x002fc40004741270 */
[----:B------:R-:W-:Y:S01]  /*6f030*/  ISETP.LT.AND P3, PT, R2, R5, !P0 ;  /* 0x000000050200720c */ /* 0x000fe20004761270 */
[----:B0-----:R-:W2:Y:S01]  /*6f040*/  LDL.LU.64 R20, [R1+0xab8] ;  /* 0x000ab80001147983 */ /* 0x001ea20000300a00 */
[----:B----4-:R-:W-:Y:S01]  /*6f050*/  PRMT R2, R42, 0x7632, R2 ;  /* 0x000076322a027816 */ /* 0x010fe20000000002 */
[----:B------:R-:W0:Y:S02]  /*6f060*/  LDC R4, c[0x0][0x22c] ;  /* 0x00008b00ff047b82 */ /* 0x000e240000000800 */
[----:B------:R1:W-:Y:S01]  /*6f070*/  @P1 STG.E.U16 desc[UR4][R34.64], R42 ;  /* 0x0000002a22001986 */ /* 0x0003e2000c101504 */
[----:B------:R-:W-:-:S05]  /*6f080*/  VIADD R0, R3, 0x89 ;  /* 0x0000008903007836 */ /* 0x000fca0000000000 */
[----:B------:R-:W4:Y:S01]  /*6f090*/  LDC R5, c[0x0][0x22c] ;  /* 0x00008b00ff057b82 */ /* 0x000f220000000800 */
[----:B-1----:R-:W4:Y:S07]  /*6f0a0*/  LDL.LU R42, [R1+0x288] ;  /* 0x00028800012a7983 */ /* 0x002f2e0000300800 */
[----:B------:R-:W1:Y:S01]  /*6f0b0*/  LDC R10, c[0x0][0x22c] ;  /* 0x00008b00ff0a7b82 */ /* 0x000e620000000800 */
[----:B------:R-:W4:Y:S04]  /*6f0c0*/  LDL.LU.64 R34, [R1+0xab0] ;  /* 0x000ab00001227983 */ /* 0x000f280000300a00 */
[----:B---3--:R3:W-:Y:S04]  /*6f0d0*/  @P2 STG.E.U16 desc[UR4][R32.64], R2 ;  /* 0x0000000220002986 */ /* 0x0087e8000c101504 */
[----:B---3--:R-:W3:Y:S01]  /*6f0e0*/  LDL.LU.64 R32, [R1+0xaa8] ;  /* 0x000aa80001207983 */ /* 0x008ee20000300a00 */
[----:B------:R-:W-:Y:S01]  /*6f0f0*/  ISETP.LT.AND P4, PT, R0, R9, !P0 ;  /* 0x000000090000720c */ /* 0x000fe20004781270 */
[C---:B------:R-:W-:Y:S01]  /*6f100*/  VIADD R0, R3.reuse, 0x8a ;  /* 0x0000008a03007836 */ /* 0x040fe20000000000 */
[----:B------:R-:W1:Y:S01]  /*6f110*/  LDC R9, c[0x0][0x22c] ;  /* 0x00008b00ff097b82 */ /* 0x000e620000000800 */
[----:B------:R-:W3:Y:S03]  /*6f120*/  LDL.LU.64 R48, [R1+0xaa0] ;  /* 0x000aa00001307983 */ /* 0x000ee60000300a00 */
[----:B------:R-:W-:Y:S01]  /*6f130*/  ISETP.LT.AND P1, PT, R0, R8, !P0 ;  /* 0x000000080000720c */ /* 0x000fe20004721270 */
[----:B------:R-:W-:-:S03]  /*6f140*/  VIADD R0, R3, 0x8b ;  /* 0x0000008b03007836 */ /* 0x000fc60000000000 */
[----:B------:R-:W3:Y:S02]  /*6f150*/  LDC R8, c[0x0][0x22c] ;  /* 0x00008b00ff087b82 */ /* 0x000ee40000000800 */
[----:B------:R-:W-:Y:S01]  /*6f160*/  ISETP.LT.AND P2, PT, R0, R252, !P0 ;  /* 0x000000fc0000720c */ /* 0x000fe20004741270 */
[----:B------:R-:W-:-:S05]  /*6f170*/  VIADD R0, R3, 0x8d ;  /* 0x0000008d03007836 */ /* 0x000fca0000000000 */
[----:B------:R-:W3:Y:S01]  /*6f180*/  LDC R252, c[0x0][0x22c] ;  /* 0x00008b00fffc7b82 */ /* 0x000ee20000000800 */
[----:B--2---:R-:W-:Y:S01]  /*6f190*/  PRMT R2, R43, 0x7632, R2 ;  /* 0x000076322b027816 */ /* 0x004fe20000000002 */
[----:B------:R2:W-:Y:S04]  /*6f1a0*/  @P3 STG.E.U16 desc[UR4][R18.64], R43 ;  /* 0x0000002b12003986 */ /* 0x0005e8000c101504 */
[----:B------:R0:W-:Y:S04]  /*6f1b0*/  @P4 STG.E.U16 desc[UR4][R40.64], R2 ;  /* 0x0000000228004986 */ /* 0x0001e8000c101504 */
[----:B--2---:R-:W2:Y:S04]  /*6f1c0*/  LDL.LU R43, [R1+0x28c] ;  /* 0x00028c00012b7983 */ /* 0x004ea80000300800 */
[----:B0-----:R-:W2:Y:S01]  /*6f1d0*/  LDL.LU.64 R40, [R1+0xa98] ;  /* 0x000a980001287983 */ /* 0x001ea20000300a00 */
[----:B------:R-:W-:Y:S01]  /*6f1e0*/  VIADD R2, R3, 0x8c ;  /* 0x0000008c03027836 */ /* 0x000fe20000000000 */
[----:B------:R-:W-:-:S02]  /*6f1f0*/  ISETP.LT.AND P3, PT, R0, R4, !P0 ;  /* 0x000000040000720c */ /* 0x000fc40004761270 */
[----:B------:R0:W-:Y:S02]  /*6f200*/  @P1 STG.E.U16 desc[UR4][R16.64], R23 ;  /* 0x0000001710001986 */ /* 0x0001e4000c101504 */
[----:B----4-:R-:W-:Y:S02]  /*6f210*/  ISETP.LT.AND P1, PT, R2, R5, !P0 ;  /* 0x000000050200720c */ /* 0x010fe40004721270 */
[----:B------:R-:W-:Y:S01]  /*6f220*/  PRMT R4, R23, 0x7632, R4 ;  /* 0x0000763217047816 */ /* 0x000fe20000000004 */
[----:B0-----:R-:W4:Y:S01]  /*6f230*/  LDL.LU.64 R16, [R1+0xa90] ;  /* 0x000a900001107983 */ /* 0x001f220000300a00 */
[C---:B------:R-:W-:Y:S01]  /*6f240*/  VIADD R2, R3.reuse, 0x8e ;  /* 0x0000008e03027836 */ /* 0x040fe20000000000 */
[----:B------:R-:W0:Y:S02]  /*6f250*/  LDC R5, c[0x0][0x22c] ;  /* 0x00008b00ff057b82 */ /* 0x000e240000000800 */
[----:B------:R-:W4:Y:S04]  /*6f260*/  LDL.LU R22, [R1+0x250] ;  /* 0x0002500001167983 */ /* 0x000f280000300800 */
[----:B------:R1:W-:Y:S02]  /*6f270*/  @P2 STG.E.U16 desc[UR4][R20.64], R4 ;  /* 0x0000000414002986 */ /* 0x0003e4000c101504 */
[----:B-1----:R-:W-:Y:S01]  /*6f280*/  ISETP.LT.AND P2, PT, R2, R9, !P0 ;  /* 0x000000090200720c */ /* 0x002fe20004741270 */
[----:B------:R-:W-:Y:S01]  /*6f290*/  VIADD R0, R3, 0x8f ;  /* 0x0000008f03007836 */ /* 0x000fe20000000000 */
[----:B------:R-:W1:Y:S01]  /*6f2a0*/  LDC R9, c[0x0][0x22c] ;  /* 0x00008b00ff097b82 */ /* 0x000e620000000800 */
[----:B------:R-:W4:Y:S01]  /*6f2b0*/  LDL.LU.64 R20, [R1+0xa88] ;  /* 0x000a880001147983 */ /* 0x000f220000300a00 */
[----:B------:R-:W-:-:S03]  /*6f2c0*/  PRMT R2, R42, 0x7632, R2 ;  /* 0x000076322a027816 */ /* 0x000fc60000000002 */
[----:B------:R0:W-:Y:S04]  /*6f2d0*/  @P1 STG.E.U16 desc[UR4][R34.64], R42 ;  /* 0x0000002a22001986 */ /* 0x0001e8000c101504 */
[----:B------:R-:W4:Y:S04]  /*6f2e0*/  LDL.LU.64 R18, [R1+0xa80] ;  /* 0x000a800001127983 */ /* 0x000f280000300a00 */
[----:B0-----:R-:W4:Y:S04]  /*6f2f0*/  LDL.LU R42, [R1+0x254] ;  /* 0x00025400012a7983 */ /* 0x001f280000300800 */
[----:B---3--:R0:W-:Y:S04]  /*6f300*/  @P3 STG.E.U16 desc[UR4][R32.64], R2 ;  /* 0x0000000220003986 */ /* 0x0081e8000c101504 */
[----:B0-----:R-:W3:Y:S01]  /*6f310*/  LDL.LU.64 R32, [R1+0xa78] ;  /* 0x000a780001207983 */ /* 0x001ee20000300a00 */
[----:B------:R-:W-:Y:S01]  /*6f320*/  ISETP.LT.AND P4, PT, R0, R8, !P0 ;  /* 0x000000080000720c */ /* 0x000fe20004781270 */
[C---:B------:R-:W-:Y:S01]  /*6f330*/  VIADD R0, R3.reuse, 0x90 ;  /* 0x0000009003007836 */ /* 0x040fe20000000000 */
[----:B------:R-:W0:Y:S01]  /*6f340*/  LDC R8, c[0x0][0x22c] ;  /* 0x00008b00ff087b82 */ /* 0x000e220000000800 */
[----:B------:R-:W3:Y:S03]  /*6f350*/  LDL.LU.64 R34, [R1+0xa70] ;  /* 0x000a700001227983 */ /* 0x000ee60000300a00 */
[----:B------:R-:W-:Y:S01]  /*6f360*/  ISETP.LT.AND P1, PT, R0, R252, !P0 ;  /* 0x000000fc0000720c */ /* 0x000fe20004721270 */
[----:B------:R-:W3:Y:S01]  /*6f370*/  LDL.LU R23, [R1+0x258] ;  /* 0x0002580001177983 */ /* 0x000ee20000300800 */
[----:B------:R-:W-:-:S02]  /*6f380*/  VIADD R0, R3, 0x91 ;  /* 0x0000009103007836 */ /* 0x000fc40000000000 */
[----:B------:R-:W-:Y:S01]  /*6f390*/  VIADD R4, R3, 0x92 ;  /* 0x0000009203047836 */ /* 0x000fe20000000000 */
[----:B------:R-:W0:Y:S01]  /*6f3a0*/  LDC R252, c[0x0][0x22c] ;  /* 0x00008b00fffc7b82 */ /* 0x000e220000000800 */
[----:B--2---:R-:W-:Y:S01]  /*6f3b0*/  PRMT R2, R43, 0x7632, R2 ;  /* 0x000076322b027816 */ /* 0x004fe20000000002 */
[----:B------:R-:W-:Y:S01]  /*6f3c0*/  @P2 STG.E.U16 desc[UR4][R48.64], R43 ;  /* 0x0000002b30002986 */ /* 0x000fe2000c101504 */
[----:B------:R-:W-:-:S05]  /*6f3d0*/  ISETP.LT.AND P2, PT, R0, R5, !P0 ;  /* 0x000000050000720c */ /* 0x000fca0004741270 */
[----:B------:R-:W2:Y:S01]  /*6f3e0*/  LDC R5, c[0x0][0x22c] ;  /* 0x00008b00ff057b82 */ /* 0x000ea20000000800 */
[----:B------:R1:W-:Y:S04]  /*6f3f0*/  @P4 STG.E.U16 desc[UR4][R40.64], R2 ;  /* 0x0000000228004986 */ /* 0x0003e8000c101504 */
[----:B-1----:R-:W2:Y:S01]  /*6f400*/  LDL.LU.64 R40, [R1+0xa68] ;  /* 0x000a680001287983 */ /* 0x002ea20000300a00 */
[----:B------:R-:W-:-:S05]  /*6f410*/  VIADD R2, R3, 0x93 ;  /* 0x0000009303027836 */ /* 0x000fca0000000000 */
[----:B------:R-:W-:Y:S01]  /*6f420*/  ISETP.LT.AND P3, PT, R2, R9, !P0 ;  /* 0x000000090200720c */ /* 0x000fe20004761270 */
[----:B------:R-:W-:Y:S01]  /*6f430*/  VIADD R0, R3, 0x94 ;  /* 0x0000009403007836 */ /* 0x000fe20000000000 */
[----:B------:R-:W1:Y:S01]  /*6f440*/  LDC R9, c[0x0][0x22c] ;  /* 0x00008b00ff097b82 */ /* 0x000e620000000800 */
[----:B----4-:R4:W-:Y:S01]  /*6f450*/  @P1 STG.E.U16 desc[UR4][R16.64], R22 ;  /* 0x0000001610001986 */ /* 0x0109e2000c101504 */
[----:B------:R-:W-:Y:S02]  /*6f460*/  ISETP.LT.AND P1, PT, R4, R10, !P0 ;  /* 0x0000000a0400720c */ /* 0x000fe40004721270 */
[----:B------:R-:W-:-:S04]  /*6f470*/  PRMT R2, R22, 0x7632, R2 ;  /* 0x0000763216027816 */ /* 0x000fc80000000002 */
[----:B------:R-:W1:Y:S01]  /*6f480*/  LDC R10, c[0x0][0x22c] ;  /* 0x00008b00ff0a7b82 */ /* 0x000e620000000800 */
[----:B----4-:R-:W4:Y:S04]  /*6f490*/  LDL.LU.64 R16, [R1+0xa60] ;  /* 0x000a600001107983 */ /* 0x010f280000300a00 */
[----:B------:R-:W4:Y:S04]  /*6f4a0*/  LDL.LU R43, [R1+0x25c] ;  /* 0x00025c00012b7983 */ /* 0x000f280000300800 */
[----:B------:R0:W-:Y:S04]  /*6f4b0*/  @P2 STG.E.U16 desc[UR4][R20.64], R2 ;  /* 0x0000000214002986 */ /* 0x0001e8000c101504 */
[----:B0-----:R-:W4:Y:S01]  /*6f4c0*/  LDL.LU.64 R20, [R1+0xa58] ;  /* 0x000a580001147983 */ /* 0x001f220000300a00 */
[----:B------:R-:W-:-:S03]  /*6f4d0*/  PRMT R2, R42, 0x7632, R2 ;  /* 0x000076322a027816 */ /* 0x000fc60000000002 */
[----:B------:R0:W-:Y:S04]  /*6f4e0*/  @P1 STG.E.U16 desc[UR4][R18.64], R42 ;  /* 0x0000002a12001986 */ /* 0x0001e8000c101504 */
[----:B0-----:R-:W4:Y:S04]  /*6f4f0*/  LDL.LU.64 R18, [R1+0xa50] ;  /* 0x000a500001127983 */ /* 0x001f280000300a00 */
[----:B------:R-:W4:Y:S04]  /*6f500*/  LDL.LU R42, [R1+0x230] ;  /* 0x00023000012a7983 */ /* 0x000f280000300800 */
[----:B---3--:R0:W-:Y:S04]  /*6f510*/  @P3 STG.E.U16 desc[UR4][R32.64], R2 ;  /* 0x0000000220003986 */ /* 0x0081e8000c101504 */
[----:B0-----:R-:W3:Y:S01]  /*6f520*/  LDL.LU.64 R32, [R1+0xa48] ;  /* 0x000a480001207983 */ /* 0x001ee20000300a00 */
[----:B------:R-:W-:Y:S01]  /*6f530*/  ISETP.LT.AND P4, PT, R0, R8, !P0 ;  /* 0x000000080000720c */ /* 0x000fe20004781270 */
[C---:B------:R-:W-:Y:S01]  /*6f540*/  VIADD R0, R3.reuse, 0x95 ;  /* 0x0000009503007836 */ /* 0x040fe20000000000 */
[----:B------:R-:W0:Y:S04]  /*6f550*/  LDC R8, c[0x0][0x22c] ;  /* 0x00008b00ff087b82 */ /* 0x000e280000000800 */
[----:B------:R-:W-:Y:S01]  /*6f560*/  ISETP.LT.AND P2, PT, R0, R252, !P0 ;  /* 0x000000fc0000720c */ /* 0x000fe20004741270 */
[----:B------:R-:W-:Y:S01]  /*6f570*/  VIADD R0, R3, 0x96 ;  /* 0x0000009603007836 */ /* 0x000fe20000000000 */
[----:B------:R-:W-:Y:S01]  /*6f580*/  PRMT R4, R23, 0x7632, R4 ;  /* 0x0000763217047816 */ /* 0x000fe20000000004 */
[C---:B------:R-:W-:Y:S01]  /*6f590*/  VIADD R2, R3.reuse, 0x98 ;  /* 0x0000009803027836 */ /* 0x040fe20000000000 */
[----:B------:R-:W3:Y:S03]  /*6f5a0*/  LDC R252, c[0x0][0x22c] ;  /* 0x00008b00fffc7b82 */ /* 0x000ee60000000800 */
[----:B------:R1:W-:Y:S01]  /*6f5b0*/  @P4 STG.E.U16 desc[UR4][R34.64], R23 ;  /* 0x0000001722004986 */ /* 0x0003e2000c101504 */
[----:B--2---:R-:W-:Y:S01]  /*6f5c0*/  ISETP.LT.AND P1, PT, R0, R5, !P0 ;  /* 0x000000050000720c */ /* 0x004fe20004721270 */
[----:B------:R-:W-:-:S03]  /*6f5d0*/  VIADD R0, R3, 0x97 ;  /* 0x0000009703007836 */ /* 0x000fc60000000000 */
[----:B------:R-:W2:Y:S01]  /*6f5e0*/  LDC R5, c[0x0][0x22c] ;  /* 0x00008b00ff057b82 */ /* 0x000ea20000000800 */
[----:B-1----:R-:W2:Y:S04]  /*6f5f0*/  LDL.LU.64 R34, [R1+0xa40] ;  /* 0x000a400001227983 */ /* 0x002ea80000300a00 */
[----:B------:R-:W2:Y:S01]  /*6f600*/  LDL.LU R22, [R1+0x234] ;  /* 0x0002340001167983 */ /* 0x000ea20000300800 */
[----:B0-----:R-:W-:Y:S02]  /*6f610*/  ISETP.LT.AND P3, PT, R2, R8, !P0 ;  /* 0x000000080200720c */ /* 0x001fe40004761270 */
[----:B------:R-:W0:Y:S01]  /*6f620*/  LDC R8, c[0x0][0x22c] ;  /* 0x00008b00ff087b82 */ /* 0x000e220000000800 */
[----:B------:R1:W-:Y:S01]  /*6f630*/  @P2 STG.E.U16 desc[UR4][R40.64], R4 ;  /* 0x0000000428002986 */ /* 0x0003e2000c101504 */
[----:B------:R-:W-:Y:S01]  /*6f640*/  ISETP.LT.AND P2, PT, R0, R10, !P0 ;  /* 0x0000000a0000720c */ /* 0x000fe20004741270 */
[----:B------:R-:W-:-:S05]  /*6f650*/  VIADD R0, R3, 0x99 ;  /* 0x0000009903007836 */ /* 0x000fca0000000000 */
[----:B------:R-:W0:Y:S01]  /*6f660*/  LDC R10, c[0x0][0x22c] ;  /* 0x00008b00ff0a7b82 */ /* 0x000e220000000800 */
[----:B-1----:R-:W2:Y:S01]  /*6f670*/  LDL.LU.64 R40, [R1+0xa38] ;  /* 0x000a380001287983 */ /* 0x002ea20000300a00 */
[----:B------:R-:W-:-:S06]  /*6f680*/  ISETP.LT.AND P4, PT, R0, R9, !P0 ;  /* 0x000000090000720c */ /* 0x000fcc0004781270 */
[----:B------:R-:W1:Y:S01]  /*6f690*/  LDC R4, c[0x0][0x22c] ;  /* 0x00008b00ff047b82 */ /* 0x000e620000000800 */
[----:B----4-:R-:W-:Y:S01]  /*6f6a0*/  PRMT R2, R43, 0x7632, R2 ;  /* 0x000076322b027816 */ /* 0x010fe20000000002 */
[----:B------:R4:W-:Y:S01]  /*6f6b0*/  @P1 STG.E.U16 desc[UR4][R16.64], R43 ;  /* 0x0000002b10001986 */ /* 0x0009e2000c101504 */
[----:B------:R-:W-:-:S05]  /*6f6c0*/  VIADD R0, R3, 0x9a ;  /* 0x0000009a03007836 */ /* 0x000fca0000000000 */
[----:B------:R-:W1:Y:S01]  /*6f6d0*/  LDC R9, c[0x0][0x22c] ;  /* 0x00008b00ff097b82 */ /* 0x000e620000000800 */
[----:B----4-:R-:W4:Y:S04]  /*6f6e0*/  LDL.LU R43, [R1+0x238] ;  /* 0x00023800012b7983 */ /* 0x010f280000300800 */
[----:B------:R-:W4:Y:S04]  /*6f6f0*/  LDL.LU.64 R16, [R1+0xa30] ;  /* 0x000a300001107983 */ /* 0x000f280000300a00 */
[----:B------:R0:W-:Y:S04]  /*6f700*/  @P2 STG.E.U16 desc[UR4][R20.64], R2 ;  /* 0x0000000214002986 */ /* 0x0001e8000c101504 */
[----:B0-----:R-:W4:Y:S01]  /*6f710*/  LDL.LU.64 R20, [R1+0xa28] ;  /* 0x000a280001147983 */ /* 0x001f220000300a00 */
        /* <DEDUP_REMOVED lines=9> */
[----:B------:R-:W-:-:S03]  /*6f7b0*/  VIADD R2, R3, 0x9c ;  /* 0x0000009c03027836 */ /* 0x000fc60000000000 */
[----:B--2---:R-:W-:Y:S01]  /*6f7c0*/  ISETP.LT.AND P2, PT, R0, R5, !P0 ;  /* 0x000000050000720c */ /* 0x004fe20004741270 */
[----:B------:R-:W-:-:S03]  /*6f7d0*/  VIADD R0, R3, 0x9d ;  /* 0x0000009d03007836 */ /* 0x000fc60000000000 */
[----:B------:R-:W2:Y:S03]  /*6f7e0*/  LDC R5, c[0x0][0x22c] ;  /* 0x00008b00ff057b82 */ /* 0x000ea60000000800 */
[----:B------:R1:W-:Y:S01]  /*6f7f0*/  @P1 STG.E.U16 desc[UR4][R34.64], R22 ;  /* 0x0000001622001986 */ /* 0x0003e2000c101504 */
[----:B------:R-:W-:Y:S02]  /*6f800*/  ISETP.LT.AND P1, PT, R2, R8, !P0 ;  /* 0x000000080200720c */ /* 0x000fe40004721270 */
[----:B-1----:R-:W-:Y:S01]  /*6f810*/  ISETP.LT.AND P3, PT, R0, R4, !P0 ;  /* 0x000000040000720c */ /* 0x002fe20004761270 */
[C---:B------:R-:W-:Y:S01]  /*6f820*/  VIADD R2, R3.reuse, 0x9e ;  /* 0x0000009e03027836 */ /* 0x040fe20000000000 */
[----:B------:R-:W-:Y:S01]  /*6f830*/  PRMT R4, R22, 0x7632, R4 ;  /* 0x0000763216047816 */ /* 0x000fe20000000004 */
[----:B------:R-:W2:Y:S01]  /*6f840*/  LDL.LU.64 R34, [R1+0xa10] ;  /* 0x000a100001227983 */ /* 0x000ea20000300a00 */
[----:B------:R-:W1:Y:S03]  /*6f850*/  LDC R8, c[0x0][0x22c] ;  /* 0x00008b00ff087b82 */ /* 0x000e660000000800 */
[----:B------:R-:W2:Y:S01]  /*6f860*/  LDL.LU R23, [R1+0x210] ;  /* 0x0002100001177983 */ /* 0x000ea20000300800 */
[----:B------:R-:W-:-:S05]  /*6f870*/  VIADD R0, R3, 0x9f ;  /* 0x0000009f03007836 */ /* 0x000fca0000000000 */
[----:B0-----:R-:W-:Y:S01]  /*6f880*/  ISETP.LT.AND P4, PT, R0, R252, !P0 ;  /* 0x000000fc0000720c */ /* 0x001fe20004781270 */
[----:B------:R0:W-:Y:S01]  /*6f890*/  @P2 STG.E.U16 desc[UR4][R40.64], R4 ;  /* 0x0000000428002986 */ /* 0x0001e2000c101504 */
[----:B------:R-:W-:Y:S01]  /*6f8a0*/  ISETP.LT.AND P2, PT, R2, R9, !P0 ;  /* 0x000000090200720c */ /* 0x000fe20004741270 */
[----:B------:R-:W-:Y:S01]  /*6f8b0*/  VIADD R0, R3, 0xa0 ;  /* 0x000000a003007836 */ /* 0x000fe20000000000 */
[----:B------:R-:W1:Y:S08]  /*6f8c0*/  LDC R9, c[0x0][0x22c] ;  /* 0x00008b00ff097b82 */ /* 0x000e700000000800 */
[----:B------:R-:W1:Y:S01]  /*6f8d0*/  LDC R252, c[0x0][0x22c] ;  /* 0x00008b00fffc7b82 */ /* 0x000e620000000800 */
[----:B0-----:R-:W2:Y:S04]  /*6f8e0*/  LDL.LU.64 R40, [R1+0xa08] ;  /* 0x000a080001287983 */ /* 0x001ea80000300a00 */
[----:B------:R-:W2:Y:S01]  /*6f8f0*/  LDL.LU.64 R18, [R1+0xa00] ;  /* 0x000a000001127983 */ /* 0x000ea20000300a00 */
[----:B----4-:R-:W-:-:S03]  /*6f900*/  PRMT R2, R43, 0x7632, R2 ;  /* 0x000076322b027816 */ /* 0x010fc60000000002 */
[----:B------:R0:W-:Y:S04]  /*6f910*/  @P1 STG.E.U16 desc[UR4][R16.64], R43 ;  /* 0x0000002b10001986 */ /* 0x0001e8000c101504 */
[----:B0-----:R-:W4:Y:S04]  /*6f920*/  LDL.LU R43, [R1+0x214] ;  /* 0x00021400012b7983 */ /* 0x001f280000300800 */
[----:B------:R0:W-:Y:S04]  /*6f930*/  @P3 STG.E.U16 desc[UR4][R20.64], R2 ;  /* 0x0000000214003986 */ /* 0x0001e8000c101504 */
[----:B0-----:R-:W4:Y:S04]  /*6f940*/  LDL.LU.64 R20, [R1+0x9f8] ;  /* 0x0009f80001147983 */ /* 0x001f280000300a00 */
[----:B------:R-:W4:Y:S01]  /*6f950*/  LDL.LU.64 R16, [R1+0x9f0] ;  /* 0x0009f00001107983 */ /* 0x000f220000300a00 */
[----:B------:R-:W-:-:S03]  /*6f960*/  PRMT R2, R42, 0x7632, R2 ;  /* 0x000076322a027816 */ /* 0x000fc60000000002 */
[----:B------:R-:W4:Y:S04]  /*6f970*/  LDL.LU R22, [R1+0x218] ;  /* 0x0002180001167983 */ /* 0x000f280000300800 */
[----:B------:R-:W-:Y:S04]  /*6f980*/  @P2 STG.E.U16 desc[UR4][R48.64], R42 ;  /* 0x0000002a30002986 */ /* 0x000fe8000c101504 */
[----:B---3--:R0:W-:Y:S04]  /*6f990*/  @P4 STG.E.U16 desc[UR4][R32.64], R2 ;  /* 0x0000000220004986 */ /* 0x0081e8000c101504 */
[----:B0-----:R-:W3:Y:S01]  /*6f9a0*/  LDL.LU.64 R32, [R1+0x9e8] ;  /* 0x0009e80001207983 */ /* 0x001ee20000300a00 */
[----:B--2---:R-:W-:Y:S01]  /*6f9b0*/  ISETP.LT.AND P1, PT, R0, R5, !P0 ;  /* 0x000000050000720c */ /* 0x004fe20004721270 */
[C---:B------:R-:W-:Y:S01]  /*6f9c0*/  VIADD R0, R3.reuse, 0xa1 ;  /* 0x000000a103007836 */ /* 0x040fe20000000000 */
[----:B------:R-:W0:Y:S01]  /*6f9d0*/  LDC R5, c[0x0][0x22c] ;  /* 0x00008b00ff057b82 */ /* 0x000e220000000800 */
[----:B------:R-:W-:-:S03]  /*6f9e0*/  VIADD R4, R3, 0xa2 ;  /* 0x000000a203047836 */ /* 0x000fc60000000000 */
[----:B-1----:R-:W-:Y:S01]  /*6f9f0*/  ISETP.LT.AND P2, PT, R0, R8, !P0 ;  /* 0x000000080000720c */ /* 0x002fe20004741270 */
[C---:B------:R-:W-:Y:S02]  /*6fa00*/  VIADD R2, R3.reuse, 0xa3 ;  /* 0x000000a303027836 */ /* 0x040fe40000000000 */
[----:B------:R-:W-:Y:S01]  /*6fa10*/  VIADD R0, R3, 0xa4 ;  /* 0x000000a403007836 */ /* 0x000fe20000000000 */
[----:B------:R-:W1:Y:S02]  /*6fa20*/  LDC R8, c[0x0][0x22c] ;  /* 0x00008b00ff087b82 */ /* 0x000e640000000800 */
[----:B------:R-:W-:Y:S01]  /*6fa30*/  ISETP.LT.AND P3, PT, R2, R9, !P0 ;  /* 0x000000090200720c */ /* 0x000fe20004761270 */
[----:B------:R2:W-:Y:S01]  /*6fa40*/  @P1 STG.E.U16 desc[UR4][R34.64], R23 ;  /* 0x0000001722001986 */ /* 0x0005e2000c101504 */
[----:B------:R-:W-:-:S04]  /*6fa50*/  ISETP.LT.AND P1, PT, R4, R10, !P0 ;  /* 0x0000000a0400720c */ /* 0x000fc80004721270 */
[----:B------:R-:W1:Y:S01]  /*6fa60*/  LDC R9, c[0x0][0x22c] ;  /* 0x00008b00ff097b82 */ /* 0x000e620000000800 */
[----:B------:R-:W-:Y:S02]  /*6fa70*/  PRMT R2, R23, 0x7632, R2 ;  /* 0x0000763217027816 */ /* 0x000fe40000000002 */
[----:B------:R-:W-:Y:S01]  /*6fa80*/  ISETP.LT.AND P4, PT, R0, R252, !P0 ;  /* 0x000000fc0000720c */ /* 0x000fe20004781270 */
[----:B--2---:R-:W2:Y:S01]  /*6fa90*/  LDL.LU.64 R34, [R1+0x9e0] ;  /* 0x0009e00001227983 */ /* 0x004ea20000300a00 */
[----:B------:R-:W-:-:S03]  /*6faa0*/  VIADD R0, R3, 0xa5 ;  /* 0x000000a503007836 */ /* 0x000fc60000000000 */
[----:B------:R-:W1:Y:S01]  /*6fab0*/  LDC R10, c[0x0][0x22c] ;  /* 0x00008b00ff0a7b82 */ /* 0x000e620000000800 */
[----:B------:R-:W2:Y:S07]  /*6fac0*/  LDL.LU R42, [R1+0x21c] ;  /* 0x00021c00012a7983 */ /* 0x000eae0000300800 */
[----:B------:R-:W1:Y:S01]  /*6fad0*/  LDC R252, c[0x0][0x22c] ;  /* 0x00008b00fffc7b82 */ /* 0x000e620000000800 */
[----:B------:R1:W-:Y:S01]  /*6fae0*/  @P2 STG.E.U16 desc[UR4][R40.64], R2 ;  /* 0x0000000228002986 */ /* 0x0003e2000c101504 */
[----:B0-----:R-:W-:-:S03]  /*6faf0*/  ISETP.LT.AND P2, PT, R0, R5, !P0 ;  /* 0x000000050000720c */ /* 0x001fc60004741270 */
[----:B-1----:R-:W2:Y:S04]  /*6fb00*/  LDL.LU.64 R40, [R1+0x9d8] ;  /* 0x0009d80001287983 */ /* 0x002ea80000300a00 */
[----:B----4-:R0:W-:Y:S01]  /*6fb10*/  @P1 STG.E.U16 desc[UR4][R18.64], R43 ;  /* 0x0000002b12001986 */ /* 0x0101e2000c101504 */
[----:B------:R-:W-:Y:S02]  /*6fb20*/  PRMT R2, R43, 0x7632, R2 ;  /* 0x000076322b027816 */ /* 0x000fe40000000002 */
[----:B------:R-:W-:Y:S01]  /*6fb30*/  PRMT R4, R22, 0x7632, R4 ;  /* 0x0000763216047816 */ /* 0x000fe20000000004 */
[----:B0-----:R-:W4:Y:S01]  /*6fb40*/  LDL.LU.64 R18, [R1+0x9d0] ;  /* 0x0009d00001127983 */ /* 0x001f220000300a00 */
[C---:B------:R-:W-:Y:S01]  /*6fb50*/  VIADD R0, R3.reuse, 0xa6 ;  /* 0x000000a603007836 */ /* 0x040fe20000000000 */
[----:B------:R-:W0:Y:S02]  /*6fb60*/  LDC R5, c[0x0][0x22c] ;  /* 0x00008b00ff057b82 */ /* 0x000e240000000800 */
[----:B------:R-:W4:Y:S04]  /*6fb70*/  LDL.LU R43, [R1+0x200] ;  /* 0x00020000012b7983 */ /* 0x000f280000300800 */
[----:B------:R1:W-:Y:S04]  /*6fb80*/  @P3 STG.E.U16 desc[UR4][R20.64], R2 ;  /* 0x0000000214003986 */ /* 0x0003e8000c101504 */
[----:B------:R3:W-:Y:S04]  /*6fb90*/  @P4 STG.E.U16 desc[UR4][R16.64], R22 ;  /* 0x0000001610004986 */ /* 0x0007e8000c101504 */
[----:B-1----:R-:W4:Y:S04]  /*6fba0*/  LDL.LU.64 R20, [R1+0x9c8] ;  /* 0x0009c80001147983 */ /* 0x002f280000300a00 */
[----:B---3--:R-:W3:Y:S04]  /*6fbb0*/  LDL.LU.64 R16, [R1+0x9c0] ;  /* 0x0009c00001107983 */ /* 0x008ee80000300a00 */
[----:B------:R-:W3:Y:S04]  /*6fbc0*/  LDL.LU R23, [R1+0x204] ;  /* 0x0002040001177983 */ /* 0x000ee80000300800 */
[----:B------:R1:W-:Y:S04]  /*6fbd0*/  @P2 STG.E.U16 desc[UR4][R32.64], R4 ;  /* 0x0000000420002986 */ /* 0x0003e8000c101504 */
[----:B-1----:R-:W3:Y:S01]  /*6fbe0*/  LDL.LU.64 R32, [R1+0x9b8] ;  /* 0x0009b80001207983 */ /* 0x002ee20000300a00 */
[----:B------:R-:W-:Y:S01]  /*6fbf0*/  ISETP.LT.AND P1, PT, R0, R8, !P0 ;  /* 0x000000080000720c */ /* 0x000fe20004721270 */
[C---:B------:R-:W-:Y:S01]  /*6fc00*/  VIADD R0, R3.reuse, 0xa7 ;  /* 0x000000a703007836 */ /* 0x040fe20000000000 */
[----:B------:R-:W1:Y:S01]  /*6fc10*/  LDC R8, c[0x0][0x22c] ;  /* 0x00008b00ff087b82 */ /* 0x000e620000000800 */
[----:B------:R-:W-:-:S03]  /*6fc20*/  VIADD R2, R3, 0xa8 ;  /* 0x000000a803027836 */ /* 0x000fc60000000000 */
[----:B------:R-:W-:Y:S01]  /*6fc30*/  ISETP.LT.AND P2, PT, R0, R10, !P0 ;  /* 0x0000000a0000720c */ /* 0x000fe20004741270 */
[C---:B------:R-:W-:Y:S01]  /*6fc40*/  VIADD R0, R3.reuse, 0xa9 ;  /* 0x000000a903007836 */ /* 0x040fe20000000000 */
[----:B------:R-:W-:Y:S02]  /*6fc50*/  ISETP.LT.AND P3, PT, R2, R252, !P0 ;  /* 0x000000fc0200720c */ /* 0x000fe40004761270 */
[----:B------:R-:W4:Y:S01]  /*6fc60*/  LDC R4, c[0x0][0x22c] ;  /* 0x00008b00ff047b82 */ /* 0x000f220000000800 */
[----:B--2---:R-:W-:Y:S02]  /*6fc70*/  PRMT R2, R42, 0x7632, R2 ;  /* 0x000076322a027816 */ /* 0x004fe40000000002 */
[----:B------:R2:W-:Y:S01]  /*6fc80*/  @P1 STG.E.U16 desc[UR4][R34.64], R42 ;  /* 0x0000002a22001986 */ /* 0x0005e2000c101504 */
[----:B------:R-:W-:Y:S01]  /*6fc90*/  ISETP.LT.AND P4, PT, R0, R9, !P0 ;  /* 0x000000090000720c */ /* 0x000fe20004781270 */
[----:B------:R-:W-:-:S03]  /*6fca0*/  VIADD R0, R3, 0xaa ;  /* 0x000000aa03007836 */ /* 0x000fc60000000000 */
[----:B------:R-:W3:Y:S08]  /*6fcb0*/  LDC R252, c[0x0][0x22c] ;  /* 0x00008b00fffc7b82 */ /* 0x000ef00000000800 */
[----:B------:R-:W3:Y:S01]  /*6fcc0*/  LDC R10, c[0x0][0x22c] ;  /* 0x00008b00ff0a7b82 */ /* 0x000ee20000000800 */
[----:B--2---:R-:W2:Y:S04]  /*6fcd0*/  LDL.LU R42, [R1+0x208] ;  /* 0x00020800012a7983 */ /* 0x004ea80000300800 */
[----:B------:R-:W2:Y:S01]  /*6fce0*/  LDL.LU.64 R34, [R1+0x9b0] ;  /* 0x0009b00001227983 */ /* 0x000ea20000300a00 */
[----:B0-----:R-:W-:Y:S01]  /*6fcf0*/  ISETP.LT.AND P1, PT, R0, R5, !P0 ;  /* 0x000000050000720c */ /* 0x001fe20004721270 */
[----:B------:R-:W-:Y:S01]  /*6fd00*/  VIADD R0, R3, 0xab ;  /* 0x000000ab03007836 */ /* 0x000fe20000000000 */
[----:B------:R-:W0:Y:S08]  /*6fd10*/  LDC R9, c[0x0][0x22c] ;  /* 0x00008b00ff097b82 */ /* 0x000e300000000800 */
[----:B------:R-:W2:Y:S01]  /*6fd20*/  LDC R5, c[0x0][0x22c] ;  /* 0x00008b00ff057b82 */ /* 0x000ea20000000800 */
[----:B------:R0:W-:Y:S01]  /*6fd30*/  @P2 STG.E.U16 desc[UR4][R40.64], R2 ;  /* 0x0000000228002986 */ /* 0x0001e2000c101504 */
[----:B-1----:R-:W-:-:S03]  /*6fd40*/  ISETP.LT.AND P2, PT, R0, R8, !P0 ;  /* 0x000000080000720c */ /* 0x002fc60004741270 */
[----:B0-----:R-:W2:Y:S01]  /*6fd50*/  LDL.LU.64 R40, [R1+0x9a8] ;  /* 0x0009a80001287983 */ /* 0x001ea20000300a00 */
[----:B------:R-:W-:Y:S02]  /*6fd60*/  VIADD R0, R3, 0xad ;  /* 0x000000ad03007836 */ /* 0x000fe40000000000 */
[----:B------:R-:W0:Y:S01]  /*6fd70*/  LDC R8, c[0x0][0x22c] ;  /* 0x00008b00ff087b82 */ /* 0x000e220000000800 */
[----:B------:R-:W2:Y:S01]  /*6fd80*/  LDL.LU.64 R48, [R1+0x9a0] ;  /* 0x0009a00001307983 */ /* 0x000ea20000300a00 */
[----:B----4-:R-:W-:-:S03]  /*6fd90*/  PRMT R2, R43, 0x7632, R2 ;  /* 0x000076322b027816 */ /* 0x010fc60000000002 */
[----:B------:R1:W-:Y:S04]  /*6fda0*/  @P3 STG.E.U16 desc[UR4][R18.64], R43 ;  /* 0x0000002b12003986 */ /* 0x0003e8000c101504 */
[----:B-1----:R-:W4:Y:S04]  /*6fdb0*/  LDL.LU R43, [R1+0x20c] ;  /* 0x00020c00012b7983 */ /* 0x002f280000300800 */
[----:B------:R1:W-:Y:S01]  /*6fdc0*/  @P4 STG.E.U16 desc[UR4][R20.64], R2 ;  /* 0x0000000214004986 */ /* 0x0003e2000c101504 */
[----:B------:R-:W-:-:S03]  /*6fdd0*/  ISETP.LT.AND P3, PT, R0, R4, !P0 ;  /* 0x000000040000720c */ /* 0x000fc60004761270 */
[----:B---3--:R3:W-:Y:S04]  /*6fde0*/  @P1 STG.E.U16 desc[UR4][R16.64], R23 ;  /* 0x0000001710001986 */ /* 0x0087e8000c101504 */
[----:B-1----:R-:W4:Y:S01]  /*6fdf0*/  LDL.LU.64 R20, [R1+0x998] ;  /* 0x0009980001147983 */ /* 0x002f220000300a00 */
[----:B------:R-:W-:-:S03]  /*6fe00*/  PRMT R4, R23, 0x7632, R4 ;  /* 0x0000763217047816 */ /* 0x000fc60000000004 */
[----:B---3--:R-:W3:Y:S04]  /*6fe10*/  LDL.LU.64 R16, [R1+0x990] ;  /* 0x0009900001107983 */ /* 0x008ee80000300a00 */
[----:B------:R-:W3:Y:S04]  /*6fe20*/  LDL.LU R22, [R1+0x1f0] ;  /* 0x0001f00001167983 */ /* 0x000ee80000300800 */
[----:B------:R1:W-:Y:S04]  /*6fe30*/  @P2 STG.E.U16 desc[UR4][R32.64], R4 ;  /* 0x0000000420002986 */ /* 0x0003e8000c101504 */
[----:B-1----:R-:W3:Y:S01]  /*6fe40*/  LDL.LU.64 R32, [R1+0x988] ;  /* 0x0009880001207983 */ /* 0x002ee20000300a00 */
[----:B------:R-:W-:-:S05]  /*6fe50*/  VIADD R2, R3, 0xac ;  /* 0x000000ac03027836 */ /* 0x000fca0000000000 */
[----:B------:R-:W-:Y:S01]  /*6fe60*/  ISETP.LT.AND P1, PT, R2, R252, !P0 ;  /* 0x000000fc0200720c */ /* 0x000fe20004721270 */
[C---:B------:R-:W-:Y:S01]  /*6fe70*/  VIADD R2, R3.reuse, 0xae ;  /* 0x000000ae03027836 */ /* 0x040fe20000000000 */
[----:B------:R-:W1:Y:S01]  /*6fe80*/  LDC R252, c[0x0][0x22c] ;  /* 0x00008b00fffc7b82 */ /* 0x000e620000000800 */
[----:B------:R-:W-:-:S03]  /*6fe90*/  VIADD R0, R3, 0xaf ;  /* 0x000000af03007836 */ /* 0x000fc60000000000 */
[----:B------:R-:W-:Y:S02]  /*6fea0*/  ISETP.LT.AND P2, PT, R2, R9, !P0 ;  /* 0x000000090200720c */ /* 0x000fe40004741270 */
[----:B--2---:R-:W-:Y:S02]  /*6feb0*/  PRMT R2, R42, 0x7632, R2 ;  /* 0x000076322a027816 */ /* 0x004fe40000000002 */
[----:B------:R-:W2:Y:S03]  /*6fec0*/  LDC R9, c[0x0][0x22c] ;  /* 0x00008b00ff097b82 */ /* 0x000ea60000000800 */
[----:B------:R0:W-:Y:S01]  /*6fed0*/  @P1 STG.E.U16 desc[UR4][R34.64], R42 ;  /* 0x0000002a22001986 */ /* 0x0001e2000c101504 */
[----:B------:R-:W-:Y:S01]  /*6fee0*/  ISETP.LT.AND P4, PT, R0, R5, !P0 ;  /* 0x000000050000720c */ /* 0x000fe20004781270 */
[----:B------:R-:W-:-:S03]  /*6fef0*/  VIADD R0, R3, 0xb0 ;  /* 0x000000b003007836 */ /* 0x000fc60000000000 */
[----:B------:R-:W2:Y:S01]  /*6ff00*/  LDC R5, c[0x0][0x22c] ;  /* 0x00008b00ff057b82 */ /* 0x000ea20000000800 */
[----:B0-----:R-:W2:Y:S04]  /*6ff10*/  LDL.LU R42, [R1+0x1f4] ;  /* 0x0001f400012a7983 */ /* 0x001ea80000300800 */
[----:B------:R-:W2:Y:S01]  /*6ff20*/  LDL.LU.64 R18, [R1+0x980] ;  /* 0x0009800001127983 */ /* 0x000ea20000300a00 */
[----:B------:R-:W-:Y:S01]  /*6ff30*/  ISETP.LT.AND P1, PT, R0, R8, !P0 ;  /* 0x000000080000720c */ /* 0x000fe20004721270 */
[----:B------:R-:W-:Y:S01]  /*6ff40*/  VIADD R0, R3, 0xb1 ;  /* 0x000000b103007836 */ /* 0x000fe20000000000 */
[----:B------:R-:W0:Y:S01]  /*6ff50*/  LDC R8, c[0x0][0x22c] ;  /* 0x00008b00ff087b82 */ /* 0x000e220000000800 */
[----:B------:R1:W-:Y:S04]  /*6ff60*/  @P3 STG.E.U16 desc[UR4][R40.64], R2 ;  /* 0x0000000228003986 */ /* 0x0003e8000c101504 */
[----:B-1----:R-:W2:Y:S04]  /*6ff70*/  LDL.LU.64 R40, [R1+0x978] ;  /* 0x0009780001287983 */ /* 0x002ea80000300a00 */
[----:B------:R-:W2:Y:S04]  /*6ff80*/  LDL.LU.64 R34, [R1+0x970] ;  /* 0x0009700001227983 */ /* 0x000ea80000300a00 */
[----:B------:R-:W2:Y:S01]  /*6ff90*/  LDL.LU R23, [R1+0x1f8] ;  /* 0x0001f80001177983 */ /* 0x000ea20000300800 */
[----:B----4-:R-:W-:-:S03]  /*6ffa0*/  PRMT R2, R43, 0x7632, R2 ;  /* 0x000076322b027816 */ /* 0x010fc60000000002 */
[----:B------:R1:W-:Y:S01]  /*6ffb0*/  @P2 STG.E.U16 desc[UR4][R48.64], R43 ;  /* 0x0000002b30002986 */ /* 0x0003e2000c101504 */
[----:B------:R-:W-:Y:S01]  /*6ffc0*/  ISETP.LT.AND P2, PT, R0, R252, !P0 ;  /* 0x000000fc0000720c */ /* 0x000fe20004741270 */
[C---:B------:R-:W-:Y:S01]  /*6ffd0*/  VIADD R4, R3.reuse, 0xb2 ;  /* 0x000000b203047836 */ /* 0x040fe20000000000 */
[----:B------:R-:W4:Y:S01]  /*6ffe0*/  LDC R252, c[0x0][0x22c] ;  /* 0x00008b00fffc7b82 */ /* 0x000f220000000800 */
[----:B-1----:R-:W4:Y:S04]  /*6fff0*/  LDL.LU.64 R48, [R1+0x2240] ;  /* 0x0022400001307983 */ /* 0x002f280000300a00 */
[----:B------:R1:W-:Y:S04]  /*70000*/  @P4 STG.E.U16 desc[UR4][R20.64], R2 ;  /* 0x0000000214004986 */ /* 0x0003e8000c101504 */
[----:B-1----:R-:W4:Y:S01]  /*70010*/  LDL.LU.64 R20, [R1+0x968] ;  /* 0x0009680001147983 */ /* 0x002f220000300a00 */
[----:B------:R-:W-:-:S03]  /*70020*/  VIADD R2, R3, 0xb3 ;  /* 0x000000b303027836 */ /* 0x000fc60000000000 */
[----:B---3--:R1:W-:Y:S02]  /*70030*/  @P1 STG.E.U16 desc[UR4][R16.64], R22 ;  /* 0x0000001610001986 */ /* 0x0083e4000c101504 */
[----:B--2---:R-:W-:Y:S02]  /*70040*/  ISETP.LT.AND P3, PT, R2, R9, !P0 ;  /* 0x000000090200720c */ /* 0x004fe40004761270 */
[----:B------:R-:W-:Y:S01]  /*70050*/  PRMT R2, R22, 0x7632, R2 ;  /* 0x0000763216027816 */ /* 0x000fe20000000002 */
[C---:B------:R-:W-:Y:S01]  /*70060*/  VIADD R0, R3.reuse, 0xb4 ;  /* 0x000000b403007836 */ /* 0x040fe20000000000 */
[----:B-1----:R-:W2:Y:S01]  /*70070*/  LDL.LU.64 R16, [R1+0x960] ;  /* 0x0009600001107983 */ /* 0x002ea20000300a00 */
[----:B------:R-:W-:Y:S01]  /*70080*/  ISETP.LT.AND P1, PT, R4, R10, !P0 ;  /* 0x0000000a0400720c */ /* 0x000fe20004721270 */
[----:B------:R-:W1:Y:S02]  /*70090*/  LDC R9, c[0x0][0x22c] ;  /* 0x00008b00ff097b82 */ /* 0x000e640000000800 */
[----:B------:R-:W3:Y:S04]  /*700a0*/  LDL.LU R43, [R1+0x1fc] ;  /* 0x0001fc00012b7983 */ /* 0x000ee80000300800 */
[----:B------:R0:W-:Y:S02]  /*700b0*/  @P2 STG.E.U16 desc[UR4][R32.64], R2 ;  /* 0x0000000220002986 */ /* 0x0001e4000c101504 */
[----:B------:R-:W1:Y:S02]  /*700c0*/  LDC R10, c[0x0][0x22c] ;  /* 0x00008b00ff0a7b82 */ /* 0x000e640000000800 */
[----:B0-----:R-:W2:Y:S01]  /*700d0*/  LDL.LU.64 R32, [R1+0x958] ;  /* 0x0009580001207983 */ /* 0x001ea20000300a00 */
[----:B------:R-:W-:Y:S01]  /*700e0*/  ISETP.LT.AND P4, PT, R0, R5, !P0 ;  /* 0x000000050000720c */ /* 0x000fe20004781270 */
[----:B------:R-:W-:-:S04]  /*700f0*/  VIADD R0, R3, 0xb5 ;  /* 0x000000b503007836 */ /* 0x000fc80000000000 */
[----:B------:R-:W0:Y:S01]  /*70100*/  LDC R5, c[0x0][0x22c] ;  /* 0x00008b00ff057b82 */ /* 0x000e220000000800 */
[----:B------:R-:W-:Y:S02]  /*70110*/  ISETP.LT.AND P2, PT, R0, R8, !P0 ;  /* 0x000000080000720c */ /* 0x000fe40004741270 */
[----:B------:R-:W-:Y:S01]  /*70120*/  PRMT R2, R42, 0x7632, R2 ;  /* 0x000076322a027816 */ /* 0x000fe20000000002 */
[----:B------:R4:W-:Y:S01]  /*70130*/  @P1 STG.E.U16 desc[UR4][R18.64], R42 ;  /* 0x0000002a12001986 */ /* 0x0009e2000c101504 */
[----:B------:R-:W-:-:S03]  /*70140*/  VIADD R0, R3, 0xb6 ;  /* 0x000000b603007836 */ /* 0x000fc60000000000 */
[----:B------:R-:W2:Y:S01]  /*70150*/  LDC R8, c[0x0][0x22c] ;  /* 0x00008b00ff087b82 */ /* 0x000ea20000000800 */
[----:B----4-:R-:W4:Y:S04]  /*70160*/  LDL.LU.64 R18, [R1+0x950] ;  /* 0x0009500001127983 */ /* 0x010f280000300a00 */
[----:B------:R-:W4:Y:S01]  /*70170*/  LDL.LU R42, [R1+0x1e0] ;  /* 0x0001e000012a7983 */ /* 0x000f220000300800 */
[----:B------:R-:W-:Y:S01]  /*70180*/  ISETP.LT.AND P1, PT, R0, R252, !P0 ;  /* 0x000000fc0000720c */ /* 0x000fe20004721270 */
[----:B------:R-:W-:Y:S01]  /*70190*/  VIADD R0, R3, 0xb7 ;  /* 0x000000b703007836 */ /* 0x000fe20000000000 */
[----:B------:R-:W4:Y:S01]  /*701a0*/  LDC R252, c[0x0][0x22c] ;  /* 0x00008b00fffc7b82 */ /* 0x000f220000000800 */
[----:B------:R1:W-:Y:S04]  /*701b0*/  @P3 STG.E.U16 desc[UR4][R40.64], R2 ;  /* 0x0000000228003986 */ /* 0x0003e8000c101504 */
[----:B------:R0:W-:Y:S04]  /*701c0*/  @P4 STG.E.U16 desc[UR4][R34.64], R23 ;  /* 0x0000001722004986 */ /* 0x0001e8000c101504 */
[----:B-1----:R-:W4:Y:S01]  /*701d0*/  LDL.LU.64 R40, [R1+0x948] ;  /* 0x0009480001287983 */ /* 0x002f220000300a00 */
[----:B------:R-:W-:-:S03]  /*701e0*/  PRMT R4, R23, 0x7632, R4 ;  /* 0x0000763217047816 */ /* 0x000fc60000000004 */
[----:B0-----:R-:W4:Y:S04]  /*701f0*/  LDL.LU.64 R34, [R1+0x940] ;  /* 0x0009400001227983 */ /* 0x001f280000300a00 */
[----:B------:R-:W4:Y:S01]  /*70200*/  LDL.LU R22, [R1+0x1e4] ;  /* 0x0001e40001167983 */ /* 0x000f220000300800 */
[----:B------:R-:W-:-:S05]  /*70210*/  VIADD R2, R3, 0xb8 ;  /* 0x000000b803027836 */ /* 0x000fca0000000000 */
[----:B------:R-:W-:Y:S02]  /*70220*/  ISETP.LT.AND P3, PT, R2, R5, !P0 ;  /* 0x000000050200720c */ /* 0x000fe40004761270 */
[----:B------:R-:W0:Y:S01]  /*70230*/  LDC R5, c[0x0][0x22c] ;  /* 0x00008b00ff057b82 */ /* 0x000e220000000800 */
[----:B------:R1:W-:Y:S01]  /*70240*/  @P2 STG.E.U16 desc[UR4][R20.64], R4 ;  /* 0x0000000414002986 */ /* 0x0003e2000c101504 */
[----:B------:R-:W-:-:S03]  /*70250*/  ISETP.LT.AND P2, PT, R0, R10, !P0 ;  /* 0x0000000a0000720c */ /* 0x000fc60004741270 */
[----:B-1----:R-:W4:Y:S03]  /*70260*/  LDL.LU.64 R20, [R1+0x938] ;  /* 0x0009380001147983 */ /* 0x002f260000300a00 */
[----:B------:R-:W1:Y:S01]  /*70270*/  LDC R4, c[0x0][0x22c] ;  /* 0x00008b00ff047b82 */ /* 0x000e620000000800 */
[----:B---3--:R-:W-:Y:S01]  /*70280*/  PRMT R2, R43, 0x7632, R2 ;  /* 0x000076322b027816 */ /* 0x008fe20000000002 */
[----:B--2---:R2:W-:Y:S04]  /*70290*/  @P1 STG.E.U16 desc[UR4][R16.64], R43 ;  /* 0x0000002b10001986 */ /* 0x0045e8000c101504 */
[----:B--2---:R-:W2:Y:S04]  /*702a0*/  LDL.LU R43, [R1+0x1e8] ;  /* 0x0001e800012b7983 */ /* 0x004ea80000300800 */
[----:B------:R-:W3:Y:S04]  /*702b0*/  LDL.LU.64 R16, [R1+0x930] ;  /* 0x0009300001107983 */ /* 0x000ee80000300a00 */
[----:B------:R0:W-:Y:S04]  /*702c0*/  @P2 STG.E.U16 desc[UR4][R32.64], R2 ;  /* 0x0000000220002986 */ /* 0x0001e8000c101504 */
[----:B0-----:R-:W3:Y:S01]  /*702d0*/  LDL.LU.64 R32, [R1+0x928] ;  /* 0x0009280001207983 */ /* 0x001ee20000300a00 */
[----:B------:R-:W-:-:S03]  /*702e0*/  VIADD R0, R3, 0xb9 ;  /* 0x000000b903007836 */ /* 0x000fc60000000000 */
[----:B------:R-:W3:Y:S02]  /*702f0*/  LDL.LU.64 R10, [R1+0x920] ;  /* 0x00092000010a7983 */ /* 0x000ee40000300a00 */
[----:B------:R-:W-:Y:S01]  /*70300*/  ISETP.LT.AND P4, PT, R0, R9, !P0 ;  /* 0x000000090000720c */ /* 0x000fe20004781270 */
[C---:B------:R-:W-:Y:S01]  /*70310*/  VIADD R0, R3.reuse, 0xba ;  /* 0x000000ba03007836 */ /* 0x040fe20000000000 */
[----:B------:R-:W0:Y:S01]  /*70320*/  LDC R9, c[0x0][0x22c] ;  /* 0x00008b00ff097b82 */ /* 0x000e220000000800 */
[----:B------:R-:W3:Y:S03]  /*70330*/  LDL.LU R23, [R1+0x1ec] ;  /* 0x0001ec0001177983 */ /* 0x000ee60000300800 */
[----:B------:R-:W-:Y:S02]  /*70340*/  ISETP.LT.AND P1, PT, R0, R8, !P0 ;  /* 0x000000080000720c */ /* 0x000fe40004721270 */
[----:B----4-:R-:W-:Y:S01]  /*70350*/  PRMT R2, R42, 0x7632, R2 ;  /* 0x000076322a027816 */ /* 0x010fe20000000002 */
[C---:B------:R-:W-:Y:S01]  /*70360*/  VIADD R0, R3.reuse, 0xbb ;  /* 0x000000bb03007836 */ /* 0x040fe20000000000 */
[----:B------:R-:W4:Y:S01]  /*70370*/  LDC R8, c[0x0][0x22c] ;  /* 0x00008b00ff087b82 */ /* 0x000f220000000800 */
[----:B------:R-:W-:Y:S03]  /*70380*/  @P3 STG.E.U16 desc[UR4][R18.64], R42 ;  /* 0x0000002a12003986 */ /* 0x000fe6000c101504 */
[----:B------:R-:W-:Y:S01]  /*70390*/  ISETP.LT.AND P2, PT, R0, R252, !P0 ;  /* 0x000000fc0000720c */ /* 0x000fe20004741270 */
[----:B------:R-:W-:-:S03]  /*703a0*/  VIADD R0, R3, 0xbd ;  /* 0x000000bd03007836 */ /* 0x000fc60000000000 */
[----:B------:R-:W3:Y:S02]  /*703b0*/  LDC R252, c[0x0][0x22c] ;  /* 0x00008b00fffc7b82 */ /* 0x000ee40000000800 */
[----:B-1----:R-:W-:Y:S01]  /*703c0*/  ISETP.LT.AND P3, PT, R0, R4, !P0 ;  /* 0x000000040000720c */ /* 0x002fe20004761270 */
[C---:B------:R-:W-:Y:S01]  /*703d0*/  VIADD R0, R3.reuse, 0xbf ;  /* 0x000000bf03007836 */ /* 0x040fe20000000000 */
[----:B------:R1:W-:Y:S02]  /*703e0*/  @P4 STG.E.U16 desc[UR4][R40.64], R2 ;  /* 0x0000000228004986 */ /* 0x0003e4000c101504 */
[C---:B-1----:R-:W-:Y:S02]  /*703f0*/  VIADD R2, R3.reuse, 0xbc ;  /* 0x000000bc03027836 */ /* 0x042fe40000000000 */
[----:B------:R1:W-:Y:S04]  /*70400*/  @P1 STG.E.U16 desc[UR4][R34.64], R22 ;  /* 0x0000001622001986 */ /* 0x0003e8000c101504 */
[----:B------:R-:W3:Y:S01]  /*70410*/  LDL.LU.64 R40, [R1+0x918] ;  /* 0x0009180001287983 */ /* 0x000ee20000300a00 */
[----:B------:R-:W-:Y:S01]  /*70420*/  ISETP.LT.AND P1, PT, R2, R5, !P0 ;  /* 0x000000050200720c */ /* 0x000fe20004721270 */
[----:B------:R-:W-:Y:S01]  /*70430*/  VIADD R2, R3, 0xbe ;  /* 0x000000be03027836 */ /* 0x000fe20000000000 */
[----:B------:R-:W-:Y:S01]  /*70440*/  PRMT R4, R22, 0x7632, R4 ;  /* 0x0000763216047816 */ /* 0x000fe20000000004 */
[----:B------:R-:W3:Y:S01]  /*70450*/  LDC R5, c[0x0][0x22c] ;  /* 0x00008b00ff057b82 */ /* 0x000ee20000000800 */
[----:B-1----:R-:W3:Y:S04]  /*70460*/  LDL.LU.64 R34, [R1+0x910] ;  /* 0x0009100001227983 */ /* 0x002ee80000300a00 */
[----:B------:R-:W3:Y:S01]  /*70470*/  LDL.LU R42, [R1+0x1d0] ;  /* 0x0001d000012a7983 */ /* 0x000ee20000300800 */
[----:B----4-:R-:W-:-:S02]  /*70480*/  ISETP.LT.AND P4, PT, R0, R8, !P0 ;  /* 0x000000080000720c */ /* 0x010fc40004781270 */
[----:B------:R-:W1:Y:S01]  /*70490*/  LDC R22, c[0x0][0x22c] ;  /* 0x00008b00ff167b82 */ /* 0x000e620000000800 */
[----:B------:R-:W4:Y:S04]  /*704a0*/  LDL.LU.64 R18, [R1+0x908] ;  /* 0x0009080001127983 */ /* 0x000f280000300a00 */
[----:B------:R1:W-:Y:S01]  /*704b0*/  @P2 STG.E.U16 desc[UR4][R20.64], R4 ;  /* 0x0000000414002986 */ /* 0x0003e2000c101504 */
[----:B0-----:R-:W-:Y:S01]  /*704c0*/  ISETP.LT.AND P2, PT, R2, R9, !P0 ;  /* 0x000000090200720c */ /* 0x001fe20004741270 */
[----:B------:R-:W-:Y:S01]  /*704d0*/  VIADD R0, R3, 0xc0 ;  /* 0x000000c003007836 */ /* 0x000fe20000000000 */
[----:B-1----:R-:W0:Y:S08]  /*704e0*/  LDC R21, c[0x0][0x22c] ;  /* 0x00008b00ff157b82 */ /* 0x002e300000000800 */
[----:B------:R-:W1:Y:S01]  /*704f0*/  LDC R20, c[0x0][0x22c] ;  /* 0x00008b00ff147b82 */ /* 0x000e620000000800 */
[----:B--2---:R-:W-:Y:S01]  /*70500*/  PRMT R2, R43, 0x7632, R2 ;  /* 0x000076322b027816 */ /* 0x004fe20000000002 */
[----:B---3--:R2:W-:Y:S04]  /*70510*/  @P1 STG.E.U16 desc[UR4][R16.64], R43 ;  /* 0x0000002b10001986 */ /* 0x0085e8000c101504 */
[----:B--2---:R-:W2:Y:S04]  /*70520*/  LDL.LU R43, [R1+0x1d4] ;  /* 0x0001d400012b7983 */ /* 0x004ea80000300800 */
[----:B------:R-:W3:Y:S04]  /*70530*/  LDL.LU.64 R8, [R1+0x900] ;  /* 0x0009000001087983 */ /* 0x000ee80000300a00 */
[----:B------:R0:W-:Y:S04]  /*70540*/  @P3 STG.E.U16 desc[UR4][R32.64], R2 ;  /* 0x0000000220003986 */ /* 0x0001e8000c101504 */
[----:B0-----:R-:W3:Y:S01]  /*70550*/  LDL.LU.64 R32, [R1+0x8f8] ;  /* 0x0008f80001207983 */ /* 0x001ee20000300a00 */
[----:B------:R-:W-:Y:S01]  /*70560*/  ISETP.LT.AND P1, PT, R0, R252, !P0 ;  /* 0x000000fc0000720c */ /* 0x000fe20004721270 */
[----:B------:R-:W-:Y:S01]  /*70570*/  VIADD R0, R3, 0xc1 ;  /* 0x000000c103007836 */ /* 0x000fe20000000000 */
[----:B------:R-:W-:Y:S01]  /*70580*/  PRMT R2, R23, 0x7632, R2 ;  /* 0x0000763217027816 */ /* 0x000fe20000000002 */
[----:B------:R0:W-:Y:S01]  /*70590*/  @P2 STG.E.U16 desc[UR4][R10.64], R23 ;  /* 0x000000170a002986 */ /* 0x0001e2000c101504 */
[C---:B------:R-:W-:Y:S01]  /*705a0*/  VIADD R4, R3.reuse, 0xc2 ;  /* 0x000000c203047836 */ /* 0x040fe20000000000 */
[----:B------:R-:W3:Y:S01]  /*705b0*/  LDC R252, c[0x0][0x22c] ;  /* 0x00008b00fffc7b82 */ /* 0x000ee20000000800 */
[----:B------:R-:W-:Y:S01]  /*705c0*/  ISETP.LT.AND P2, PT, R0, R5, !P0 ;  /* 0x000000050000720c */ /* 0x000fe20004741270 */
[C---:B------:R-:W-:Y:S01]  /*705d0*/  VIADD R0, R3.reuse, 0xc4 ;  /* 0x000000c403007836 */ /* 0x040fe20000000000 */
[----:B------:R-:W3:Y:S05]  /*705e0*/  LDL.LU.64 R16, [R1+0x8f0] ;  /* 0x0008f00001107983 */ /* 0x000eea0000300a00 */
[----:B------:R-:W3:Y:S01]  /*705f0*/  LDC R5, c[0x0][0x22c] ;  /* 0x00008b00ff057b82 */ /* 0x000ee20000000800 */
[----:B0-----:R-:W3:Y:S07]  /*70600*/  LDL.LU.64 R10, [R1+0x2238] ;  /* 0x00223800010a7983 */ /* 0x001eee0000300a00 */
[----:B------:R-:W0:Y:S01]  /*70610*/  LDC R23, c[0x0][0x22c] ;  /* 0x00008b00ff177b82 */ /* 0x000e220000000800 */
[----:B------:R1:W-:Y:S02]  /*70620*/  @P4 STG.E.U16 desc[UR4][R40.64], R2 ;  /* 0x0000000228004986 */ /* 0x0003e4000c101504 */
[----:B-1----:R-:W-:-:S02]  /*70630*/  VIADD R2, R3, 0xc3 ;  /* 0x000000c303027836 */ /* 0x002fc40000000000 */
[----:B------:R1:W-:Y:S01]  /*70640*/  @P1 STG.E.U16 desc[UR4][R34.64], R42 ;  /* 0x0000002a22001986 */ /* 0x0003e2000c101504 */
[----:B------:R-:W-:Y:S02]  /*70650*/  ISETP.LT.AND P1, PT, R4, R22, !P0 ;  /* 0x000000160400720c */ /* 0x000fe40004721270 */
[----:B------:R-:W-:Y:S01]  /*70660*/  ISETP.LT.AND P4, PT, R0, R20, !P0 ;  /* 0x000000140000720c */ /* 0x000fe20004781270 */
[----:B------:R-:W3:Y:S01]  /*70670*/  LDL.LU.64 R40, [R1+0x8e8] ;  /* 0x0008e80001287983 */ /* 0x000ee20000300a00 */
[----:B------:R-:W-:Y:S01]  /*70680*/  ISETP.LT.AND P3, PT, R2, R21, !P0 ;  /* 0x000000150200720c */ /* 0x000fe20004761270 */
[----:B------:R-:W0:Y:S01]  /*70690*/  LDC R22, c[0x0][0x22c] ;  /* 0x00008b00ff167b82 */ /* 0x000e220000000800 */
[----:B------:R-:W-:-:S05]  /*706a0*/  PRMT R2, R42, 0x7632, R2 ;  /* 0x000076322a027816 */ /* 0x000fca0000000002 */
[----:B----4-:R4:W-:Y:S02]  /*706b0*/  @P2 STG.E.U16 desc[UR4][R18.64], R2 ;  /* 0x0000000212002986 */ /* 0x0109e4000c101504 */
[----:B-1----:R-:W1:Y:S02]  /*706c0*/  LDC R34, c[0x0][0x22c] ;  /* 0x00008b00ff227b82 */ /* 0x002e640000000800 */
[----:B------:R-:W3:Y:S04]  /*706d0*/  LDL.LU R35, [R1+0x1dc] ;  /* 0x0001dc0001237983 */ /* 0x000ee80000300800 */
[----:B------:R-:W3:Y:S04]  /*706e0*/  LDL.LU.64 R20, [R1+0x8e0] ;  /* 0x0008e00001147983 */ /* 0x000ee80000300a00 */
[----:B----4-:R-:W4:Y:S01]  /*706f0*/  LDL.LU.64 R18, [R1+0x8d0] ;  /* 0x0008d00001127983 */ /* 0x010f220000300a00 */
[----:B--2---:R-:W-:-:S03]  /*70700*/  PRMT R2, R43, 0x7632, R2 ;  /* 0x000076322b027816 */ /* 0x004fc60000000002 */
[----:B---3--:R2:W-:Y:S04]  /*70710*/  @P1 STG.E.U16 desc[UR4][R8.64], R43 ;  /* 0x0000002b08001986 */ /* 0x0085e8000c101504 */
[----:B--2---:R-:W2:Y:S04]  /*70720*/  LDL.LU.64 R8, [R1+0x2230] ;  /* 0x0022300001087983 */ /* 0x004ea80000300a00 */
[----:B------:R-:W3:Y:S04]  /*70730*/  LDL.LU.64 R42, [R1+0x8c8] ;  /* 0x0008c800012a7983 */ /* 0x000ee80000300a00 */
[----:B------:R0:W-:Y:S04]  /*70740*/  @P3 STG.E.U16 desc[UR4][R32.64], R2 ;  /* 0x0000000220003986 */ /* 0x0001e8000c101504 */
[----:B0-----:R-:W2:Y:S04]  /*70750*/  LDL.LU.64 R32, [R1+0x2228] ;  /* 0x0022280001207983 */ /* 0x001ea80000300a00 */
[----:B------:R-:W4:Y:S01]  /*70760*/  LDL.LU R2, [R1+0x1d8] ;  /* 0x0001d80001027983 */ /* 0x000f220000300800 */
[----:B------:R-:W-:-:S05]  /*70770*/  VIADD R0, R3, 0xc5 ;  /* 0x000000c503007836 */ /* 0x000fca0000000000 */
[----:B------:R-:W-:Y:S01]  /*70780*/  ISETP.LT.AND P2, PT, R0, R252, !P0 ;  /* 0x000000fc0000720c */ /* 0x000fe20004741270 */
[C---:B------:R-:W-:Y:S01]  /*70790*/  VIADD R0, R3.reuse, 0xc6 ;  /* 0x000000c603007836 */ /* 0x040fe20000000000 */
[----:B------:R-:W0:Y:S04]  /*707a0*/  LDC R252, c[0x0][0x22c] ;  /* 0x00008b00fffc7b82 */ /* 0x000e280000000800 */
[----:B------:R-:W-:Y:S02]  /*707b0*/  ISETP.LT.AND P1, PT, R0, R5, !P0 ;  /* 0x000000050000720c */ /* 0x000fe40004721270 */
[----:B----4-:R-:W-:Y:S01]  /*707c0*/  PRMT R4, R2, 0x7632, R4 ;  /* 0x0000763202047816 */ /* 0x010fe20000000004 */
[----:B------:R4:W-:Y:S01]  /*707d0*/  @P4 STG.E.U16 desc[UR4][R16.64], R2 ;  /* 0x0000000210004986 */ /* 0x0009e2000c101504 */
[C---:B------:R-:W-:Y:S01]  /*707e0*/  VIADD R0, R3.reuse, 0xc7 ;  /* 0x000000c703007836 */ /* 0x040fe20000000000 */
[----:B------:R-:W2:Y:S02]  /*707f0*/  LDC R5, c[0x0][0x22c] ;  /* 0x00008b00ff057b82 */ /* 0x000ea40000000800 */
[----:B------:R1:W-:Y:S04]  /*70800*/  @P2 STG.E.U16 desc[UR4][R40.64], R4 ;  /* 0x0000000428002986 */ /* 0x0003e8000c101504 */
[----:B----4-:R-:W4:Y:S04]  /*70810*/  LDL.LU.64 R16, [R1+0x8c0] ;  /* 0x0008c00001107983 */ /* 0x010f280000300a00 */
[----:B-1----:R-:W3:Y:S01]  /*70820*/  LDL.LU.64 R40, [R1+0x2220] ;  /* 0x0022200001287983 */ /* 0x002ee20000300a00 */
[----:B------:R-:W-:Y:S01]  /*70830*/  ISETP.LT.AND P2, PT, R0, R34, !P0 ;  /* 0x000000220000720c */ /* 0x000fe20004741270 */
[----:B------:R-:W-:Y:S01]  /*70840*/  VIADD R2, R3, 0xc8 ;  /* 0x000000c803027836 */ /* 0x000fe20000000000 */
[----:B------:R-:W1:Y:S04]  /*70850*/  LDC R4, c[0x0][0x22c] ;  /* 0x00008b00ff047b82 */ /* 0x000e680000000800 */
[----:B------:R-:W-:-:S02]  /*70860*/  ISETP.LT.AND P3, PT, R2, R23, !P0 ;  /* 0x000000170200720c */ /* 0x000fc40004761270 */
[----:B------:R-:W-:Y:S01]  /*70870*/  PRMT R2, R35, 0x7632, R2 ;  /* 0x0000763223027816 */ /* 0x000fe20000000002 */
[----:B------:R0:W-:Y:S01]  /*70880*/  @P1 STG.E.U16 desc[UR4][R20.64], R35 ;  /* 0x0000002314001986 */ /* 0x0001e2000c101504 */
[C---:B------:R-:W-:Y:S01]  /*70890*/  VIADD R0, R3.reuse, 0xc9 ;  /* 0x000000c903007836 */ /* 0x040fe20000000000 */
[----:B------:R-:W1:Y:S02]  /*708a0*/  LDC R23, c[0x0][0x22c] ;  /* 0x00008b00ff177b82 */ /* 0x000e640000000800 */
[----:B0-----:R-:W4:Y:S04]  /*708b0*/  LDL.LU.64 R34, [R1+0x8b0] ;  /* 0x0008b00001227983 */ /* 0x001f280000300a00 */
[----:B------:R-:W4:Y:S04]  /*708c0*/  LDL.LU.64 R20, [R1+0x8a8] ;  /* 0x0008a80001147983 */ /* 0x000f280000300a00 */
[----:B---3--:R0:W-:Y:S04]  /*708d0*/  @P2 STG.E.U16 desc[UR4][R40.64], R2 ;  /* 0x0000000228002986 */ /* 0x0081e8000c101504 */
[----:B0-----:R-:W3:Y:S01]  /*708e0*/  LDL.LU.64 R40, [R1+0x2218] ;  /* 0x0022180001287983 */ /* 0x001ee20000300a00 */
[----:B------:R-:W-:Y:S01]  /*708f0*/  ISETP.LT.AND P4, PT, R0, R22, !P0 ;  /* 0x000000160000720c */ /* 0x000fe20004781270 */
[C---:B------:R-:W-:Y:S01]  /*70900*/  VIADD R0, R3.reuse, 0xca ;  /* 0x000000ca03007836 */ /* 0x040fe20000000000 */
[----:B------:R-:W0:Y:S04]  /*70910*/  LDC R22, c[0x0][0x22c] ;  /* 0x00008b00ff167b82 */ /* 0x000e280000000800 */
[----:B------:R-:W-:Y:S01]  /*70920*/  ISETP.LT.AND P1, PT, R0, R252, !P0 ;  /* 0x000000fc0000720c */ /* 0x000fe20004721270 */
[----:B------:R-:W-:-:S03]  /*70930*/  VIADD R0, R3, 0xcb ;  /* 0x000000cb03007836 */ /* 0x000fc60000000000 */
[----:B------:R-:W0:Y:S01]  /*70940*/  LDC R252, c[0x0][0x22c] ;  /* 0x00008b00fffc7b82 */ /* 0x000e220000000800 */
[----:B---3--:R-:W-:Y:S01]  /*70950*/  PRMT R2, R40, 0x7632, R2 ;  /* 0x0000763228027816 */ /* 0x008fe20000000002 */
[----:B------:R3:W-:Y:S04]  /*70960*/  @P3 STG.E.U16 desc[UR4][R18.64], R40 ;  /* 0x0000002812003986 */ /* 0x0007e8000c101504 */
[----:B------:R1:W-:Y:S04]  /*70970*/  @P4 STG.E.U16 desc[UR4][R42.64], R2 ;  /* 0x000000022a004986 */ /* 0x0003e8000c101504 */
[----:B---3--:R-:W3:Y:S01]  /*70980*/  LDL.LU.64 R18, [R1+0x898] ;  /* 0x0008980001127983 */ /* 0x008ee20000300a00 */
[----:B--2---:R-:W-:Y:S01]  /*70990*/  ISETP.LT.AND P2, PT, R0, R5, !P0 ;  /* 0x000000050000720c */ /* 0x004fe20004741270 */
[----:B------:R-:W2:Y:S02]  /*709a0*/  LDC R40, c[0x0][0x22c] ;  /* 0x00008b00ff287b82 */ /* 0x000ea40000000800 */
[----:B-1----:R-:W2:Y:S04]  /*709b0*/  LDL.LU.64 R42, [R1+0x2210] ;  /* 0x00221000012a7983 */ /* 0x002ea80000300a00 */
[----:B----4-:R1:W-:Y:S01]  /*709c0*/  @P1 STG.E.U16 desc[UR4][R16.64], R41 ;  /* 0x0000002910001986 */ /* 0x0103e2000c101504 */
[----:B------:R-:W-:Y:S01]  /*709d0*/  VIADD R2, R3, 0xcc ;  /* 0x000000cc03027836 */ /* 0x000fe20000000000 */
[----:B------:R-:W4:Y:S01]  /*709e0*/  LDC R5, c[0x0][0x22c] ;  /* 0x00008b00ff057b82 */ /* 0x000f220000000800 */
[----:B-1----:R-:W-:Y:S01]  /*709f0*/  PRMT R41, R41, 0x7632, R41 ;  /* 0x0000763229297816 */ /* 0x002fe20000000029 */
[----:B------:R-:W3:Y:S04]  /*70a00*/  LDL.LU.64 R16, [R1+0x890] ;  /* 0x0008900001107983 */ /* 0x000ee80000300a00 */
[----:B--2---:R1:W-:Y:S04]  /*70a10*/  @P2 STG.E.U16 desc[UR4][R42.64], R41 ;  /* 0x000000292a002986 */ /* 0x0043e8000c101504 */
[----:B-1----:R-:W2:Y:S01]  /*70a20*/  LDL.LU.64 R42, [R1+0x2208] ;  /* 0x00220800012a7983 */ /* 0x002ea20000300a00 */
[C---:B------:R-:W-:Y:S01]  /*70a30*/  VIADD R0, R3.reuse, 0xcd ;  /* 0x000000cd03007836 */ /* 0x040fe20000000000 */
[----:B------:R-:W-:Y:S01]  /*70a40*/  ISETP.LT.AND P1, PT, R2, R23, !P0 ;  /* 0x000000170200720c */ /* 0x000fe20004721270 */
[----:B------:R-:W-:Y:S01]  /*70a50*/  VIADD R2, R3, 0xce ;  /* 0x000000ce03027836 */ /* 0x000fe20000000000 */
[----:B------:R-:W1:Y:S02]  /*70a60*/  LDC R41, c[0x0][0x22c] ;  /* 0x00008b00ff297b82 */ /* 0x000e640000000800 */
[----:B------:R-:W-:-:S02]  /*70a70*/  ISETP.LT.AND P3, PT, R0, R4, !P0 ;  /* 0x000000040000720c */ /* 0x000fc40004761270 */
[----:B0-----:R-:W-:Y:S02]  /*70a80*/  ISETP.LT.AND P2, PT, R2, R22, !P0 ;  /* 0x000000160200720c */ /* 0x001fe40004741270 */
[----:B------:R-:W3:Y:S01]  /*70a90*/  LDL.LU.64 R22, [R1+0x888] ;  /* 0x0008880001167983 */ /* 0x000ee20000300a00 */
[----:B------:R-:W-:Y:S01]  /*70aa0*/  VIADD R0, R3, 0xcf ;  /* 0x000000cf03007836 */ /* 0x000fe20000000000 */
[----:B------:R-:W0:Y:S04]  /*70ab0*/  LDC R4, c[0x0][0x22c] ;  /* 0x00008b00ff047b82 */ /* 0x000e280000000800 */
[----:B------:R-:W-:-:S04]  /*70ac0*/  ISETP.LT.AND P4, PT, R0, R252, !P0 ;  /* 0x000000fc0000720c */ /* 0x000fc80004781270 */
[----:B------:R-:W1:Y:S01]  /*70ad0*/  LDC R252, c[0x0][0x22c] ;  /* 0x00008b00fffc7b82 */ /* 0x000e620000000800 */
[----:B--2---:R-:W-:Y:S01]  /*70ae0*/  PRMT R2, R42, 0x7632, R2 ;  /* 0x000076322a027816 */ /* 0x004fe20000000002 */
[----:B------:R2:W-:Y:S04]  /*70af0*/  @P1 STG.E.U16 desc[UR4][R34.64], R42 ;  /* 0x0000002a22001986 */ /* 0x0005e8000c101504 */
[----:B------:R4:W-:Y:S04]  /*70b00*/  @P3 STG.E.U16 desc[UR4][R20.64], R2 ;  /* 0x0000000214003986 */ /* 0x0009e8000c101504 */
[----:B------:R0:W-:Y:S04]  /*70b10*/  @P2 STG.E.U16 desc[UR4][R32.64], R43 ;  /* 0x0000002b20002986 */ /* 0x0001e8000c101504 */
[----:B--2---:R-:W2:Y:S01]  /*70b20*/  LDL.LU.64 R34, [R1+0x880] ;  /* 0x0008800001227983 */ /* 0x004ea20000300a00 */
[C---:B------:R-:W-:Y:S01]  /*70b30*/  VIADD R0, R3.reuse, 0xd0 ;  /* 0x000000d003007836 */ /* 0x040fe20000000000 */
[----:B------:R-:W1:Y:S02]  /*70b40*/  LDC R42, c[0x0][0x22c] ;  /* 0x00008b00ff2a7b82 */ /* 0x000e640000000800 */
[----:B----4-:R-:W4:Y:S04]  /*70b50*/  LDL.LU.64 R20, [R1+0x870] ;  /* 0x0008700001147983 */ /* 0x010f280000300a00 */
[----:B0-----:R-:W2:Y:S01]  /*70b60*/  LDL.LU.64 R32, [R1+0x2200] ;  /* 0x0022000001207983 */ /* 0x001ea20000300a00 */
[----:B------:R-:W-:Y:S01]  /*70b70*/  ISETP.LT.AND P1, PT, R0, R5, !P0 ;  /* 0x000000050000720c */ /* 0x000fe20004721270 */
[----:B------:R-:W-:Y:S01]  /*70b80*/  VIADD R0, R3, 0xd1 ;  /* 0x000000d103007836 */ /* 0x000fe20000000000 */
[----:B------:R-:W-:Y:S01]  /*70b90*/  PRMT R2, R43, 0x7632, R2 ;  /* 0x000076322b027816 */ /* 0x000fe20000000002 */
[----:B------:R-:W0:Y:S03]  /*70ba0*/  LDC R5, c[0x0][0x22c] ;  /* 0x00008b00ff057b82 */ /* 0x000e260000000800 */
[----:B------:R-:W-:Y:S01]  /*70bb0*/  ISETP.LT.AND P2, PT, R0, R4, !P0 ;  /* 0x000000040000720c */ /* 0x000fe20004741270 */
[C---:B------:R-:W-:Y:S01]  /*70bc0*/  VIADD R4, R3.reuse, 0xd2 ;  /* 0x000000d203047836 */ /* 0x040fe20000000000 */
[----:B---3--:R3:W-:Y:S01]  /*70bd0*/  @P4 STG.E.U16 desc[UR4][R18.64], R2 ;  /* 0x0000000212004986 */ /* 0x0087e2000c101504 */
[----:B------:R-:W-:-:S05]  /*70be0*/  VIADD R0, R3, 0xd4 ;  /* 0x000000d403007836 */ /* 0x000fca0000000000 */
[----:B------:R-:W-:Y:S01]  /*70bf0*/  ISETP.LT.AND P4, PT, R0, R40, !P0 ;  /* 0x000000280000720c */ /* 0x000fe20004781270 */
[C---:B------:R-:W-:Y:S01]  /*70c00*/  VIADD R0, R3.reuse, 0xd5 ;  /* 0x000000d503007836 */ /* 0x040fe20000000000 */
[----:B------:R-:W0:Y:S01]  /*70c10*/  LDC R40, c[0x0][0x22c] ;  /* 0x00008b00ff287b82 */ /* 0x000e220000000800 */
[----:B---3--:R-:W3:Y:S04]  /*70c20*/  LDL.LU.64 R18, [R1+0x860] ;  /* 0x0008600001127983 */ /* 0x008ee80000300a00 */
[----:B--2---:R2:W-:Y:S01]  /*70c30*/  @P1 STG.E.U16 desc[UR4][R16.64], R32 ;  /* 0x0000002010001986 */ /* 0x0045e2000c101504 */
[----:B-1----:R-:W-:Y:S01]  /*70c40*/  ISETP.LT.AND P1, PT, R4, R252, !P0 ;  /* 0x000000fc0400720c */ /* 0x002fe20004721270 */
[----:B------:R-:W-:Y:S01]  /*70c50*/  VIADD R2, R3, 0xd3 ;  /* 0x000000d303027836 */ /* 0x000fe20000000000 */
[----:B------:R-:W1:Y:S01]  /*70c60*/  LDC R4, c[0x0][0x22c] ;  /* 0x00008b00ff047b82 */ /* 0x000e620000000800 */
[----:B--2---:R-:W-:Y:S01]  /*70c70*/  PRMT R32, R32, 0x7632, R32 ;  /* 0x0000763220207816 */ /* 0x004fe20000000020 */
[----:B------:R-:W2:Y:S04]  /*70c80*/  LDL.LU.64 R16, [R1+0x858] ;  /* 0x0008580001107983 */ /* 0x000ea80000300a00 */
[----:B------:R0:W-:Y:S01]  /*70c90*/  @P2 STG.E.U16 desc[UR4][R22.64], R32 ;  /* 0x0000002016002986 */ /* 0x0001e2000c101504 */
[----:B------:R-:W-:-:S04]  /*70ca0*/  ISETP.LT.AND P2, PT, R0, R42, !P0 ;  /* 0x0000002a0000720c */ /* 0x000fc80004741270 */
[----:B------:R4:W-:Y:S04]  /*70cb0*/  @P1 STG.E.U16 desc[UR4][R34.64], R33 ;  /* 0x0000002122001986 */ /* 0x0009e8000c101504 */
[----:B0-----:R-:W2:Y:S01]  /*70cc0*/  LDL.LU.64 R22, [R1+0x850] ;  /* 0x0008500001167983 */ /* 0x001ea20000300a00 */
[----:B------:R-:W-:Y:S01]  /*70cd0*/  ISETP.LT.AND P3, PT, R2, R41, !P0 ;  /* 0x000000290200720c */ /* 0x000fe20004761270 */
[----:B------:R-:W0:Y:S02]  /*70ce0*/  LDC R32, c[0x0][0x22c] ;  /* 0x00008b00ff207b82 */ /* 0x000e240000000800 */
[----:B------:R-:W2:Y:S04]  /*70cf0*/  LDL.LU.64 R42, [R1+0x848] ;  /* 0x00084800012a7983 */ /* 0x000ea80000300a00 */
[----:B----4-:R-:W4:Y:S01]  /*70d00*/  LDL.LU.64 R34, [R1+0x21f8] ;  /* 0x0021f80001227983 */ /* 0x010f220000300a00 */
[----:B------:R-:W-:Y:S01]  /*70d10*/  PRMT R2, R33, 0x7632, R2 ;  /* 0x0000763221027816 */ /* 0x000fe20000000002 */
[----:B------:R-:W0:Y:S01]  /*70d20*/  LDC R41, c[0x0][0x22c] ;  /* 0x00008b00ff297b82 */ /* 0x000e220000000800 */
[----:B------:R-:W-:-:S07]  /*70d30*/  VIADD R0, R3, 0xd6 ;  /* 0x000000d603007836 */ /* 0x000fce0000000000 */
[----:B------:R-:W2:Y:S01]  /*70d40*/  LDC R33, c[0x0][0x22c] ;  /* 0x00008b00ff217b82 */ /* 0x000ea20000000800 */
[----:B----4-:R4:W-:Y:S04]  /*70d50*/  @P3 STG.E.U16 desc[UR4][R34.64], R2 ;  /* 0x0000000222003986 */ /* 0x0109e8000c101504 */
[----:B----4-:R-:W4:Y:S04]  /*70d60*/  LDL.LU.64 R34, [R1+0x21f0] ;  /* 0x0021f00001227983 */ /* 0x010f280000300a00 */
[----:B----4-:R4:W-:Y:S04]  /*70d70*/  @P4 STG.E.U16 desc[UR4][R20.64], R34 ;  /* 0x0000002214004986 */ /* 0x0109e8000c101504 */
[----:B----4-:R-:W4:Y:S01]  /*70d80*/  LDL.LU.64 R20, [R1+0x21e8] ;  /* 0x0021e80001147983 */ /* 0x010f220000300a00 */
[----:B------:R-:W-:-:S02]  /*70d90*/  PRMT R34, R34, 0x7632, R34 ;  /* 0x0000763222227816 */ /* 0x000fc40000000022 */
[----:B------:R-:W-:Y:S01]  /*70da0*/  ISETP.LT.AND P1, PT, R0, R5, !P0 ;  /* 0x000000050000720c */ /* 0x000fe20004721270 */
[C---:B------:R-:W-:Y:S01]  /*70db0*/  VIADD R0, R3.reuse, 0xd7 ;  /* 0x000000d703007836 */ /* 0x040fe20000000000 */
[----:B------:R-:W2:Y:S01]  /*70dc0*/  LDC R5, c[0x0][0x22c] ;  /* 0x00008b00ff057b82 */ /* 0x000ea20000000800 */
[----:B------:R-:W-:-:S05]  /*70dd0*/  VIADD R2, R3, 0xd8 ;  /* 0x000000d803027836 */ /* 0x000fca0000000000 */
[----:B-1----:R-:W-:Y:S01]  /*70de0*/  ISETP.LT.AND P3, PT, R2, R4, !P0 ;  /* 0x000000040200720c */ /* 0x002fe20004761270 */
[----:B----4-:R1:W-:Y:S01]  /*70df0*/  @P2 STG.E.U16 desc[UR4][R20.64], R34 ;  /* 0x0000002214002986 */ /* 0x0103e2000c101504 */
[----:B------:R-:W-:Y:S01]  /*70e00*/  PRMT R2, R35, 0x7632, R2 ;  /* 0x0000763223027816 */ /* 0x000fe20000000002 */
[----:B------:R-:W4:Y:S02]  /*70e10*/  LDC R4, c[0x0][0x22c] ;  /* 0x00008b00ff047b82 */ /* 0x000f240000000800 */
[----:B-1----:R-:W4:Y:S01]  /*70e20*/  LDL.LU.64 R20, [R1+0x21e0] ;  /* 0x0021e00001147983 */ /* 0x002f220000300a00 */
[----:B------:R-:W-:Y:S01]  /*70e30*/  ISETP.LT.AND P2, PT, R0, R40, !P0 ;  /* 0x000000280000720c */ /* 0x000fe20004741270 */
[----:B------:R-:W-:-:S04]  /*70e40*/  VIADD R0, R3, 0xd9 ;  /* 0x000000d903007836 */ /* 0x000fc80000000000 */
[----:B------:R-:W1:Y:S01]  /*70e50*/  LDC R34, c[0x0][0x22c] ;  /* 0x00008b00ff227b82 */ /* 0x000e620000000800 */
[----:B---3--:R3:W-:Y:S01]  /*70e60*/  @P1 STG.E.U16 desc[UR4][R18.64], R35 ;  /* 0x0000002312001986 */ /* 0x0087e2000c101504 */
[----:B0-----:R-:W-:-:S06]  /*70e70*/  ISETP.LT.AND P4, PT, R0, R41, !P0 ;  /* 0x000000290000720c */ /* 0x001fcc0004781270 */
[----:B--2---:R0:W-:Y:S04]  /*70e80*/  @P2 STG.E.U16 desc[UR4][R16.64], R2 ;  /* 0x0000000210002986 */ /* 0x0041e8000c101504 */
[----:B---3--:R-:W2:Y:S04]  /*70e90*/  LDL.LU.64 R18, [R1+0x830] ;  /* 0x0008300001127983 */ /* 0x008ea80000300a00 */
[----:B------:R-:W3:Y:S04]  /*70ea0*/  LDL.LU.64 R40, [R1+0x828] ;  /* 0x0008280001287983 */ /* 0x000ee80000300a00 */
[----:B0-----:R-:W3:Y:S04]  /*70eb0*/  LDL.LU.64 R16, [R1+0x820] ;  /* 0x0008200001107983 */ /* 0x001ee80000300a00 */
[----:B----4-:R0:W-:Y:S04]  /*70ec0*/  @P3 STG.E.U16 desc[UR4][R22.64], R20 ;  /* 0x0000001416003986 */ /* 0x0101e8000c101504 */
[----:B0-----:R-:W4:Y:S01]  /*70ed0*/  LDL.LU.64 R22, [R1+0x21d8] ;  /* 0x0021d80001167983 */ /* 0x001f220000300a00 */
[----:B------:R-:W-:Y:S01]  /*70ee0*/  VIADD R0, R3, 0xda ;  /* 0x000000da03007836 */ /* 0x000fe20000000000 */
[----:B------:R-:W-:-:S02]  /*70ef0*/  PRMT R2, R20, 0x7632, R2 ;  /* 0x0000763214027816 */ /* 0x000fc40000000002 */
[----:B------:R-:W0:Y:S02]  /*70f00*/  LDC R20, c[0x0][0x22c] ;  /* 0x00008b00ff147b82 */ /* 0x000e240000000800 */
[----:B------:R-:W-:Y:S01]  /*70f10*/  ISETP.LT.AND P1, PT, R0, R32, !P0 ;  /* 0x000000200000720c */ /* 0x000fe20004721270 */
[----:B------:R1:W-:Y:S01]  /*70f20*/  @P4 STG.E.U16 desc[UR4][R42.64], R2 ;  /* 0x000000022a004986 */ /* 0x0003e2000c101504 */
[----:B------:R-:W-:-:S04]  /*70f30*/  VIADD R0, R3, 0xdb ;  /* 0x000000db03007836 */ /* 0x000fc80000000000 */
[----:B------:R-:W0:Y:S01]  /*70f40*/  LDC R32, c[0x0][0x22c] ;  /* 0x00008b00ff207b82 */ /* 0x000e220000000800 */
[----:B-1----:R-:W-:Y:S01]  /*70f50*/  VIADD R2, R3, 0xdc ;  /* 0x000000dc03027836 */ /* 0x002fe20000000000 */
[----:B------:R-:W3:Y:S05]  /*70f60*/  LDL.LU.64 R42, [R1+0x810] ;  /* 0x00081000012a7983 */ /* 0x000eea0000300a00 */
[----:B----4-:R1:W-:Y:S01]  /*70f70*/  @P1 STG.E.U16 desc[UR4][R22.64], R21 ;  /* 0x0000001516001986 */ /* 0x0103e2000c101504 */
[----:B------:R-:W-:-:S03]  /*70f80*/  ISETP.LT.AND P1, PT, R2, R34, !P0 ;  /* 0x000000220200720c */ /* 0x000fc60004721270 */
[----:B-1----:R-:W4:Y:S04]  /*70f90*/  LDL.LU.64 R22, [R1+0x21d0] ;  /* 0x0021d00001167983 */ /* 0x002f280000300a00 */
[----:B------:R-:W2:Y:S01]  /*70fa0*/  LDL.LU.64 R34, [R1+0x838] ;  /* 0x0008380001227983 */ /* 0x000ea20000300a00 */
[----:B------:R-:W-:Y:S01]  /*70fb0*/  ISETP.LT.AND P2, PT, R0, R5, !P0 ;  /* 0x000000050000720c */ /* 0x000fe20004741270 */
[----:B------:R-:W-:Y:S01]  /*70fc0*/  VIADD R0, R3, 0xdd ;  /* 0x000000dd03007836 */ /* 0x000fe20000000000 */
[----:B------:R-:W-:Y:S01]  /*70fd0*/  PRMT R21, R21, 0x7632, R21 ;  /* 0x0000763215157816 */ /* 0x000fe20000000015 */
[----:B------:R-:W-:Y:S01]  /*70fe0*/  VIADD R2, R3, 0xde ;  /* 0x000000de03027836 */ /* 0x000fe20000000000 */
[----:B------:R-:W1:Y:S02]  /*70ff0*/  LDC R5, c[0x0][0x22c] ;  /* 0x00008b00ff057b82 */ /* 0x000e640000000800 */
[----:B------:R-:W-:-:S07]  /*71000*/  ISETP.LT.AND P3, PT, R0, R4, !P0 ;  /* 0x000000040000720c */ /* 0x000fce0004761270 */
[----:B--2---:R2:W-:Y:S01]  /*71010*/  @P2 STG.E.U16 desc[UR4][R34.64], R21 ;  /* 0x0000001522002986 */ /* 0x0045e2000c101504 */
[----:B------:R-:W-:Y:S01]  /*71020*/  ISETP.LT.AND P2, PT, R2, R33, !P0 ;  /* 0x000000210200720c */ /* 0x000fe20004741270 */
[----:B------:R-:W-:Y:S01]  /*71030*/  VIADD R0, R3, 0xdf ;  /* 0x000000df03007836 */ /* 0x000fe20000000000 */
[----:B----4-:R-:W-:Y:S01]  /*71040*/  PRMT R2, R22, 0x7632, R2 ;  /* 0x0000763216027816 */ /* 0x010fe20000000002 */
[----:B------:R4:W-:Y:S01]  /*71050*/  @P1 STG.E.U16 desc[UR4][R18.64], R22 ;  /* 0x0000001612001986 */ /* 0x0009e2000c101504 */
[----:B------:R-:W1:Y:S03]  /*71060*/  LDC R4, c[0x0][0x22c] ;  /* 0x00008b00ff047b82 */ /* 0x000e660000000800 */
[----:B---3--:R3:W-:Y:S04]  /*71070*/  @P3 STG.E.U16 desc[UR4][R40.64], R2 ;  /* 0x0000000228003986 */ /* 0x0087e8000c101504 */
[----:B--2---:R-:W2:Y:S01]  /*71080*/  LDL.LU.64 R34, [R1+0x808] ;  /* 0x0008080001227983 */ /* 0x004ea20000300a00 */
[----:B------:R-:W2:Y:S03]  /*71090*/  LDC R21, c[0x0][0x22c] ;  /* 0x00008b00ff157b82 */ /* 0x000ea60000000800 */
[----:B----4-:R-:W4:Y:S04]  /*710a0*/  LDL.LU.64 R18, [R1+0x21c8] ;  /* 0x0021c80001127983 */ /* 0x010f280000300a00 */
[----:B---3--:R-:W3:Y:S01]  /*710b0*/  LDL.LU.64 R40, [R1+0x7f0] ;  /* 0x0007f00001287983 */ /* 0x008ee20000300a00 */
[----:B0-----:R-:W-:Y:S01]  /*710c0*/  ISETP.LT.AND P4, PT, R0, R32, !P0 ;  /* 0x000000200000720c */ /* 0x001fe20004781270 */
[----:B------:R-:W0:Y:S02]  /*710d0*/  LDC R22, c[0x0][0x22c] ;  /* 0x00008b00ff167b82 */ /* 0x000e240000000800 */
[----:B------:R1:W-:Y:S01]  /*710e0*/  @P2 STG.E.U16 desc[UR4][R16.64], R23 ;  /* 0x0000001710002986 */ /* 0x0003e2000c101504 */
[----:B------:R-:W-:-:S05]  /*710f0*/  PRMT R2, R23, 0x7632, R2 ;  /* 0x0000763217027816 */ /* 0x000fca0000000002 */
[----:B------:R-:W0:Y:S01]  /*71100*/  LDC R32, c[0x0][0x22c] ;  /* 0x00008b00ff207b82 */ /* 0x000e220000000800 */
[----:B-1----:R-:W2:Y:S01]  /*71110*/  LDL.LU.64 R16, [R1+0x21c0] ;  /* 0x0021c00001107983 */ /* 0x002ea20000300a00 */
[----:B------:R-:W-:-:S05]  /*71120*/  VIADD R0, R3, 0xe0 ;  /* 0x000000e003007836 */ /* 0x000fca0000000000 */
[----:B------:R-:W-:Y:S01]  /*71130*/  ISETP.LT.AND P1, PT, R0, R5, !P0 ;  /* 0x000000050000720c */ /* 0x000fe20004721270 */
[C---:B------:R-:W-:Y:S01]  /*71140*/  VIADD R0, R3.reuse, 0xe1 ;  /* 0x000000e103007836 */ /* 0x040fe20000000000 */
[----:B------:R-:W1:Y:S01]  /*71150*/  LDC R5, c[0x0][0x22c] ;  /* 0x00008b00ff057b82 */ /* 0x000e620000000800 */
[----:B--2---:R2:W-:Y:S04]  /*71160*/  @P4 STG.E.U16 desc[UR4][R16.64], R2 ;  /* 0x0000000210004986 */ /* 0x0045e8000c101504 */
[----:B--2---:R-:W2:Y:S01]  /*71170*/  LDL.LU.64 R16, [R1+0x21b8] ;  /* 0x0021b80001107983 */ /* 0x004ea20000300a00 */
[----:B------:R-:W-:Y:S01]  /*71180*/  ISETP.LT.AND P2, PT, R0, R4, !P0 ;  /* 0x000000040000720c */ /* 0x000fe20004741270 */
[C---:B------:R-:W-:Y:S02]  /*71190*/  VIADD R4, R3.reuse, 0xe2 ;  /* 0x000000e203047836 */ /* 0x040fe40000000000 */
[----:B------:R-:W-:-:S02]  /*711a0*/  VIADD R2, R3, 0xe3 ;  /* 0x000000e303027836 */ /* 0x000fc40000000000 */
[----:B------:R-:W-:-:S03]  /*711b0*/  VIADD R0, R3, 0xe4 ;  /* 0x000000e403007836 */ /* 0x000fc60000000000 */
[----:B------:R-:W-:Y:S01]  /*711c0*/  ISETP.LT.AND P3, PT, R2, R21, !P0 ;  /* 0x000000150200720c */ /* 0x000fe20004761270 */
[----:B--2---:R2:W-:Y:S01]  /*711d0*/  @P1 STG.E.U16 desc[UR4][R42.64], R16 ;  /* 0x000000102a001986 */ /* 0x0045e2000c101504 */
[----:B0-----:R-:W-:Y:S01]  /*711e0*/  ISETP.LT.AND P1, PT, R4, R32, !P0 ;  /* 0x000000200400720c */ /* 0x001fe20004721270 */
[----:B------:R-:W0:Y:S01]  /*711f0*/  LDC R21, c[0x0][0x22c] ;  /* 0x00008b00ff157b82 */ /* 0x000e220000000800 */
[----:B------:R-:W-:Y:S01]  /*71200*/  ISETP.LT.AND P4, PT, R0, R20, !P0 ;  /* 0x000000140000720c */ /* 0x000fe20004781270 */
[----:B--2---:R-:W2:Y:S01]  /*71210*/  LDL.LU.64 R42, [R1+0x7e0] ;  /* 0x0007e000012a7983 */ /* 0x004ea20000300a00 */
[----:B------:R-:W-:Y:S01]  /*71220*/  PRMT R16, R16, 0x7632, R16 ;  /* 0x0000763210107816 */ /* 0x000fe20000000010 */
[----:B------:R-:W-:Y:S01]  /*71230*/  VIADD R0, R3, 0xe5 ;  /* 0x000000e503007836 */ /* 0x000fe20000000000 */
[----:B------:R-:W-:Y:S01]  /*71240*/  PRMT R2, R17, 0x7632, R2 ;  /* 0x0000763211027816 */ /* 0x000fe20000000002 */
[----:B------:R-:W4:Y:S02]  /*71250*/  LDL.LU.64 R32, [R1+0x800] ;  /* 0x0008000001207983 */ /* 0x000f240000300a00 */
[----:B------:R-:W0:Y:S02]  /*71260*/  LDC R20, c[0x0][0x22c] ;  /* 0x00008b00ff147b82 */ /* 0x000e240000000800 */
[----:B------:R1:W-:Y:S01]  /*71270*/  @P2 STG.E.U16 desc[UR4][R34.64], R16 ;  /* 0x0000001022002986 */ /* 0x0003e2000c101504 */
[----:B------:R-:W-:-:S05]  /*71280*/  ISETP.LT.AND P2, PT, R0, R22, !P0 ;  /* 0x000000160000720c */ /* 0x000fca0004741270 */
[----:B------:R-:W0:Y:S01]  /*71290*/  LDC R4, c[0x0][0x22c] ;  /* 0x00008b00ff047b82 */ /* 0x000e220000000800 */
[----:B-1----:R-:W2:Y:S07]  /*712a0*/  LDL.LU.64 R34, [R1+0x7d0] ;  /* 0x0007d00001227983 */ /* 0x002eae0000300a00 */
[----:B------:R-:W1:Y:S01]  /*712b0*/  LDC R16, c[0x0][0x22c] ;  /* 0x00008b00ff107b82 */ /* 0x000e620000000800 */
[----:B------:R-:W2:Y:S04]  /*712c0*/  LDL.LU.64 R22, [R1+0x7d8] ;  /* 0x0007d80001167983 */ /* 0x000ea80000300a00 */
[----:B----4-:R4:W-:Y:S04]  /*712d0*/  @P1 STG.E.U16 desc[UR4][R32.64], R17 ;  /* 0x0000001120001986 */ /* 0x0109e8000c101504 */
[----:B------:R3:W-:Y:S04]  /*712e0*/  @P3 STG.E.U16 desc[UR4][R18.64], R2 ;  /* 0x0000000212003986 */ /* 0x0007e8000c101504 */
[----:B----4-:R-:W4:Y:S01]  /*712f0*/  LDL.LU.64 R32, [R1+0x7c8] ;  /* 0x0007c80001207983 */ /* 0x010f220000300a00 */
[C---:B------:R-:W-:Y:S01]  /*71300*/  VIADD R0, R3.reuse, 0xe6 ;  /* 0x000000e603007836 */ /* 0x040fe20000000000 */
[----:B------:R-:W4:Y:S02]  /*71310*/  LDC R17, c[0x0][0x22c] ;  /* 0x00008b00ff117b82 */ /* 0x000f240000000800 */
[----:B---3--:R-:W3:Y:S02]  /*71320*/  LDL.LU.64 R18, [R1+0x21b0] ;  /* 0x0021b00001127983 */ /* 0x008ee40000300a00 */
[----:B------:R-:W-:Y:S01]  /*71330*/  ISETP.LT.AND P1, PT, R0, R5, !P0 ;  /* 0x000000050000720c */ /* 0x000fe20004721270 */
[----:B------:R-:W-:-:S02]  /*71340*/  VIADD R0, R3, 0xe7 ;  /* 0x000000e703007836 */ /* 0x000fc40000000000 */
[----:B------:R-:W-:Y:S01]  /*71350*/  VIADD R2, R3, 0xe8 ;  /* 0x000000e803027836 */ /* 0x000fe20000000000 */
[----:B------:R-:W4:Y:S01]  /*71360*/  LDC R5, c[0x0][0x22c] ;  /* 0x00008b00ff057b82 */ /* 0x000f220000000800 */
[----:B---3--:R3:W-:Y:S02]  /*71370*/  @P4 STG.E.U16 desc[UR4][R40.64], R18 ;  /* 0x0000001228004986 */ /* 0x0087e4000c101504 */
[----:B---3--:R-:W-:-:S05]  /*71380*/  PRMT R18, R18, 0x7632, R18 ;  /* 0x0000763212127816 */ /* 0x008fca0000000012 */
[----:B------:R3:W-:Y:S04]  /*71390*/  @P2 STG.E.U16 desc[UR4][R8.64], R18 ;  /* 0x0000001208002986 */ /* 0x0007e8000c101504 */
[----:B---3--:R-:W3:Y:S01]  /*713a0*/  LDL.LU.64 R8, [R1+0x21a8] ;  /* 0x0021a80001087983 */ /* 0x008ee20000300a00 */
[----:B0-----:R-:W-:Y:S01]  /*713b0*/  ISETP.LT.AND P2, PT, R0, R20, !P0 ;  /* 0x000000140000720c */ /* 0x001fe20004741270 */
[C---:B------:R-:W-:Y:S01]  /*713c0*/  VIADD R0, R3.reuse, 0xe9 ;  /* 0x000000e903007836 */ /* 0x040fe20000000000 */
[----:B------:R-:W-:Y:S01]  /*713d0*/  ISETP.LT.AND P3, PT, R2, R4, !P0 ;  /* 0x000000040200720c */ /* 0x000fe20004761270 */
[----:B--2---:R0:W-:Y:S01]  /*713e0*/  @P1 STG.E.U16 desc[UR4][R42.64], R19 ;  /* 0x000000132a001986 */ /* 0x0041e2000c101504 */
[----:B------:R-:W2:Y:S02]  /*713f0*/  LDC R18, c[0x0][0x22c] ;  /* 0x00008b00ff127b82 */ /* 0x000ea40000000800 */
[----:B------:R-:W-:Y:S01]  /*71400*/  ISETP.LT.AND P4, PT, R0, R21, !P0 ;  /* 0x000000150000720c */ /* 0x000fe20004781270 */
[----:B------:R-:W-:Y:S01]  /*71410*/  VIADD R0, R3, 0xea ;  /* 0x000000ea03007836 */ /* 0x000fe20000000000 */
[----:B------:R-:W-:Y:S01]  /*71420*/  PRMT R2, R19, 0x7632, R2 ;  /* 0x0000763213027816 */ /* 0x000fe20000000002 */
[----:B------:R-:W2:Y:S03]  /*71430*/  LDL.LU.64 R40, [R1+0x7b8] ;  /* 0x0007b80001287983 */ /* 0x000ea60000300a00 */
[----:B-1----:R-:W-:Y:S01]  /*71440*/  ISETP.LT.AND P1, PT, R0, R16, !P0 ;  /* 0x000000100000720c */ /* 0x002fe20004721270 */
[----:B------:R1:W-:Y:S01]  /*71450*/  @P2 STG.E.U16 desc[UR4][R22.64], R2 ;  /* 0x0000000216002986 */ /* 0x0003e2000c101504 */
[----:B------:R-:W2:Y:S03]  /*71460*/  LDC R4, c[0x0][0x22c] ;  /* 0x00008b00ff047b82 */ /* 0x000ea60000000800 */
[----:B0-----:R-:W2:Y:S01]  /*71470*/  LDL.LU.64 R42, [R1+0x7b0] ;  /* 0x0007b000012a7983 */ /* 0x001ea20000300a00 */
[----:B------:R-:W-:-:S04]  /*71480*/  VIADD R0, R3, 0xeb ;  /* 0x000000eb03007836 */ /* 0x000fc80000000000 */
[----:B------:R-:W0:Y:S01]  /*71490*/  LDC R16, c[0x0][0x22c] ;  /* 0x00008b00ff107b82 */ /* 0x000e220000000800 */
[----:B-1----:R-:W2:Y:S01]  /*714a0*/  LDL.LU.64 R22, [R1+0x7a0] ;  /* 0x0007a00001167983 */ /* 0x002ea20000300a00 */
[----:B---3--:R-:W-:-:S03]  /*714b0*/  PRMT R2, R8, 0x7632, R2 ;  /* 0x0000763208027816 */ /* 0x008fc60000000002 */
[----:B------:R1:W-:Y:S04]  /*714c0*/  @P3 STG.E.U16 desc[UR4][R34.64], R8 ;  /* 0x0000000822003986 */ /* 0x0003e8000c101504 */
[----:B----4-:R-:W-:Y:S04]  /*714d0*/  @P4 STG.E.U16 desc[UR4][R32.64], R2 ;  /* 0x0000000220004986 */ /* 0x010fe8000c101504 */
[----:B------:R3:W-:Y:S04]  /*714e0*/  @P1 STG.E.U16 desc[UR4][R10.64], R9 ;  /* 0x000000090a001986 */ /* 0x0007e8000c101504 */
[----:B-1----:R-:W4:Y:S01]  /*714f0*/  LDL.LU.64 R34, [R1+0x798] ;  /* 0x0007980001227983 */ /* 0x002f220000300a00 */
[----:B------:R-:W-:Y:S01]  /*71500*/  ISETP.LT.AND P2, PT, R0, R5, !P0 ;  /* 0x000000050000720c */ /* 0x000fe20004741270 */
[----:B------:R-:W1:Y:S02]  /*71510*/  LDC R8, c[0x0][0x22c] ;  /* 0x00008b00ff087b82 */ /* 0x000e640000000800 */
[----:B---3--:R-:W3:Y:S01]  /*71520*/  LDL.LU.64 R10, [R1+0x21a0] ;  /* 0x0021a000010a7983 */ /* 0x008ee20000300a00 */
[----:B------:R-:W-:Y:S01]  /*71530*/  VIADD R2, R3, 0xec ;  /* 0x000000ec03027836 */ /* 0x000fe20000000000 */
[----:B------:R-:W-:Y:S01]  /*71540*/  PRMT R9, R9, 0x7632, R9 ;  /* 0x0000763209097816 */ /* 0x000fe20000000009 */
[----:B------:R-:W-:-:S03]  /*71550*/  VIADD R0, R3, 0xed ;  /* 0x000000ed03007836 */ /* 0x000fc60000000000 */
[----:B------:R-:W1:Y:S01]  /*71560*/  LDC R5, c[0x0][0x22c] ;  /* 0x00008b00ff057b82 */ /* 0x000e620000000800 */
[----:B--2---:R-:W-:Y:S02]  /*71570*/  ISETP.LT.AND P1, PT, R2, R18, !P0 ;  /* 0x000000120200720c */ /* 0x004fe40004721270 */
[----:B------:R-:W-:Y:S01]  /*71580*/  ISETP.LT.AND P3, PT, R0, R4, !P0 ;  /* 0x000000040000720c */ /* 0x000fe20004761270 */
[C---:B------:R-:W-:Y:S01]  /*71590*/  VIADD R2, R3.reuse, 0xee ;  /* 0x000000ee03027836 */ /* 0x040fe20000000000 */
[----:B------:R2:W-:Y:S01]  /*715a0*/  @P2 STG.E.U16 desc[UR4][R40.64], R9 ;  /* 0x0000000928002986 */ /* 0x0005e2000c101504 */
[----:B------:R-:W-:Y:S02]  /*715b0*/  VIADD R0, R3, 0xef ;  /* 0x000000ef03007836 */ /* 0x000fe40000000000 */
[----:B------:R-:W4:Y:S01]  /*715c0*/  LDC R4, c[0x0][0x22c] ;  /* 0x00008b00ff047b82 */ /* 0x000f220000000800 */
[----:B------:R-:W-:Y:S01]  /*715d0*/  ISETP.LT.AND P2, PT, R2, R17, !P0 ;  /* 0x000000110200720c */ /* 0x000fe20004741270 */
[----:B--2---:R-:W2:Y:S06]  /*715e0*/  LDL.LU.64 R40, [R1+0x788] ;  /* 0x0007880001287983 */ /* 0x004eac0000300a00 */
[----:B------:R-:W2:Y:S01]  /*715f0*/  LDC R9, c[0x0][0x22c] ;  /* 0x00008b00ff097b82 */ /* 0x000ea20000000800 */
[----:B------:R-:W2:Y:S04]  /*71600*/  LDL.LU.64 R32, [R1+0x780] ;  /* 0x0007800001207983 */ /* 0x000ea80000300a00 */
[----:B---3--:R3:W-:Y:S01]  /*71610*/  @P1 STG.E.U16 desc[UR4][R42.64], R10 ;  /* 0x0000000a2a001986 */ /* 0x0087e2000c101504 */
[----:B------:R-:W-:-:S02]  /*71620*/  PRMT R2, R10, 0x7632, R2 ;  /* 0x000076320a027816 */ /* 0x000fc40000000002 */
[----:B------:R-:W2:Y:S03]  /*71630*/  LDC R17, c[0x0][0x22c] ;  /* 0x00008b00ff117b82 */ /* 0x000ea60000000800 */
[----:B------:R1:W-:Y:S01]  /*71640*/  @P3 STG.E.U16 desc[UR4][R48.64], R2 ;  /* 0x0000000230003986 */ /* 0x0003e2000c101504 */
[----:B0-----:R-:W-:-:S04]  /*71650*/  ISETP.LT.AND P4, PT, R0, R16, !P0 ;  /* 0x000000100000720c */ /* 0x001fc80004781270 */
[----:B---3--:R-:W0:Y:S01]  /*71660*/  LDC R10, c[0x0][0x22c] ;  /* 0x00008b00ff0a7b82 */ /* 0x008e220000000800 */
[----:B-1----:R-:W3:Y:S01]  /*71670*/  LDL.LU.64 R48, [R1+0x2198] ;  /* 0x0021980001307983 */ /* 0x002ee20000300a00 */
[----:B------:R-:W-:Y:S01]  /*71680*/  VIADD R0, R3, 0xf0 ;  /* 0x000000f003007836 */ /* 0x000fe20000000000 */
[----:B------:R-:W-:-:S05]  /*71690*/  PRMT R2, R11, 0x7632, R2 ;  /* 0x000076320b027816 */ /* 0x000fca0000000002 */
[----:B------:R-:W1:Y:S01]  /*716a0*/  LDC R16, c[0x0][0x22c] ;  /* 0x00008b00ff107b82 */ /* 0x000e620000000800 */
[----:B------:R4:W-:Y:S01]  /*716b0*/  @P2 STG.E.U16 desc[UR4][R22.64], R11 ;  /* 0x0000000b16002986 */ /* 0x0009e2000c101504 */
[----:B------:R-:W-:-:S03]  /*716c0*/  ISETP.LT.AND P1, PT, R0, R5, !P0 ;  /* 0x000000050000720c */ /* 0x000fc60004721270 */
[----:B------:R-:W2:Y:S04]  /*716d0*/  LDL.LU.64 R20, [R1+0x778] ;  /* 0x0007780001147983 */ /* 0x000ea80000300a00 */
[----:B----4-:R-:W-:Y:S01]  /*716e0*/  @P4 STG.E.U16 desc[UR4][R34.64], R2 ;  /* 0x0000000222004986 */ /* 0x010fe2000c101504 */
[C---:B------:R-:W-:Y:S01]  /*716f0*/  VIADD R0, R3.reuse, 0xf1 ;  /* 0x000000f103007836 */ /* 0x040fe20000000000 */
[----:B------:R-:W4:Y:S02]  /*71700*/  LDC R5, c[0x0][0x22c] ;  /* 0x00008b00ff057b82 */ /* 0x000f240000000800 */
[----:B------:R-:W4:Y:S02]  /*71710*/  LDL.LU.64 R42, [R1+0x770] ;  /* 0x00077000012a7983 */ /* 0x000f240000300a00 */
[----:B------:R-:W-:Y:S01]  /*71720*/  ISETP.LT.AND P2, PT, R0, R4, !P0 ;  /* 0x000000040000720c */ /* 0x000fe20004741270 */
[----:B------:R-:W-:-:S03]  /*71730*/  VIADD R4, R3, 0xf2 ;  /* 0x000000f203047836 */ /* 0x000fc60000000000 */
[----:B------:R-:W0:Y:S01]  /*71740*/  LDC R11, c[0x0][0x22c] ;  /* 0x00008b00ff0b7b82 */ /* 0x000e220000000800 */
[----:B---3--:R3:W-:Y:S04]  /*71750*/  @P1 STG.E.U16 desc[UR4][R50.64], R48 ;  /* 0x0000003032001986 */ /* 0x0087e8000c101504 */
[----:B---3--:R-:W4:Y:S01]  /*71760*/  LDL.LU.64 R50, [R1+0x2190] ;  /* 0x0021900001327983 */ /* 0x008f220000300a00 */
[C---:B------:R-:W-:Y:S02]  /*71770*/  VIADD R2, R3.reuse, 0xf3 ;  /* 0x000000f303027836 */ /* 0x040fe40000000000 */
[C---:B------:R-:W-:Y:S01]  /*71780*/  VIADD R0, R3.reuse, 0xf4 ;  /* 0x000000f403007836 */ /* 0x040fe20000000000 */
[----:B--2---:R-:W-:Y:S01]  /*71790*/  ISETP.LT.AND P1, PT, R4, R17, !P0 ;  /* 0x000000110400720c */ /* 0x004fe20004721270 */
[----:B------:R-:W2:Y:S01]  /*717a0*/  LDL.LU.64 R34, [R1+0x760] ;  /* 0x0007600001227983 */ /* 0x000ea20000300a00 */
[----:B-1----:R-:W-:Y:S01]  /*717b0*/  ISETP.LT.AND P3, PT, R2, R16, !P0 ;  /* 0x000000100200720c */ /* 0x002fe20004761270 */
[----:B------:R-:W1:Y:S01]  /*717c0*/  LDC R4, c[0x0][0x22c] ;  /* 0x00008b00ff047b82 */ /* 0x000e620000000800 */
[----:B------:R-:W-:Y:S01]  /*717d0*/  ISETP.LT.AND P4, PT, R0, R9, !P0 ;  /* 0x000000090000720c */ /* 0x000fe20004781270 */
[----:B------:R-:W-:Y:S01]  /*717e0*/  VIADD R0, R3, 0xf5 ;  /* 0x000000f503007836 */ /* 0x000fe20000000000 */
[----:B------:R-:W-:Y:S01]  /*717f0*/  PRMT R48, R48, 0x7632, R48 ;  /* 0x0000763230307816 */ /* 0x000fe20000000030 */
[----:B------:R-:W3:Y:S01]  /*71800*/  LDL.LU.64 R22, [R1+0x758] ;  /* 0x0007580001167983 */ /* 0x000ee20000300a00 */
[----:B------:R-:W-:-:S03]  /*71810*/  PRMT R2, R49, 0x7632, R2 ;  /* 0x0000763231027816 */ /* 0x000fc60000000002 */
[----:B------:R0:W-:Y:S01]  /*71820*/  @P2 STG.E.U16 desc[UR4][R40.64], R48 ;  /* 0x0000003028002986 */ /* 0x0001e2000c101504 */
[----:B------:R-:W-:Y:S01]  /*71830*/  ISETP.LT.AND P2, PT, R0, R8, !P0 ;  /* 0x000000080000720c */ /* 0x000fe20004741270 */
[----:B------:R-:W1:Y:S02]  /*71840*/  LDC R9, c[0x0][0x22c] ;  /* 0x00008b00ff097b82 */ /* 0x000e640000000800 */
[----:B------:R0:W-:Y:S04]  /*71850*/  @P1 STG.E.U16 desc[UR4][R32.64], R49 ;  /* 0x0000003120001986 */ /* 0x0001e8000c101504 */
[----:B------:R-:W-:Y:S04]  /*71860*/  @P3 STG.E.U16 desc[UR4][R20.64], R2 ;  /* 0x0000000214003986 */ /* 0x000fe8000c101504 */
[----:B0-----:R-:W3:Y:S01]  /*71870*/  LDL.LU.64 R40, [R1+0x750] ;  /* 0x0007500001287983 */ /* 0x001ee20000300a00 */
[----:B------:R-:W0:Y:S03]  /*71880*/  LDC R8, c[0x0][0x22c] ;  /* 0x00008b00ff087b82 */ /* 0x000e260000000800 */
[----:B------:R-:W3:Y:S04]  /*71890*/  LDL.LU.64 R32, [R1+0x748] ;  /* 0x0007480001207983 */ /* 0x000ee80000300a00 */
[----:B----4-:R4:W-:Y:S02]  /*718a0*/  @P4 STG.E.U16 desc[UR4][R42.64], R50 ;  /* 0x000000322a004986 */ /* 0x0109e4000c101504 */
[----:B----4-:R-:W-:-:S05]  /*718b0*/  PRMT R50, R50, 0x7632, R50 ;  /* 0x0000763232327816 */ /* 0x010fca0000000032 */
[----:B------:R4:W-:Y:S04]  /*718c0*/  @P2 STG.E.U16 desc[UR4][R12.64], R50 ;  /* 0x000000320c002986 */ /* 0x0009e8000c101504 */
[----:B----4-:R-:W4:Y:S01]  /*718d0*/  LDL.LU.64 R12, [R1+0x2188] ;  /* 0x00218800010c7983 */ /* 0x010f220000300a00 */
[C---:B------:R-:W-:Y:S02]  /*718e0*/  VIADD R0, R3.reuse, 0xf6 ;  /* 0x000000f603007836 */ /* 0x040fe40000000000 */
[C---:B------:R-:W-:Y:S01]  /*718f0*/  VIADD R2, R3.reuse, 0xf8 ;  /* 0x000000f803027836 */ /* 0x040fe20000000000 */
[----:B------:R-:W4:Y:S02]  /*71900*/  LDL.LU.64 R42, [R1+0x738] ;  /* 0x00073800012a7983 */ /* 0x000f240000300a00 */
[----:B------:R-:W-:Y:S01]  /*71910*/  ISETP.LT.AND P1, PT, R0, R5, !P0 ;  /* 0x000000050000720c */ /* 0x000fe20004721270 */
[C---:B------:R-:W-:Y:S01]  /*71920*/  VIADD R0, R3.reuse, 0xf7 ;  /* 0x000000f703007836 */ /* 0x040fe20000000000 */
[----:B-1----:R-:W-:Y:S01]  /*71930*/  ISETP.LT.AND P3, PT, R2, R4, !P0 ;  /* 0x000000040200720c */ /* 0x002fe20004761270 */
[----:B------:R-:W1:Y:S03]  /*71940*/  LDC R5, c[0x0][0x22c] ;  /* 0x00008b00ff057b82 */ /* 0x000e660000000800 */
[----:B------:R-:W-:Y:S01]  /*71950*/  ISETP.LT.AND P2, PT, R0, R9, !P0 ;  /* 0x000000090000720c */ /* 0x000fe20004741270 */
[----:B------:R-:W-:Y:S01]  /*71960*/  VIADD R0, R3, 0xf9 ;  /* 0x000000f903007836 */ /* 0x000fe20000000000 */
[----:B------:R-:W-:-:S03]  /*71970*/  PRMT R2, R51, 0x7632, R2 ;  /* 0x0000763233027816 */ /* 0x000fc60000000002 */
[----:B------:R-:W1:Y:S01]  /*71980*/  LDC R4, c[0x0][0x22c] ;  /* 0x00008b00ff047b82 */ /* 0x000e620000000800 */
[----:B------:R-:W-:Y:S01]  /*71990*/  ISETP.LT.AND P4, PT, R0, R11, !P0 ;  /* 0x0000000b0000720c */ /* 0x000fe20004781270 */
[C---:B------:R-:W-:Y:S01]  /*719a0*/  VIADD R0, R3.reuse, 0xfa ;  /* 0x000000fa03007836 */ /* 0x040fe20000000000 */
[----:B--2---:R2:W-:Y:S04]  /*719b0*/  @P1 STG.E.U16 desc[UR4][R34.64], R51 ;  /* 0x0000003322001986 */ /* 0x0045e8000c101504 */
[----:B0-----:R-:W-:Y:S01]  /*719c0*/  ISETP.LT.AND P1, PT, R0, R8, !P0 ;  /* 0x000000080000720c */ /* 0x001fe20004721270 */
[----:B---3--:R0:W-:Y:S01]  /*719d0*/  @P2 STG.E.U16 desc[UR4][R22.64], R2 ;  /* 0x0000000216002986 */ /* 0x0081e2000c101504 */
[----:B------:R-:W3:Y:S03]  /*719e0*/  LDC R9, c[0x0][0x22c] ;  /* 0x00008b00ff097b82 */ /* 0x000ee60000000800 */
[----:B--2---:R-:W2:Y:S01]  /*719f0*/  LDL.LU.64 R34, [R1+0x730] ;  /* 0x0007300001227983 */ /* 0x004ea20000300a00 */
[----:B------:R-:W-:-:S04]  /*71a00*/  VIADD R0, R3, 0xfb ;  /* 0x000000fb03007836 */ /* 0x000fc80000000000 */
[----:B------:R-:W2:Y:S01]  /*71a10*/  LDC R8, c[0x0][0x22c] ;  /* 0x00008b00ff087b82 */ /* 0x000ea20000000800 */
[----:B0-----:R-:W2:Y:S07]  /*71a20*/  LDL.LU.64 R22, [R1+0x720] ;  /* 0x0007200001167983 */ /* 0x001eae0000300a00 */
[----:B------:R-:W0:Y:S01]  /*71a30*/  LDC R11, c[0x0][0x22c] ;  /* 0x00008b00ff0b7b82 */ /* 0x000e220000000800 */
[----:B----4-:R-:W-:Y:S01]  /*71a40*/  PRMT R2, R12, 0x7632, R2 ;  /* 0x000076320c027816 */ /* 0x010fe20000000002 */
[----:B------:R4:W-:Y:S04]  /*71a50*/  @P3 STG.E.U16 desc[UR4][R40.64], R12 ;  /* 0x0000000c28003986 */ /* 0x0009e8000c101504 */
[----:B------:R-:W-:Y:S04]  /*71a60*/  @P4 STG.E.U16 desc[UR4][R32.64], R2 ;  /* 0x0000000220004986 */ /* 0x000fe8000c101504 */
[----:B------:R1:W-:Y:S04]  /*71a70*/  @P1 STG.E.U16 desc[UR4][R14.64], R13 ;  /* 0x0000000d0e001986 */ /* 0x0003e8000c101504 */
[----:B----4-:R-:W4:Y:S04]  /*71a80*/  LDL.LU.64 R40, [R1+0x718] ;  /* 0x0007180001287983 */ /* 0x010f280000300a00 */
[----:B-1----:R-:W2:Y:S01]  /*71a90*/  LDL.LU.64 R14, [R1+0x2180] ;  /* 0x00218000010e7983 */ /* 0x002ea20000300a00 */
[----:B------:R-:W-:Y:S01]  /*71aa0*/  ISETP.LT.AND P2, PT, R0, R5, !P0 ;  /* 0x000000050000720c */ /* 0x000fe20004741270 */
[----:B------:R-:W-:Y:S01]  /*71ab0*/  VIADD R2, R3, 0xfc ;  /* 0x000000fc03027836 */ /* 0x000fe20000000000 */
[----:B------:R-:W-:Y:S01]  /*71ac0*/  PRMT R13, R13, 0x7632, R13 ;  /* 0x000076320d0d7816 */ /* 0x000fe2000000000d */
[----:B------:R-:W-:Y:S01]  /*71ad0*/  VIADD R0, R3, 0xfd ;  /* 0x000000fd03007836 */ /* 0x000fe20000000000 */
[----:B------:R-:W1:Y:S02]  /*71ae0*/  LDC R5, c[0x0][0x22c] ;  /* 0x00008b00ff057b82 */ /* 0x000e640000000800 */
[----:B------:R-:W-:-:S02]  /*71af0*/  ISETP.LT.AND P1, PT, R2, R10, !P0 ;  /* 0x0000000a0200720c */ /* 0x000fc40004721270 */
[----:B------:R-:W-:Y:S01]  /*71b00*/  ISETP.LT.AND P3, PT, R0, R4, !P0 ;  /* 0x000000040000720c */ /* 0x000fe20004761270 */
[----:B------:R-:W-:-:S04]  /*71b10*/  VIADD R2, R3, 0xfe ;  /* 0x000000fe03027836 */ /* 0x000fc80000000000 */
[----:B------:R0:W-:Y:S01]  /*71b20*/  @P2 STG.E.U16 desc[UR4][R42.64], R13 ;  /* 0x0000000d2a002986 */ /* 0x0001e2000c101504 */
[----:B---3--:R-:W-:Y:S01]  /*71b30*/  ISETP.LT.AND P2, PT, R2, R9, !P0 ;  /* 0x000000090200720c */ /* 0x008fe20004741270 */
[----:B------:R-:W-:Y:S01]  /*71b40*/  VIADD R0, R3, 0xff ;  /* 0x000000ff03007836 */ /* 0x000fe20000000000 */
[----:B------:R-:W3:Y:S08]  /*71b50*/  LDC R4, c[0x0][0x22c] ;  /* 0x00008b00ff047b82 */ /* 0x000ef00000000800 */
[----:B------:R-:W3:Y:S01]  /*71b60*/  LDC R10, c[0x0][0x22c] ;  /* 0x00008b00ff0a7b82 */ /* 0x000ee20000000800 */
[----:B0-----:R-:W3:Y:S04]  /*71b70*/  LDL.LU.64 R42, [R1+0x708] ;  /* 0x00070800012a7983 */ /* 0x001ee80000300a00 */
[----:B------:R-:W3:Y:S01]  /*71b80*/  LDL.LU.64 R32, [R1+0x700] ;  /* 0x0007000001207983 */ /* 0x000ee20000300a00 */
[----:B--2---:R-:W-:-:S03]  /*71b90*/  PRMT R2, R14, 0x7632, R2 ;  /* 0x000076320e027816 */ /* 0x004fc60000000002 */
[----:B------:R-:W-:Y:S01]  /*71ba0*/  @P1 STG.E.U16 desc[UR4][R34.64], R14 ;  /* 0x0000000e22001986 */ /* 0x000fe2000c101504 */
[----:B------:R-:W0:Y:S03]  /*71bb0*/  LDC R9, c[0x0][0x22c] ;  /* 0x00008b00ff097b82 */ /* 0x000e260000000800 */
[----:B------:R2:W-:Y:S04]  /*71bc0*/  @P3 STG.E.U16 desc[UR4][R24.64], R2 ;  /* 0x0000000218003986 */ /* 0x0005e8000c101504 */
[----:B--2---:R-:W2:Y:S01]  /*71bd0*/  LDL.LU.64 R24, [R1+0x2178] ;  /* 0x0021780001187983 */ /* 0x004ea20000300a00 */
[----:B------:R-:W-:Y:S01]  /*71be0*/  ISETP.LT.AND P4, PT, R0, R8, !P0 ;  /* 0x000000080000720c */ /* 0x000fe20004781270 */
[----:B------:R-:W-:Y:S01]  /*71bf0*/  VIADD R0, R3, 0x100 ;  /* 0x0000010003007836 */ /* 0x000fe20000000000 */
[----:B------:R-:W-:Y:S01]  /*71c00*/  PRMT R2, R15, 0x7632, R2 ;  /* 0x000076320f027816 */ /* 0x000fe20000000002 */
[----:B------:R-:W-:Y:S01]  /*71c10*/  @P2 STG.E.U16 desc[UR4][R22.64], R15 ;  /* 0x0000000f16002986 */ /* 0x000fe2000c101504 */
[----:B------:R-:W0:Y:S02]  /*71c20*/  LDC R8, c[0x0][0x22c] ;  /* 0x00008b00ff087b82 */ /* 0x000e240000000800 */
[----:B-1----:R-:W-:Y:S01]  /*71c30*/  ISETP.LT.AND P1, PT, R0, R5, !P0 ;  /* 0x000000050000720c */ /* 0x002fe20004721270 */
[----:B------:R-:W3:Y:S04]  /*71c40*/  LDL.LU.64 R20, [R1+0x6f8] ;  /* 0x0006f80001147983 */ /* 0x000ee80000300a00 */
[----:B------:R-:W3:Y:S04]  /*71c50*/  LDL.LU.64 R34, [R1+0x6f0] ;  /* 0x0006f00001227983 */ /* 0x000ee80000300a00 */
[----:B----4-:R-:W-:Y:S01]  /*71c60*/  @P4 STG.E.U16 desc[UR4][R40.64], R2 ;  /* 0x0000000228004986 */ /* 0x010fe2000c101504 */
[C---:B------:R-:W-:Y:S01]  /*71c70*/  VIADD R0, R3.reuse, 0x101 ;  /* 0x0000010103007836 */ /* 0x040fe20000000000 */
[----:B------:R-:W1:Y:S02]  /*71c80*/  LDC R5, c[0x0][0x22c] ;  /* 0x00008b00ff057b82 */ /* 0x000e640000000800 */
[----:B--2---:R2:W-:Y:S04]  /*71c90*/  @P1 STG.E.U16 desc[UR4][R26.64], R24 ;  /* 0x000000181a001986 */ /* 0x0045e8000c101504 */
[----:B--2---:R-:W2:Y:S01]  /*71ca0*/  LDL.LU.64 R26, [R1+0x2170] ;  /* 0x00217000011a7983 */ /* 0x004ea20000300a00 */
[----:B---3--:R-:W-:Y:S01]  /*71cb0*/  ISETP.LT.AND P2, PT, R0, R4, !P0 ;  /* 0x000000040000720c */ /* 0x008fe20004741270 */
[----:B------:R-:W-:-:S02]  /*71cc0*/  VIADD R4, R3, 0x102 ;  /* 0x0000010203047836 */ /* 0x000fc40000000000 */
[C---:B------:R-:W-:Y:S01]  /*71cd0*/  VIADD R2, R3.reuse, 0x103 ;  /* 0x0000010303027836 */ /* 0x040fe20000000000 */
[----:B------:R-:W-:Y:S01]  /*71ce0*/  PRMT R24, R24, 0x7632, R24 ;  /* 0x0000763218187816 */ /* 0x000fe20000000018 */
[C---:B------:R-:W-:Y:S01]  /*71cf0*/  VIADD R0, R3.reuse, 0x104 ;  /* 0x0000010403007836 */ /* 0x040fe20000000000 */
[----:B------:R-:W-:Y:S01]  /*71d00*/  ISETP.LT.AND P1, PT, R4, R11, !P0 ;  /* 0x0000000b0400720c */ /* 0x000fe20004721270 */
[----:B------:R-:W3:Y:S01]  /*71d10*/  LDL.LU.64 R40, [R1+0x6e0] ;  /* 0x0006e00001287983 */ /* 0x000ee20000300a00 */
[----:B------:R-:W-:Y:S01]  /*71d20*/  ISETP.LT.AND P3, PT, R2, R10, !P0 ;  /* 0x0000000a0200720c */ /* 0x000fe20004761270 */
[----:B------:R-:W4:Y:S01]  /*71d30*/  LDC R11, c[0x0][0x22c] ;  /* 0x00008b00ff0b7b82 */ /* 0x000f220000000800 */
[----:B0-----:R-:W-:Y:S01]  /*71d40*/  ISETP.LT.AND P4, PT, R0, R9, !P0 ;  /* 0x000000090000720c */ /* 0x001fe20004781270 */
[----:B------:R-:W-:Y:S02]  /*71d50*/  VIADD R0, R3, 0x105 ;  /* 0x0000010503007836 */ /* 0x000fe40000000000 */
[----:B------:R0:W-:Y:S01]  /*71d60*/  @P2 STG.E.U16 desc[UR4][R42.64], R24 ;  /* 0x000000182a002986 */ /* 0x0001e2000c101504 */
[----:B------:R-:W-:-:S02]  /*71d70*/  PRMT R2, R25, 0x7632, R2 ;  /* 0x0000763219027816 */ /* 0x000fc40000000002 */
[----:B------:R-:W-:Y:S01]  /*71d80*/  ISETP.LT.AND P2, PT, R0, R8, !P0 ;  /* 0x000000080000720c */ /* 0x000fe20004741270 */
[----:B------:R-:W3:Y:S01]  /*71d90*/  LDL.LU.64 R22, [R1+0x6d8] ;  /* 0x0006d80001167983 */ /* 0x000ee20000300a00 */
[----:B------:R-:W4:Y:S03]  /*71da0*/  LDC R9, c[0x0][0x22c] ;  /* 0x00008b00ff097b82 */ /* 0x000f260000000800 */
[----:B------:R1:W-:Y:S04]  /*71db0*/  @P1 STG.E.U16 desc[UR4][R32.64], R25 ;  /* 0x0000001920001986 */ /* 0x0003e8000c101504 */
[----:B------:R-:W-:Y:S01]  /*71dc0*/  @P3 STG.E.U16 desc[UR4][R20.64], R2 ;  /* 0x0000000214003986 */ /* 0x000fe2000c101504 */
[----:B------:R-:W4:Y:S03]  /*71dd0*/  LDC R4, c[0x0][0x22c] ;  /* 0x00008b00ff047b82 */ /* 0x000f260000000800 */
[----:B0-----:R-:W3:Y:S04]  /*71de0*/  LDL.LU.64 R42, [R1+0x6d0] ;  /* 0x0006d000012a7983 */ /* 0x001ee80000300a00 */
[----:B-1----:R-:W3:Y:S01]  /*71df0*/  LDL.LU.64 R32, [R1+0x6c8] ;  /* 0x0006c80001207983 */ /* 0x002ee20000300a00 */
[----:B------:R-:W0:Y:S08]  /*71e00*/  LDC R8, c[0x0][0x22c] ;  /* 0x00008b00ff087b82 */ /* 0x000e300000000800 */
[----:B------:R-:W1:Y:S01]  /*71e10*/  LDC R10, c[0x0][0x22c] ;  /* 0x00008b00ff0a7b82 */ /* 0x000e620000000800 */
[----:B--2---:R2:W-:Y:S02]  /*71e20*/  @P4 STG.E.U16 desc[UR4][R34.64], R26 ;  /* 0x0000001a22004986 */ /* 0x0045e4000c101504 */
[----:B--2---:R-:W-:-:S05]  /*71e30*/  PRMT R26, R26, 0x7632, R26 ;  /* 0x000076321a1a7816 */ /* 0x004fca000000001a */
[----:B------:R2:W-:Y:S04]  /*71e40*/  @P2 STG.E.U16 desc[UR4][R28.64], R26 ;  /* 0x0000001a1c002986 */ /* 0x0005e8000c101504 */
[----:B--2---:R-:W2:Y:S01]  /*71e50*/  LDL.LU.64 R28, [R1+0x2168] ;  /* 0x00216800011c7983 */ /* 0x004ea20000300a00 */
[C---:B------:R-:W-:Y:S02]  /*71e60*/  VIADD R0, R3.reuse, 0x106 ;  /* 0x0000010603007836 */ /* 0x040fe40000000000 */
[C---:B------:R-:W-:Y:S01]  /*71e70*/  VIADD R2, R3.reuse, 0x108 ;  /* 0x0000010803027836 */ /* 0x040fe20000000000 */
[----:B------:R-:W2:Y:S02]  /*71e80*/  LDL.LU.64 R34, [R1+0x6b8] ;  /* 0x0006b80001227983 */ /* 0x000ea40000300a00 */
[----:B------:R-:W-:Y:S01]  /*71e90*/  ISETP.LT.AND P1, PT, R0, R5, !P0 ;  /* 0x000000050000720c */ /* 0x000fe20004721270 */
[C---:B------:R-:W-:Y:S01]  /*71ea0*/  VIADD R0, R3.reuse, 0x107 ;  /* 0x0000010703007836 */ /* 0x040fe20000000000 */
[----:B----4-:R-:W-:Y:S01]  /*71eb0*/  ISETP.LT.AND P3, PT, R2, R4, !P0 ;  /* 0x000000040200720c */ /* 0x010fe20004761270 */
[----:B------:R-:W4:Y:S03]  /*71ec0*/  LDC R5, c[0x0][0x22c] ;  /* 0x00008b00ff057b82 */ /* 0x000f260000000800 */
[----:B------:R-:W-:Y:S01]  /*71ed0*/  ISETP.LT.AND P2, PT, R0, R9, !P0 ;  /* 0x000000090000720c */ /* 0x000fe20004741270 */
[----:B------:R-:W-:Y:S01]  /*71ee0*/  VIADD R0, R3, 0x109 ;  /* 0x0000010903007836 */ /* 0x000fe20000000000 */
[----:B------:R-:W-:-:S03]  /*71ef0*/  PRMT R2, R27, 0x7632, R2 ;  /* 0x000076321b027816 */ /* 0x000fc60000000002 */
[----:B------:R-:W1:Y:S01]  /*71f00*/  LDC R4, c[0x0][0x22c] ;  /* 0x00008b00ff047b82 */ /* 0x000e620000000800 */
[----:B------:R-:W-:Y:S01]  /*71f10*/  ISETP.LT.AND P4, PT, R0, R11, !P0 ;  /* 0x0000000b0000720c */ /* 0x000fe20004781270 */
[C---:B------:R-:W-:Y:S01]  /*71f20*/  VIADD R0, R3.reuse, 0x10a ;  /* 0x0000010a03007836 */ /* 0x040fe20000000000 */
[----:B---3--:R3:W-:Y:S04]  /*71f30*/  @P1 STG.E.U16 desc[UR4][R40.64], R27 ;  /* 0x0000001b28001986 */ /* 0x0087e8000c101504 */
[----:B0-----:R-:W-:Y:S01]  /*71f40*/  ISETP.LT.AND P1, PT, R0, R8, !P0 ;  /* 0x000000080000720c */ /* 0x001fe20004721270 */
[----:B------:R0:W-:Y:S01]  /*71f50*/  @P2 STG.E.U16 desc[UR4][R22.64], R2 ;  /* 0x0000000216002986 */ /* 0x0001e2000c101504 */
[----:B------:R-:W1:Y:S03]  /*71f60*/  LDC R9, c[0x0][0x22c] ;  /* 0x00008b00ff097b82 */ /* 0x000e660000000800 */
[----:B---3--:R-:W3:Y:S01]  /*71f70*/  LDL.LU.64 R40, [R1+0x6b0] ;  /* 0x0006b00001287983 */ /* 0x008ee20000300a00 */
[----:B------:R-:W-:-:S04]  /*71f80*/  VIADD R0, R3, 0x10b ;  /* 0x0000010b03007836 */ /* 0x000fc80000000000 */
[----:B------:R-:W3:Y:S01]  /*71f90*/  LDC R8, c[0x0][0x22c] ;  /* 0x00008b00ff087b82 */ /* 0x000ee20000000800 */
[----:B0-----:R-:W3:Y:S07]  /*71fa0*/  LDL.LU.64 R22, [R1+0x6a0] ;  /* 0x0006a00001167983 */ /* 0x001eee0000300a00 */
[----:B------:R-:W0:Y:S01]  /*71fb0*/  LDC R11, c[0x0][0x22c] ;  /* 0x00008b00ff0b7b82 */ /* 0x000e220000000800 */
[----:B--2---:R-:W-:Y:S01]  /*71fc0*/  PRMT R2, R28, 0x7632, R2 ;  /* 0x000076321c027816 */ /* 0x004fe20000000002 */
[----:B------:R2:W-:Y:S04]  /*71fd0*/  @P3 STG.E.U16 desc[UR4][R42.64], R28 ;  /* 0x0000001c2a003986 */ /* 0x0005e8000c101504 */
[----:B------:R-:W-:Y:S04]  /*71fe0*/  @P4 STG.E.U16 desc[UR4][R32.64], R2 ;  /* 0x0000000220004986 */ /* 0x000fe8000c101504 */
[----:B------:R4:W-:Y:S04]  /*71ff0*/  @P1 STG.E.U16 desc[UR4][R30.64], R29 ;  /* 0x0000001d1e001986 */ /* 0x0009e8000c101504 */
[----:B--2---:R-:W2:Y:S04]  /*72000*/  LDL.LU.64 R42, [R1+0x698] ;  /* 0x00069800012a7983 */ /* 0x004ea80000300a00 */
[----:B----4-:R-:W4:Y:S01]  /*72010*/  LDL.LU.64 R30, [R1+0x2160] ;  /* 0x00216000011e7983 */ /* 0x010f220000300a00 */
[----:B------:R-:W-:Y:S01]  /*72020*/  ISETP.LT.AND P2, PT, R0, R5, !P0 ;  /* 0x000000050000720c */ /* 0x000fe20004741270 */
[----:B------:R-:W-:Y:S01]  /*72030*/  VIADD R2, R3, 0x10c ;  /* 0x0000010c03027836 */ /* 0x000fe20000000000 */
[----:B------:R-:W-:Y:S01]  /*72040*/  PRMT R29, R29, 0x7632, R29 ;  /* 0x000076321d1d7816 */ /* 0x000fe2000000001d */
[----:B------:R-:W-:Y:S01]  /*72050*/  VIADD R0, R3, 0x10d ;  /* 0x0000010d03007836 */ /* 0x000fe20000000000 */
[----:B------:R-:W0:Y:S02]  /*72060*/  LDC R5, c[0x0][0x22c] ;  /* 0x00008b00ff057b82 */ /* 0x000e240000000800 */
[----:B-1----:R-:W-:-:S02]  /*72070*/  ISETP.LT.AND P1, PT, R2, R10, !P0 ;  /* 0x0000000a0200720c */ /* 0x002fc40004721270 */
[----:B------:R-:W-:Y:S01]  /*72080*/  ISETP.LT.AND P3, PT, R0, R4, !P0 ;  /* 0x000000040000720c */ /* 0x000fe20004761270 */
[----:B------:R-:W-:-:S04]  /*72090*/  VIADD R2, R3, 0x10e ;  /* 0x0000010e03027836 */ /* 0x000fc80000000000 */
[----:B------:R1:W-:Y:S01]  /*720a0*/  @P2 STG.E.U16 desc[UR4][R34.64], R29 ;  /* 0x0000001d22002986 */ /* 0x0003e2000c101504 */
[----:B------:R-:W-:Y:S01]  /*720b0*/  ISETP.LT.AND P2, PT, R2, R9, !P0 ;  /* 0x000000090200720c */ /* 0x000fe20004741270 */
[----:B------:R-:W-:Y:S01]  /*720c0*/  VIADD R0, R3, 0x10f ;  /* 0x0000010f03007836 */ /* 0x000fe20000000000 */
[----:B------:R-:W2:Y:S08]  /*720d0*/  LDC R4, c[0x0][0x22c] ;  /* 0x00008b00ff047b82 */ /* 0x000eb00000000800 */
[----:B------:R-:W2:Y:S01]  /*720e0*/  LDC R10, c[0x0][0x22c] ;  /* 0x00008b00ff0a7b82 */ /* 0x000ea20000000800 */
[----:B-1----:R-:W2:Y:S04]  /*720f0*/  LDL.LU.64 R34, [R1+0x688] ;  /* 0x0006880001227983 */ /* 0x002ea80000300a00 */
[----:B------:R-:W2:Y:S01]  /*72100*/  LDL.LU.64 R32, [R1+0x680] ;  /* 0x0006800001207983 */ /* 0x000ea20000300a00 */
[----:B----4-:R-:W-:-:S03]  /*72110*/  PRMT R2, R30, 0x7632, R2 ;  /* 0x000076321e027816 */ /* 0x010fc60000000002 */
[----:B---3--:R-:W-:Y:S01]  /*72120*/  @P1 STG.E.U16 desc[UR4][R40.64], R30 ;  /* 0x0000001e28001986 */ /* 0x008fe2000c101504 */
[----:B------:R-:W1:Y:S03]  /*72130*/  LDC R9, c[0x0][0x22c] ;  /* 0x00008b00ff097b82 */ /* 0x000e660000000800 */
[----:B------:R3:W-:Y:S04]  /*72140*/  @P3 STG.E.U16 desc[UR4][R36.64], R2 ;  /* 0x0000000224003986 */ /* 0x0007e8000c101504 */
[----:B---3--:R-:W3:Y:S01]  /*72150*/  LDL.LU.64 R36, [R1+0x2158] ;  /* 0x0021580001247983 */ /* 0x008ee20000300a00 */
[----:B------:R-:W-:Y:S01]  /*72160*/  ISETP.LT.AND P4, PT, R0, R8, !P0 ;  /* 0x000000080000720c */ /* 0x000fe20004781270 */
[----:B------:R-:W-:Y:S01]  /*72170*/  VIADD R0, R3, 0x110 ;  /* 0x0000011003007836 */ /* 0x000fe20000000000 */
[----:B------:R-:W-:Y:S01]  /*72180*/  PRMT R2, R31, 0x7632, R2 ;  /* 0x000076321f027816 */ /* 0x000fe20000000002 */
[----:B------:R-:W-:Y:S01]  /*72190*/  @P2 STG.E.U16 desc[UR4][R22.64], R31 ;  /* 0x0000001f16002986 */ /* 0x000fe2000c101504 */
[----:B------:R-:W4:Y:S02]  /*721a0*/  LDC R8, c[0x0][0x22c] ;  /* 0x00008b00ff087b82 */ /* 0x000f240000000800 */
[----:B0-----:R-:W-:Y:S01]  /*721b0*/  ISETP.LT.AND P1, PT, R0, R5, !P0 ;  /* 0x000000050000720c */ /* 0x001fe20004721270 */
[----:B------:R-:W4:Y:S04]  /*721c0*/  LDL.LU.64 R20, [R1+0x678] ;  /* 0x0006780001147983 */ /* 0x000f280000300a00 */
[----:B------:R-:W4:Y:S04]  /*721d0*/  LDL.LU.64 R40, [R1+0x670] ;  /* 0x0006700001287983 */ /* 0x000f280000300a00 */
[----:B--2---:R-:W-:Y:S01]  /*721e0*/  @P4 STG.E.U16 desc[UR4][R42.64], R2 ;  /* 0x000000022a004986 */ /* 0x004fe2000c101504 */
[C---:B------:R-:W-:Y:S01]  /*721f0*/  VIADD R0, R3.reuse, 0x111 ;  /* 0x0000011103007836 */ /* 0x040fe20000000000 */
[----:B------:R-:W0:Y:S02]  /*72200*/  LDC R5, c[0x0][0x22c] ;  /* 0x00008b00ff057b82 */ /* 0x000e240000000800 */
[----:B---3--:R2:W-:Y:S04]  /*72210*/  @P1 STG.E.U16 desc[UR4][R38.64], R36 ;  /* 0x0000002426001986 */ /* 0x0085e8000c101504 */
[----:B--2---:R-:W2:Y:S01]  /*72220*/  LDL.LU.64 R38, [R1+0x2150] ;  /* 0x0021500001267983 */ /* 0x004ea20000300a00 */
[----:B------:R-:W-:Y:S01]  /*72230*/  ISETP.LT.AND P2, PT, R0, R4, !P0 ;  /* 0x000000040000720c */ /* 0x000fe20004741270 */
[----:B------:R-:W-:-:S02]  /*72240*/  VIADD R4, R3, 0x112 ;  /* 0x0000011203047836 */ /* 0x000fc40000000000 */
[C---:B------:R-:W-:Y:S01]  /*72250*/  VIADD R2, R3.reuse, 0x113 ;  /* 0x0000011303027836 */ /* 0x040fe20000000000 */
[----:B------:R-:W-:Y:S01]  /*72260*/  PRMT R36, R36, 0x7632, R36 ;  /* 0x0000763224247816 */ /* 0x000fe20000000024 */
[C---:B------:R-:W-:Y:S01]  /*72270*/  VIADD R0, R3.reuse, 0x114 ;  /* 0x0000011403007836 */ /* 0x040fe20000000000 */
[----:B------:R-:W-:Y:S01]  /*72280*/  ISETP.LT.AND P1, PT, R4, R11, !P0 ;  /* 0x0000000b0400720c */ /* 0x000fe20004721270 */
[----:B------:R-:W3:Y:S01]  /*72290*/  LDL.LU.64 R42, [R1+0x660] ;  /* 0x00066000012a7983 */ /* 0x000ee20000300a00 */
[----:B------:R-:W-:Y:S01]  /*722a0*/  ISETP.LT.AND P3, PT, R2, R10, !P0 ;  /* 0x0000000a0200720c */ /* 0x000fe20004761270 */
[----:B------:R-:W0:Y:S01]  /*722b0*/  LDC R11, c[0x0][0x22c] ;  /* 0x00008b00ff0b7b82 */ /* 0x000e220000000800 */
[----:B-1----:R-:W-:Y:S01]  /*722c0*/  ISETP.LT.AND P4, PT, R0, R9, !P0 ;  /* 0x000000090000720c */ /* 0x002fe20004781270 */
[----:B------:R-:W-:Y:S02]  /*722d0*/  VIADD R0, R3, 0x115 ;  /* 0x0000011503007836 */ /* 0x000fe40000000000 */
[----:B------:R1:W-:Y:S01]  /*722e0*/  @P2 STG.E.U16 desc[UR4][R34.64], R36 ;  /* 0x0000002422002986 */ /* 0x0003e2000c101504 */
[----:B------:R-:W-:-:S02]  /*722f0*/  PRMT R2, R37, 0x7632, R2 ;  /* 0x0000763225027816 */ /* 0x000fc40000000002 */
[----:B----4-:R-:W-:Y:S01]  /*72300*/  ISETP.LT.AND P2, PT, R0, R8, !P0 ;  /* 0x000000080000720c */ /* 0x010fe20004741270 */
[----:B------:R-:W4:Y:S01]  /*72310*/  LDL.LU.64 R22, [R1+0x658] ;  /* 0x0006580001167983 */ /* 0x000f220000300a00 */
[----:B------:R-:W0:Y:S03]  /*72320*/  LDC R9, c[0x0][0x22c] ;  /* 0x00008b00ff097b82 */ /* 0x000e260000000800 */
[----:B------:R1:W-:Y:S04]  /*72330*/  @P1 STG.E.U16 desc[UR4][R32.64], R37 ;  /* 0x0000002520001986 */ /* 0x0003e8000c101504 */
[----:B------:R-:W-:Y:S01]  /*72340*/  @P3 STG.E.U16 desc[UR4][R20.64], R2 ;  /* 0x0000000214003986 */ /* 0x000fe2000c101504 */
[----:B------:R-:W0:Y:S03]  /*72350*/  LDC R4, c[0x0][0x22c] ;  /* 0x00008b00ff047b82 */ /* 0x000e260000000800 */
[----:B-1----:R-:W4:Y:S04]  /*72360*/  LDL.LU.64 R34, [R1+0x650] ;  /* 0x0006500001227983 */ /* 0x002f280000300a00 */
[----:B------:R-:W4:Y:S01]  /*72370*/  LDL.LU.64 R32, [R1+0x648] ;  /* 0x0006480001207983 */ /* 0x000f220000300a00 */
[----:B------:R-:W1:Y:S08]  /*72380*/  LDC R8, c[0x0][0x22c] ;  /* 0x00008b00ff087b82 */ /* 0x000e700000000800 */
[----:B------:R-:W4:Y:S01]  /*72390*/  LDC R10, c[0x0][0x22c] ;  /* 0x00008b00ff0a7b82 */ /* 0x000f220000000800 */
[----:B--2---:R2:W-:Y:S02]  /*723a0*/  @P4 STG.E.U16 desc[UR4][R40.64], R38 ;  /* 0x0000002628004986 */ /* 0x0045e4000c101504 */
[----:B--2---:R-:W-:-:S05]  /*723b0*/  PRMT R38, R38, 0x7632, R38 ;  /* 0x0000763226267816 */ /* 0x004fca0000000026 */
[----:B------:R2:W-:Y:S04]  /*723c0*/  @P2 STG.E.U16 desc[UR4][R44.64], R38 ;  /* 0x000000262c002986 */ /* 0x0005e8000c101504 */
[----:B--2---:R-:W2:Y:S01]  /*723d0*/  LDL.LU.64 R44, [R1+0x2148] ;  /* 0x00214800012c7983 */ /* 0x004ea20000300a00 */
[C---:B------:R-:W-:Y:S02]  /*723e0*/  VIADD R0, R3.reuse, 0x116 ;  /* 0x0000011603007836 */ /* 0x040fe40000000000 */
[C---:B------:R-:W-:Y:S01]  /*723f0*/  VIADD R2, R3.reuse, 0x118 ;  /* 0x0000011803027836 */ /* 0x040fe20000000000 */
[----:B------:R-:W2:Y:S02]  /*72400*/  LDL.LU.64 R40, [R1+0x638] ;  /* 0x0006380001287983 */ /* 0x000ea40000300a00 */
[----:B0-----:R-:W-:Y:S01]  /*72410*/  ISETP.LT.AND P1, PT, R0, R5, !P0 ;  /* 0x000000050000720c */ /* 0x001fe20004721270 */
[C---:B------:R-:W-:Y:S01]  /*72420*/  VIADD R0, R3.reuse, 0x117 ;  /* 0x0000011703007836 */ /* 0x040fe20000000000 */
[----:B------:R-:W-:Y:S01]  /*72430*/  ISETP.LT.AND P3, PT, R2, R4, !P0 ;  /* 0x000000040200720c */ /* 0x000fe20004761270 */
[----:B------:R-:W0:Y:S03]  /*72440*/  LDC R5, c[0x0][0x22c] ;  /* 0x00008b00ff057b82 */ /* 0x000e260000000800 */
[----:B------:R-:W-:Y:S01]  /*72450*/  ISETP.LT.AND P2, PT, R0, R9, !P0 ;  /* 0x000000090000720c */ /* 0x000fe20004741270 */
[----:B------:R-:W-:Y:S01]  /*72460*/  VIADD R0, R3, 0x119 ;  /* 0x0000011903007836 */ /* 0x000fe20000000000 */
[----:B------:R-:W-:-:S03]  /*72470*/  PRMT R2, R39, 0x7632, R2 ;  /* 0x0000763227027816 */ /* 0x000fc60000000002 */
[----:B------:R-:W0:Y:S01]  /*72480*/  LDC R4, c[0x0][0x22c] ;  /* 0x00008b00ff047b82 */ /* 0x000e220000000800 */
[----:B------:R-:W-:Y:S01]  /*72490*/  ISETP.LT.AND P4, PT, R0, R11, !P0 ;  /* 0x0000000b0000720c */ /* 0x000fe20004781270 */
[C---:B------:R-:W-:Y:S01]  /*724a0*/  VIADD R0, R3.reuse, 0x11a ;  /* 0x0000011a03007836 */ /* 0x040fe20000000000 */
[----:B---3--:R3:W-:Y:S04]  /*724b0*/  @P1 STG.E.U16 desc[UR4][R42.64], R39 ;  /* 0x000000272a001986 */ /* 0x0087e8000c101504 */
[----:B-1----:R-:W-:Y:S01]  /*724c0*/  ISETP.LT.AND P1, PT, R0, R8, !P0 ;  /* 0x000000080000720c */ /* 0x002fe20004721270 */
[----:B----4-:R1:W-:Y:S01]  /*724d0*/  @P2 STG.E.U16 desc[UR4][R22.64], R2 ;  /* 0x0000000216002986 */ /* 0x0103e2000c101504 */
[----:B------:R-:W4:Y:S03]  /*724e0*/  LDC R9, c[0x0][0x22c] ;  /* 0x00008b00ff097b82 */ /* 0x000f260000000800 */
[----:B---3--:R-:W3:Y:S01]  /*724f0*/  LDL.LU.64 R42, [R1+0x630] ;  /* 0x00063000012a7983 */ /* 0x008ee20000300a00 */
[----:B------:R-:W-:-:S04]  /*72500*/  VIADD R0, R3, 0x11b ;  /* 0x0000011b03007836 */ /* 0x000fc80000000000 */
[----:B------:R-:W3:Y:S01]  /*72510*/  LDC R8, c[0x0][0x22c] ;  /* 0x00008b00ff087b82 */ /* 0x000ee20000000800 */
[----:B-1----:R-:W3:Y:S07]  /*72520*/  LDL.LU.64 R22, [R1+0x620] ;  /* 0x0006200001167983 */ /* 0x002eee0000300a00 */
[----:B------:R-:W1:Y:S01]  /*72530*/  LDC R11, c[0x0][0x22c] ;  /* 0x00008b00ff0b7b82 */ /* 0x000e620000000800 */
[----:B--2---:R-:W-:Y:S01]  /*72540*/  PRMT R2, R44, 0x7632, R2 ;  /* 0x000076322c027816 */ /* 0x004fe20000000002 */
[----:B------:R2:W-:Y:S04]  /*72550*/  @P3 STG.E.U16 desc[UR4][R34.64], R44 ;  /* 0x0000002c22003986 */ /* 0x0005e8000c101504 */
[----:B------:R-:W-:Y:S04]  /*72560*/  @P4 STG.E.U16 desc[UR4][R32.64], R2 ;  /* 0x0000000220004986 */ /* 0x000fe8000c101504 */
[----:B------:R0:W-:Y:S04]  /*72570*/  @P1 STG.E.U16 desc[UR4][R46.64], R45 ;  /* 0x0000002d2e001986 */ /* 0x0001e8000c101504 */
[----:B--2---:R-:W2:Y:S04]  /*72580*/  LDL.LU.64 R34, [R1+0x618] ;  /* 0x0006180001227983 */ /* 0x004ea80000300a00 */
[----:B0-----:R-:W3:Y:S01]  /*72590*/  LDL.LU.64 R46, [R1+0x2140] ;  /* 0x00214000012e7983 */ /* 0x001ee20000300a00 */
[----:B------:R-:W-:Y:S01]  /*725a0*/  ISETP.LT.AND P2, PT, R0, R5, !P0 ;  /* 0x000000050000720c */ /* 0x000fe20004741270 */
[----:B------:R-:W-:Y:S01]  /*725b0*/  VIADD R2, R3, 0x11c ;  /* 0x0000011c03027836 */ /* 0x000fe20000000000 */
[----:B------:R-:W-:Y:S01]  /*725c0*/  PRMT R45, R45, 0x7632, R45 ;  /* 0x000076322d2d7816 */ /* 0x000fe2000000002d */
[----:B------:R-:W-:Y:S01]  /*725d0*/  VIADD R0, R3, 0x11d ;  /* 0x0000011d03007836 */ /* 0x000fe20000000000 */
[----:B------:R-:W0:Y:S02]  /*725e0*/  LDC R5, c[0x0][0x22c] ;  /* 0x00008b00ff057b82 */ /* 0x000e240000000800 */
[----:B------:R-:W-:-:S02]  /*725f0*/  ISETP.LT.AND P1, PT, R2, R10, !P0 ;  /* 0x0000000a0200720c */ /* 0x000fc40004721270 */
[----:B------:R-:W-:Y:S01]  /*72600*/  ISETP.LT.AND P3, PT, R0, R4, !P0 ;  /* 0x000000040000720c */ /* 0x000fe20004761270 */
[----:B------:R-:W-:-:S04]  /*72610*/  VIADD R2, R3, 0x11e ;  /* 0x0000011e03027836 */ /* 0x000fc80000000000 */
[----:B------:R1:W-:Y:S01]  /*72620*/  @P2 STG.E.U16 desc[UR4][R40.64], R45 ;  /* 0x0000002d28002986 */ /* 0x0003e2000c101504 */
[----:B----4-:R-:W-:Y:S01]  /*72630*/  ISETP.LT.AND P2, PT, R2, R9, !P0 ;  /* 0x000000090200720c */ /* 0x010fe20004741270 */
[----:B------:R-:W-:Y:S01]  /*72640*/  VIADD R0, R3, 0x11f ;  /* 0x0000011f03007836 */ /* 0x000fe20000000000 */
[----:B------:R-:W4:Y:S08]  /*72650*/  LDC R4, c[0x0][0x22c] ;  /* 0x00008b00ff047b82 */ /* 0x000f300000000800 */
[----:B------:R-:W4:Y:S01]  /*72660*/  LDC R10, c[0x0][0x22c] ;  /* 0x00008b00ff0a7b82 */ /* 0x000f220000000800 */
[----:B-1----:R-:W4:Y:S04]  /*72670*/  LDL.LU.64 R40, [R1+0x608] ;  /* 0x0006080001287983 */ /* 0x002f280000300a00 */
[----:B------:R-:W4:Y:S01]  /*72680*/  LDL.LU.64 R32, [R1+0x600] ;  /* 0x0006000001207983 */ /* 0x000f220000300a00 */
[----:B---3--:R-:W-:-:S03]  /*72690*/  PRMT R2, R46, 0x7632, R2 ;  /* 0x000076322e027816 */ /* 0x008fc60000000002 */
[----:B------:R-:W-:Y:S01]  /*726a0*/  @P1 STG.E.U16 desc[UR4][R42.64], R46 ;  /* 0x0000002e2a001986 */ /* 0x000fe2000c101504 */
[----:B------:R-:W1:Y:S03]  /*726b0*/  LDC R9, c[0x0][0x22c] ;  /* 0x00008b00ff097b82 */ /* 0x000e660000000800 */
[----:B------:R3:W-:Y:S04]  /*726c0*/  @P3 STG.E.U16 desc[UR4][R52.64], R2 ;  /* 0x0000000234003986 */ /* 0x0007e8000c101504 */
[----:B---3--:R-:W3:Y:S01]  /*726d0*/  LDL.LU.64 R52, [R1+0x2138] ;  /* 0x0021380001347983 */ /* 0x008ee20000300a00 */
[----:B------:R-:W-:Y:S01]  /*726e0*/  ISETP.LT.AND P4, PT, R0, R8, !P0 ;  /* 0x000000080000720c */ /* 0x000fe20004781270 */
[----:B------:R-:W-:Y:S01]  /*726f0*/  VIADD R0, R3, 0x120 ;  /* 0x0000012003007836 */ /* 0x000fe20000000000 */
[----:B------:R-:W-:Y:S01]  /*72700*/  PRMT R2, R47, 0x7632, R2 ;  /* 0x000076322f027816 */ /* 0x000fe20000000002 */
[----:B------:R-:W-:Y:S01]  /*72710*/  @P2 STG.E.U16 desc[UR4][R22.64], R47 ;  /* 0x0000002f16002986 */ /* 0x000fe2000c101504 */
[----:B------:R-:W1:Y:S02]  /*72720*/  LDC R8, c[0x0][0x22c] ;  /* 0x00008b00ff087b82 */ /* 0x000e640000000800 */
        /* <DEDUP_REMOVED lines=8> */
[----:B----4-:R-:W-:Y:S01]  /*727b0*/  ISETP.LT.AND P2, PT, R0, R4, !P0 ;  /* 0x000000040000720c */ /* 0x010fe20004741270 */
        /* <DEDUP_REMOVED lines=8> */
[----:B-1----:R-:W-:Y:S01]  /*72840*/  ISETP.LT.AND P4, PT, R0, R9, !P0 ;  /* 0x000000090000720c */ /* 0x002fe20004781270 */
        /* <DEDUP_REMOVED lines=9> */
[----:B-1----:R-:W3:Y:S04]  /*728e0*/  LDL.LU.64 R40, [R1+0x5d0] ;  /* 0x0005d00001287983 */ /* 0x002ee80000300a00 */
[----:B0-----:R-:W3:Y:S01]  /*728f0*/  LDL.LU.64 R32, [R1+0x5c8] ;  /* 0x0005c80001207983 */ /* 0x001ee20000300a00 */
        /* <DEDUP_REMOVED lines=501> */
[----:B------:R-:W4:Y:S01]  /*74850*/  LDL.LU.64 R42, [R1+0x2f0] ;  /* 0x0002f000012a7983 */ /* 0x000f220000300a00 */
[----:B------:R-:W0:Y:S03]  /*74860*/  LDC R5, c[0x0][0x22c] ;  /* 0x00008b00ff057b82 */ /* 0x000e260000000800 */
[----:B--2---:R-:W-:Y:S01]  /*74870*/  @P4 STG.E.U16 desc[UR4][R34.64], R2 ;  /* 0x0000000222004986 */ /* 0x004fe2000c101504 */
[----:B------:R-:W-:-:S03]  /*74880*/  VIADD R0, R3, 0x181 ;  /* 0x0000018103007836 */ /* 0x000fc60000000000 */
[----:B---3--:R2:W-:Y:S04]  /*74890*/  @P1 STG.E.U16 desc[UR4][R102.64], R100 ;  /* 0x0000006466001986 */ /* 0x0085e8000c101504 */
[----:B--2---:R-:W2:Y:S01]  /*748a0*/  LDL.LU.64 R102, [R1+0x2070] ;  /* 0x0020700001667983 */ /* 0x004ea20000300a00 */
[----:B----4-:R-:W-:Y:S01]  /*748b0*/  ISETP.LT.AND P2, PT, R0, R4, !P0 ;  /* 0x000000040000720c */ /* 0x010fe20004741270 */
[C---:B------:R-:W-:Y:S02]  /*748c0*/  VIADD R4, R3.reuse, 0x182 ;  /* 0x0000018203047836 */ /* 0x040fe40000000000 */
        /* <DEDUP_REMOVED lines=8> */
[----:B------:R-:W-:-:S02]  /*74950*/  VIADD R0, R3, 0x185 ;  /* 0x0000018503007836 */ /* 0x000fc40000000000 */
[----:B------:R1:W-:Y:S01]  /*74960*/  @P2 STG.E.U16 desc[UR4][R40.64], R100 ;  /* 0x0000006428002986 */ /* 0x0003e2000c101504 */
[----:B------:R-:W-:Y:S02]  /*74970*/  PRMT R2, R101, 0x7632, R2 ;  /* 0x0000763265027816 */ /* 0x000fe40000000002 */
[----:B0-----:R-:W-:Y:S01]  /*74980*/  ISETP.LT.AND P2, PT, R0, R5, !P0 ;  /* 0x000000050000720c */ /* 0x001fe20004741270 */
[----:B------:R-:W3:Y:S01]  /*74990*/  LDL.LU.64 R22, [R1+0x2d8] ;  /* 0x0002d80001167983 */ /* 0x000ee20000300a00 */
[----:B------:R-:W0:Y:S03]  /*749a0*/  LDC R8, c[0x0][0x22c] ;  /* 0x00008b00ff087b82 */ /* 0x000e260000000800 */
[----:B------:R1:W-:Y:S04]  /*749b0*/  @P1 STG.E.U16 desc[UR4][R32.64], R101 ;  /* 0x0000006520001986 */ /* 0x0003e8000c101504 */
[----:B------:R-:W-:Y:S01]  /*749c0*/  @P3 STG.E.U16 desc[UR4][R20.64], R2 ;  /* 0x0000000214003986 */ /* 0x000fe2000c101504 */
[----:B------:R-:W4:Y:S03]  /*749d0*/  LDC R4, c[0x0][0x22c] ;  /* 0x00008b00ff047b82 */ /* 0x000f260000000800 */
[----:B-1----:R-:W3:Y:S04]  /*749e0*/  LDL.LU.64 R40, [R1+0x2d0] ;  /* 0x0002d00001287983 */ /* 0x002ee80000300a00 */
[----:B------:R-:W3:Y:S01]  /*749f0*/  LDL.LU.64 R32, [R1+0x2c8] ;  /* 0x0002c80001207983 */ /* 0x000ee20000300a00 */
[----:B------:R-:W1:Y:S08]  /*74a00*/  LDC R5, c[0x0][0x22c] ;  /* 0x00008b00ff057b82 */ /* 0x000e700000000800 */
        /* <DEDUP_REMOVED lines=12> */
[----:B0-----:R-:W-:Y:S01]  /*74ad0*/  ISETP.LT.AND P2, PT, R0, R8, !P0 ;  /* 0x000000080000720c */ /* 0x001fe20004741270 */
[----:B------:R-:W-:Y:S01]  /*74ae0*/  VIADD R0, R3, 0x189 ;  /* 0x0000018903007836 */ /* 0x000fe20000000000 */
[----:B------:R-:W-:-:S03]  /*74af0*/  PRMT R2, R103, 0x7632, R2 ;  /* 0x0000763267027816 */ /* 0x000fc60000000002 */
[----:B------:R-:W0:Y:S01]  /*74b00*/  LDC R4, c[0x0][0x22c] ;  /* 0x00008b00ff047b82 */ /* 0x000e220000000800 */
[----:B------:R-:W-:Y:S01]  /*74b10*/  ISETP.LT.AND P4, PT, R0, R11, !P0 ;  /* 0x0000000b0000720c */ /* 0x000fe20004781270 */
[C---:B------:R-:W-:Y:S01]  /*74b20*/  VIADD R0, R3.reuse, 0x18a ;  /* 0x0000018a03007836 */ /* 0x040fe20000000000 */
[----:B---3--:R3:W-:Y:S04]  /*74b30*/  @P1 STG.E.U16 desc[UR4][R34.64], R103 ;  /* 0x0000006722001986 */ /* 0x0087e8000c101504 */
[----:B-1----:R-:W-:Y:S01]  /*74b40*/  ISETP.LT.AND P1, PT, R0, R5, !P0 ;  /* 0x000000050000720c */ /* 0x002fe20004721270 */
[----:B------:R1:W-:Y:S01]  /*74b50*/  @P2 STG.E.U16 desc[UR4][R22.64], R2 ;  /* 0x0000000216002986 */ /* 0x0003e2000c101504 */
[----:B------:R-:W0:Y:S03]  /*74b60*/  LDC R8, c[0x0][0x22c] ;  /* 0x00008b00ff087b82 */ /* 0x000e260000000800 */
        /* <DEDUP_REMOVED lines=15> */
[----:B------:R-:W1:Y:S02]  /*74c60*/  LDC R9, c[0x0][0x22c] ;  /* 0x00008b00ff097b82 */ /* 0x000e640000000800 */
[----:B------:R-:W-:-:S02]  /*74c70*/  ISETP.LT.AND P1, PT, R2, R10, !P0 ;  /* 0x0000000a0200720c */ /* 0x000fc40004721270 */
[----:B0-----:R-:W-:Y:S01]  /*74c80*/  ISETP.LT.AND P3, PT, R0, R4, !P0 ;  /* 0x000000040000720c */ /* 0x001fe20004761270 */
[----:B------:R-:W-:-:S04]  /*74c90*/  VIADD R2, R3, 0x18e ;  /* 0x0000018e03027836 */ /* 0x000fc80000000000 */
[----:B------:R0:W-:Y:S01]  /*74ca0*/  @P2 STG.E.U16 desc[UR4][R42.64], R105 ;  /* 0x000000692a002986 */ /* 0x0001e2000c101504 */
[----:B------:R-:W-:Y:S01]  /*74cb0*/  ISETP.LT.AND P2, PT, R2, R8, !P0 ;  /* 0x000000080200720c */ /* 0x000fe20004741270 */
[----:B------:R-:W-:Y:S01]  /*74cc0*/  VIADD R0, R3, 0x18f ;  /* 0x0000018f03007836 */ /* 0x000fe20000000000 */
[----:B------:R-:W2:Y:S08]  /*74cd0*/  LDC R4, c[0x0][0x22c] ;  /* 0x00008b00ff047b82 */ /* 0x000eb00000000800 */
[----:B------:R-:W2:Y:S01]  /*74ce0*/  LDC R10, c[0x0][0x22c] ;  /* 0x00008b00ff0a7b82 */ /* 0x000ea20000000800 */
[----:B0-----:R-:W2:Y:S04]  /*74cf0*/  LDL.LU.64 R42, [R1+0x268] ;  /* 0x00026800012a7983 */ /* 0x001ea80000300a00 */
[----:B------:R-:W2:Y:S01]  /*74d00*/  LDL.LU.64 R32, [R1+0x260] ;  /* 0x0002600001207983 */ /* 0x000ea20000300a00 */
[----:B----4-:R-:W-:-:S03]  /*74d10*/  PRMT R2, R106, 0x7632, R2 ;  /* 0x000076326a027816 */ /* 0x010fc60000000002 */
[----:B---3--:R-:W-:Y:S01]  /*74d20*/  @P1 STG.E.U16 desc[UR4][R34.64], R106 ;  /* 0x0000006a22001986 */ /* 0x008fe2000c101504 */
[----:B------:R-:W0:Y:S03]  /*74d30*/  LDC R8, c[0x0][0x22c] ;  /* 0x00008b00ff087b82 */ /* 0x000e260000000800 */
[----:B------:R3:W-:Y:S04]  /*74d40*/  @P3 STG.E.U16 desc[UR4][R108.64], R2 ;  /* 0x000000026c003986 */ /* 0x0007e8000c101504 */
[----:B---3--:R-:W3:Y:S01]  /*74d50*/  LDL.LU.64 R108, [R1+0x2058] ;  /* 0x00205800016c7983 */ /* 0x008ee20000300a00 */
[----:B------:R-:W-:Y:S01]  /*74d60*/  ISETP.LT.AND P4, PT, R0, R5, !P0 ;  /* 0x000000050000720c */ /* 0x000fe20004781270 */
[----:B------:R-:W-:Y:S01]  /*74d70*/  VIADD R0, R3, 0x190 ;  /* 0x0000019003007836 */ /* 0x000fe20000000000 */
[----:B------:R-:W-:Y:S01]  /*74d80*/  PRMT R2, R107, 0x7632, R2 ;  /* 0x000076326b027816 */ /* 0x000fe20000000002 */
[----:B------:R-:W-:Y:S01]  /*74d90*/  @P2 STG.E.U16 desc[UR4][R22.64], R107 ;  /* 0x0000006b16002986 */ /* 0x000fe2000c101504 */
[----:B------:R-:W4:Y:S02]  /*74da0*/  LDC R5, c[0x0][0x22c] ;  /* 0x00008b00ff057b82 */ /* 0x000f240000000800 */
[----:B-1----:R-:W-:Y:S01]  /*74db0*/  ISETP.LT.AND P1, PT, R0, R9, !P0 ;  /* 0x000000090000720c */ /* 0x002fe20004721270 */
[----:B------:R-:W4:Y:S04]  /*74dc0*/  LDL.LU.64 R20, [R1+0x248] ;  /* 0x0002480001147983 */ /* 0x000f280000300a00 */
[----:B------:R-:W4:Y:S04]  /*74dd0*/  LDL.LU.64 R34, [R1+0x240] ;  /* 0x0002400001227983 */ /* 0x000f280000300a00 */
[----:B--2---:R-:W-:Y:S01]  /*74de0*/  @P4 STG.E.U16 desc[UR4][R40.64], R2 ;  /* 0x0000000228004986 */ /* 0x004fe2000c101504 */
[C---:B------:R-:W-:Y:S01]  /*74df0*/  VIADD R0, R3.reuse, 0x191 ;  /* 0x0000019103007836 */ /* 0x040fe20000000000 */
[----:B------:R-:W1:Y:S02]  /*74e00*/  LDC R9, c[0x0][0x22c] ;  /* 0x00008b00ff097b82 */ /* 0x000e640000000800 */
        /* <DEDUP_REMOVED lines=9> */
[----:B0-----:R-:W-:Y:S01]  /*74ea0*/  ISETP.LT.AND P3, PT, R2, R8, !P0 ;  /* 0x000000080200720c */ /* 0x001fe20004761270 */
[----:B------:R-:W0:Y:S01]  /*74eb0*/  LDC R11, c[0x0][0x22c] ;  /* 0x00008b00ff0b7b82 */ /* 0x000e220000000800 */
[----:B----4-:R-:W-:Y:S01]  /*74ec0*/  ISETP.LT.AND P4, PT, R0, R5, !P0 ;  /* 0x000000050000720c */ /* 0x010fe20004781270 */
[----:B------:R-:W-:Y:S02]  /*74ed0*/  VIADD R0, R3, 0x195 ;  /* 0x0000019503007836 */ /* 0x000fe40000000000 */
[----:B------:R4:W-:Y:S01]  /*74ee0*/  @P2 STG.E.U16 desc[UR4][R42.64], R108 ;  /* 0x0000006c2a002986 */ /* 0x0009e2000c101504 */
[----:B------:R-:W-:-:S02]  /*74ef0*/  PRMT R2, R109, 0x7632, R2 ;  /* 0x000076326d027816 */ /* 0x000fc40000000002 */
[----:B------:R-:W-:Y:S01]  /*74f00*/  ISETP.LT.AND P2, PT, R0, R10, !P0 ;  /* 0x0000000a0000720c */ /* 0x000fe20004741270 */
[----:B------:R-:W3:Y:S01]  /*74f10*/  LDL.LU.64 R22, [R1+0x1c8] ;  /* 0x0001c80001167983 */ /* 0x000ee20000300a00 */
[----:B------:R-:W0:Y:S03]  /*74f20*/  LDC R8, c[0x0][0x22c] ;  /* 0x00008b00ff087b82 */ /* 0x000e260000000800 */
[----:B------:R1:W-:Y:S04]  /*74f30*/  @P1 STG.E.U16 desc[UR4][R32.64], R109 ;  /* 0x0000006d20001986 */ /* 0x0003e8000c101504 */
[----:B------:R-:W-:Y:S01]  /*74f40*/  @P3 STG.E.U16 desc[UR4][R20.64], R2 ;  /* 0x0000000214003986 */ /* 0x000fe2000c101504 */
[----:B------:R-:W0:Y:S03]  /*74f50*/  LDC R5, c[0x0][0x22c] ;  /* 0x00008b00ff057b82 */ /* 0x000e260000000800 */
[----:B----4-:R-:W4:Y:S04]  /*74f60*/  LDL.LU.64 R42, [R1+0x1c0] ;  /* 0x0001c000012a7983 */ /* 0x010f280000300a00 */
[----:B-1----:R-:W4:Y:S01]  /*74f70*/  LDL.LU.64 R32, [R1+0x1b8] ;  /* 0x0001b80001207983 */ /* 0x002f220000300a00 */
[----:B------:R-:W1:Y:S01]  /*74f80*/  LDC R4, c[0x0][0x22c] ;  /* 0x00008b00ff047b82 */ /* 0x000e620000000800 */
[----:B------:R-:W-:-:S07]  /*74f90*/  VIADD R0, R3, 0x196 ;  /* 0x0000019603007836 */ /* 0x000fce0000000000 */
[----:B------:R-:W4:Y:S01]  /*74fa0*/  LDC R10, c[0x0][0x22c] ;  /* 0x00008b00ff0a7b82 */ /* 0x000f220000000800 */
[----:B--2---:R2:W-:Y:S02]  /*74fb0*/  @P4 STG.E.U16 desc[UR4][R34.64], R110 ;  /* 0x0000006e22004986 */ /* 0x0045e4000c101504 */
[----:B--2---:R-:W-:-:S05]  /*74fc0*/  PRMT R110, R110, 0x7632, R110 ;  /* 0x000076326e6e7816 */ /* 0x004fca000000006e */
[----:B------:R2:W-:Y:S04]  /*74fd0*/  @P2 STG.E.U16 desc[UR4][R112.64], R110 ;  /* 0x0000006e70002986 */ /* 0x0005e8000c101504 */
[----:B--2---:R-:W2:Y:S01]  /*74fe0*/  LDL.LU.64 R112, [R1+0x2048] ;  /* 0x0020480001707983 */ /* 0x004ea20000300a00 */
[----:B------:R-:W-:Y:S01]  /*74ff0*/  ISETP.LT.AND P1, PT, R0, R9, !P0 ;  /* 0x000000090000720c */ /* 0x000fe20004721270 */
[C---:B------:R-:W-:Y:S01]  /*75000*/  VIADD R0, R3.reuse, 0x197 ;  /* 0x0000019703007836 */ /* 0x040fe20000000000 */
[----:B------:R-:W4:Y:S01]  /*75010*/  LDC R9, c[0x0][0x22c] ;  /* 0x00008b00ff097b82 */ /* 0x000f220000000800 */
[C---:B------:R-:W-:Y:S01]  /*75020*/  VIADD R2, R3.reuse, 0x198 ;  /* 0x0000019803027836 */ /* 0x040fe20000000000 */
[----:B------:R-:W4:Y:S02]  /*75030*/  LDL.LU.64 R34, [R1+0x1a8] ;  /* 0x0001a80001227983 */ /* 0x000f240000300a00 */
[----:B0-----:R-:W-:Y:S01]  /*75040*/  ISETP.LT.AND P2, PT, R0, R8, !P0 ;  /* 0x000000080000720c */ /* 0x001fe20004741270 */
[----:B------:R-:W-:Y:S01]  /*75050*/  VIADD R0, R3, 0x199 ;  /* 0x0000019903007836 */ /* 0x000fe20000000000 */
[----:B------:R-:W-:-:S02]  /*75060*/  ISETP.LT.AND P3, PT, R2, R5, !P0 ;  /* 0x000000050200720c */ /* 0x000fc40004761270 */
[----:B------:R-:W0:Y:S02]  /*75070*/  LDC R8, c[0x0][0x22c] ;  /* 0x00008b00ff087b82 */ /* 0x000e240000000800 */
[----:B------:R-:W-:Y:S01]  /*75080*/  ISETP.LT.AND P4, PT, R0, R11, !P0 ;  /* 0x0000000b0000720c */ /* 0x000fe20004781270 */
[----:B------:R-:W-:Y:S01]  /*75090*/  VIADD R0, R3, 0x19a ;  /* 0x0000019a03007836 */ /* 0x000fe20000000000 */
[----:B---3--:R3:W-:Y:S01]  /*750a0*/  @P1 STG.E.U16 desc[UR4][R40.64], R111 ;  /* 0x0000006f28001986 */ /* 0x0087e2000c101504 */
[----:B------:R-:W-:-:S03]  /*750b0*/  PRMT R2, R111, 0x7632, R2 ;  /* 0x000076326f027816 */ /* 0x000fc60000000002 */
[----:B-1----:R-:W-:Y:S01]  /*750c0*/  ISETP.LT.AND P1, PT, R0, R4, !P0 ;  /* 0x000000040000720c */ /* 0x002fe20004721270 */
[----:B------:R-:W1:Y:S01]  /*750d0*/  LDC R5, c[0x0][0x22c] ;  /* 0x00008b00ff057b82 */ /* 0x000e620000000800 */
[----:B------:R3:W-:Y:S04]  /*750e0*/  @P2 STG.E.U16 desc[UR4][R22.64], R2 ;  /* 0x0000000216002986 */ /* 0x0007e8000c101504 */
[----:B---3--:R-:W3:Y:S01]  /*750f0*/  LDL.LU.64 R40, [R1+0x1a0] ;  /* 0x0001a00001287983 */ /* 0x008ee20000300a00 */
[----:B------:R-:W-:Y:S02]  /*75100*/  VIADD R0, R3, 0x19b ;  /* 0x0000019b03007836 */ /* 0x000fe40000000000 */
[----:B------:R-:W3:Y:S01]  /*75110*/  LDC R4, c[0x0][0x22c] ;  /* 0x00008b00ff047b82 */ /* 0x000ee20000000800 */
[----:B------:R-:W3:Y:S01]  /*75120*/  LDL.LU.64 R22, [R1+0x190] ;  /* 0x0001900001167983 */ /* 0x000ee20000300a00 */
[----:B--2---:R-:W-:-:S03]  /*75130*/  PRMT R2, R112, 0x7632, R2 ;  /* 0x0000763270027816 */ /* 0x004fc60000000002 */
[----:B----4-:R2:W-:Y:S04]  /*75140*/  @P3 STG.E.U16 desc[UR4][R42.64], R112 ;  /* 0x000000702a003986 */ /* 0x0105e8000c101504 */
        /* <DEDUP_REMOVED lines=8> */
[----:B------:R-:W2:Y:S01]  /*751d0*/  LDL.LU.64 R32, [R1+0x178] ;  /* 0x0001780001207983 */ /* 0x000ea20000300a00 */
[----:B------:R-:W3:Y:S01]  /*751e0*/  LDC R10, c[0x0][0x22c] ;  /* 0x00008b00ff0a7b82 */ /* 0x000ee20000000800 */
[----:B------:R-:W-:-:S02]  /*751f0*/  ISETP.LT.AND P1, PT, R2, R9, !P0 ;  /* 0x000000090200720c */ /* 0x000fc40004721270 */
[----:B0-----:R-:W-:Y:S01]  /*75200*/  ISETP.LT.AND P3, PT, R0, R8, !P0 ;  /* 0x000000080000720c */ /* 0x001fe20004761270 */
[----:B------:R-:W-:-:S04]  /*75210*/  VIADD R0, R3, 0x19e ;  /* 0x0000019e03007836 */ /* 0x000fc80000000000 */
[----:B------:R0:W-:Y:S01]  /*75220*/  @P2 STG.E.U16 desc[UR4][R34.64], R113 ;  /* 0x0000007122002986 */ /* 0x0001e2000c101504 */
[----:B-1----:R-:W-:Y:S01]  /*75230*/  ISETP.LT.AND P2, PT, R0, R5, !P0 ;  /* 0x000000050000720c */ /* 0x002fe20004741270 */
[----:B------:R-:W-:Y:S01]  /*75240*/  VIADD R2, R3, 0x19f ;  /* 0x0000019f03027836 */ /* 0x000fe20000000000 */
[----:B------:R-:W1:Y:S08]  /*75250*/  LDC R9, c[0x0][0x22c] ;  /* 0x00008b00ff097b82 */ /* 0x000e700000000800 */
[----:B------:R-:W1:Y:S01]  /*75260*/  LDC R8, c[0x0][0x22c] ;  /* 0x00008b00ff087b82 */ /* 0x000e620000000800 */
[----:B0-----:R-:W2:Y:S01]  /*75270*/  LDL.LU.64 R34, [R1+0x170] ;  /* 0x0001700001227983 */ /* 0x001ea20000300a00 */
[----:B----4-:R-:W-:-:S03]  /*75280*/  PRMT R0, R114, 0x7632, R0 ;  /* 0x0000763272007816 */ /* 0x010fc60000000000 */
[----:B---3--:R-:W-:Y:S04]  /*75290*/  @P1 STG.E.U16 desc[UR4][R40.64], R114 ;  /* 0x0000007228001986 */ /* 0x008fe8000c101504 */
[----:B------:R0:W-:Y:S04]  /*752a0*/  @P3 STG.E.U16 desc[UR4][R116.64], R0 ;  /* 0x0000000074003986 */ /* 0x0001e8000c101504 */
[----:B0-----:R-:W3:Y:S01]  /*752b0*/  LDL.LU.64 R116, [R1+0x2038] ;  /* 0x0020380001747983 */ /* 0x001ee20000300a00 */
[C---:B------:R-:W-:Y:S01]  /*752c0*/  VIADD R5, R3.reuse, 0x1a0 ;  /* 0x000001a003057836 */ /* 0x040fe20000000000 */
[----:B------:R-:W-:Y:S01]  /*752d0*/  ISETP.LT.AND P4, PT, R2, R4, !P0 ;  /* 0x000000040200720c */ /* 0x000fe20004781270 */
[----:B------:R-:W-:Y:S01]  /*752e0*/  VIADD R11, R3, 0x1a2 ;  /* 0x000001a2030b7836 */ /* 0x000fe20000000000 */
[----:B------:R-:W-:Y:S01]  /*752f0*/  PRMT R12, R115, 0x7632, R12 ;  /* 0x00007632730c7816 */ /* 0x000fe2000000000c */
[----:B------:R-:W-:Y:S01]  /*75300*/  @P2 STG.E.U16 desc[UR4][R22.64], R115 ;  /* 0x0000007316002986 */ /* 0x000fe2000c101504 */
[----:B------:R-:W-:Y:S01]  /*75310*/  ISETP.LT.AND P1, PT, R5, R10, !P0 ;  /* 0x0000000a0500720c */ /* 0x000fe20004721270 */
[----:B------:R-:W0:Y:S02]  /*75320*/  LDC R2, c[0x0][0x22c] ;  /* 0x00008b00ff027b82 */ /* 0x000e240000000800 */
[----:B------:R-:W4:Y:S04]  /*75330*/  LDL.LU.64 R20, [R1+0x168] ;  /* 0x0001680001147983 */ /* 0x000f280000300a00 */
[----:B------:R-:W4:Y:S02]  /*75340*/  LDL.LU.64 R40, [R1+0x160] ;  /* 0x0001600001287983 */ /* 0x000f240000300a00 */
[----:B------:R-:W0:Y:S02]  /*75350*/  LDC R4, c[0x0][0x22c] ;  /* 0x00008b00ff047b82 */ /* 0x000e240000000800 */
[----:B--2---:R-:W-:Y:S01]  /*75360*/  @P4 STG.E.U16 desc[UR4][R42.64], R12 ;  /* 0x0000000c2a004986 */ /* 0x004fe2000c101504 */
[----:B------:R-:W-:-:S05]  /*75370*/  VIADD R10, R3, 0x1a1 ;  /* 0x000001a1030a7836 */ /* 0x000fca0000000000 */
[----:B------:R-:W2:Y:S01]  /*75380*/  LDC R5, c[0x0][0x22c] ;  /* 0x00008b00ff057b82 */ /* 0x000ea20000000800 */
[C---:B------:R-:W-:Y:S02]  /*75390*/  VIADD R13, R3.reuse, 0x1a3 ;  /* 0x000001a3030d7836 */ /* 0x040fe40000000000 */
[----:B------:R-:W-:-:S05]  /*753a0*/  VIADD R15, R3, 0x1a4 ;  /* 0x000001a4030f7836 */ /* 0x000fca0000000000 */
[----:B------:R-:W4:Y:S01]  /*753b0*/  LDC R0, c[0x0][0x22c] ;  /* 0x00008b00ff007b82 */ /* 0x000f220000000800 */
[----:B---3--:R3:W-:Y:S04]  /*753c0*/  @P1 STG.E.U16 desc[UR4][R118.64], R116 ;  /* 0x0000007476001986 */ /* 0x0087e8000c101504 */
[----:B---3--:R-:W3:Y:S01]  /*753d0*/  LDL.LU.64 R118, [R1+0x2030] ;  /* 0x0020300001767983 */ /* 0x008ee20000300a00 */
[----:B-1----:R-:W-:Y:S02]  /*753e0*/  ISETP.LT.AND P2, PT, R10, R9, !P0 ;  /* 0x000000090a00720c */ /* 0x002fe40004741270 */
[----:B------:R-:W-:Y:S01]  /*753f0*/  ISETP.LT.AND P1, PT, R11, R8, !P0 ;  /* 0x000000080b00720c */ /* 0x000fe20004721270 */
[----:B------:R-:W-:Y:S01]  /*75400*/  VIADD R8, R3, 0x1a5 ;  /* 0x000001a503087836 */ /* 0x000fe20000000000 */
[----:B------:R-:W-:Y:S01]  /*75410*/  PRMT R10, R116, 0x7632, R10 ;  /* 0x00007632740a7816 */ /* 0x000fe2000000000a */
[----:B------:R-:W3:Y:S01]  /*75420*/  LDL.LU.64 R42, [R1+0x150] ;  /* 0x00015000012a7983 */ /* 0x000ee20000300a00 */
[----:B0-----:R-:W-:Y:S01]  /*75430*/  ISETP.LT.AND P3, PT, R13, R2, !P0 ;  /* 0x000000020d00720c */ /* 0x001fe20004761270 */
[----:B------:R-:W0:Y:S01]  /*75440*/  LDC R9, c[0x0][0x22c] ;  /* 0x00008b00ff097b82 */ /* 0x000e220000000800 */
[----:B------:R-:W-:Y:S01]  /*75450*/  ISETP.LT.AND P4, PT, R15, R4, !P0 ;  /* 0x000000040f00720c */ /* 0x000fe20004781270 */
[----:B------:R-:W3:Y:S04]  /*75460*/  LDL.LU.64 R22, [R1+0x148] ;  /* 0x0001480001167983 */ /* 0x000ee80000300a00 */
[----:B------:R1:W-:Y:S01]  /*75470*/  @P2 STG.E.U16 desc[UR4][R32.64], R10 ;  /* 0x0000000a20002986 */ /* 0x0003e2000c101504 */
[----:B--2---:R-:W-:Y:S01]  /*75480*/  ISETP.LT.AND P2, PT, R8, R5, !P0 ;  /* 0x000000050800720c */ /* 0x004fe20004741270 */
[----:B------:R-:W2:Y:S01]  /*75490*/  LDC R4, c[0x0][0x22c] ;  /* 0x00008b00ff047b82 */ /* 0x000ea20000000800 */
[----:B------:R-:W-:Y:S01]  /*754a0*/  PRMT R12, R117, 0x7632, R12 ;  /* 0x00007632750c7816 */ /* 0x000fe2000000000c */
[----:B------:R1:W-:Y:S04]  /*754b0*/  @P1 STG.E.U16 desc[UR4][R34.64], R117 ;  /* 0x0000007522001986 */ /* 0x0003e8000c101504 */
[----:B----4-:R-:W-:Y:S02]  /*754c0*/  @P3 STG.E.U16 desc[UR4][R20.64], R12 ;  /* 0x0000000c14003986 */ /* 0x010fe4000c101504 */
[----:B------:R-:W4:Y:S02]  /*754d0*/  LDC R2, c[0x0][0x22c] ;  /* 0x00008b00ff027b82 */ /* 0x000f240000000800 */
[----:B-1----:R-:W2:Y:S04]  /*754e0*/  LDL.LU.64 R32, [R1+0x140] ;  /* 0x0001400001207983 */ /* 0x002ea80000300a00 */
[----:B------:R-:W2:Y:S01]  /*754f0*/  LDL.LU.64 R34, [R1+0x138] ;  /* 0x0001380001227983 */ /* 0x000ea20000300a00 */
[----:B---3--:R-:W-:-:S03]  /*75500*/  PRMT R13, R118, 0x7632, R13 ;  /* 0x00007632760d7816 */ /* 0x008fc6000000000d */
[----:B------:R-:W-:Y:S01]  /*75510*/  @P4 STG.E.U16 desc[UR4][R40.64], R118 ;  /* 0x0000007628004986 */ /* 0x000fe2000c101504 */
[----:B------:R-:W1:Y:S03]  /*75520*/  LDC R5, c[0x0][0x22c] ;  /* 0x00008b00ff057b82 */ /* 0x000e660000000800 */
[----:B------:R3:W-:Y:S04]  /*75530*/  @P2 STG.E.U16 desc[UR4][R124.64], R13 ;  /* 0x0000000d7c002986 */ /* 0x0007e8000c101504 */
[----:B---3--:R-:W3:Y:S01]  /*75540*/  LDL.LU.64 R124, [R1+0x2028] ;  /* 0x00202800017c7983 */ /* 0x008ee20000300a00 */
[C---:B------:R-:W-:Y:S02]  /*75550*/  VIADD R8, R3.reuse, 0x1a6 ;  /* 0x000001a603087836 */ /* 0x040fe40000000000 */
[----:B------:R-:W-:Y:S01]  /*75560*/  VIADD R11, R3, 0x1a8 ;  /* 0x000001a8030b7836 */ /* 0x000fe20000000000 */
[----:B------:R-:W-:Y:S01]  /*75570*/  PRMT R10, R119, 0x7632, R10 ;  /* 0x00007632770a7816 */ /* 0x000fe2000000000a */
[----:B------:R-:W3:Y:S01]  /*75580*/  LDL.LU.64 R40, [R1+0x128] ;  /* 0x0001280001287983 */ /* 0x000ee20000300a00 */
[----:B0-----:R-:W-:Y:S01]  /*75590*/  ISETP.LT.AND P1, PT, R8, R9, !P0 ;  /* 0x000000090800720c */ /* 0x001fe20004721270 */
[----:B------:R-:W-:Y:S01]  /*755a0*/  VIADD R9, R3, 0x1a7 ;  /* 0x000001a703097836 */ /* 0x000fe20000000000 */
[----:B----4-:R-:W-:Y:S01]  /*755b0*/  ISETP.LT.AND P3, PT, R11, R2, !P0 ;  /* 0x000000020b00720c */ /* 0x010fe20004761270 */
[----:B------:R-:W0:Y:S03]  /*755c0*/  LDC R8, c[0x0][0x22c] ;  /* 0x00008b00ff087b82 */ /* 0x000e260000000800 */
[----:B------:R-:W-:Y:S01]  /*755d0*/  ISETP.LT.AND P2, PT, R9, R0, !P0 ;  /* 0x000000000900720c */ /* 0x000fe20004741270 */
[----:B------:R-:W-:-:S04]  /*755e0*/  VIADD R9, R3, 0x1a9 ;  /* 0x000001a903097836 */ /* 0x000fc80000000000 */
[----:B------:R-:W4:Y:S01]  /*755f0*/  LDC R0, c[0x0][0x22c] ;  /* 0x00008b00ff007b82 */ /* 0x000f220000000800 */
[----:B--2---:R-:W-:Y:S01]  /*75600*/  ISETP.LT.AND P4, PT, R9, R4, !P0 ;  /* 0x000000040900720c */ /* 0x004fe20004781270 */
[----:B------:R-:W-:Y:S01]  /*75610*/  VIADD R4, R3, 0x1aa ;  /* 0x000001aa03047836 */ /* 0x000fe20000000000 */
[----:B------:R2:W-:Y:S04]  /*75620*/  @P1 STG.E.U16 desc[UR4][R42.64], R119 ;  /* 0x000000772a001986 */ /* 0x0005e8000c101504 */
[----:B-1----:R-:W-:Y:S01]  /*75630*/  ISETP.LT.AND P1, PT, R4, R5, !P0 ;  /* 0x000000050400720c */ /* 0x002fe20004721270 */
[----:B------:R1:W-:Y:S01]  /*75640*/  @P2 STG.E.U16 desc[UR4][R22.64], R10 ;  /* 0x0000000a16002986 */ /* 0x0003e2000c101504 */
[----:B------:R-:W4:Y:S03]  /*75650*/  LDC R2, c[0x0][0x22c] ;  /* 0x00008b00ff027b82 */ /* 0x000f260000000800 */
[----:B--2---:R-:W2:Y:S01]  /*75660*/  LDL.LU.64 R42, [R1+0x120] ;  /* 0x00012000012a7983 */ /* 0x004ea20000300a00 */
[----:B---3--:R-:W-:-:S03]  /*75670*/  PRMT R12, R124, 0x7632, R12 ;  /* 0x000076327c0c7816 */ /* 0x008fc6000000000c */
[----:B------:R3:W-:Y:S01]  /*75680*/  @P3 STG.E.U16 desc[UR4][R32.64], R124 ;  /* 0x0000007c20003986 */ /* 0x0007e2000c101504 */
[C---:B------:R-:W-:Y:S01]  /*75690*/  VIADD R9, R3.reuse, 0x1ab ;  /* 0x000001ab03097836 */ /* 0x040fe20000000000 */
[----:B------:R-:W2:Y:S02]  /*756a0*/  LDC R4, c[0x0][0x22c] ;  /* 0x00008b00ff047b82 */ /* 0x000ea40000000800 */
[----:B-1----:R-:W2:Y:S04]  /*756b0*/  LDL.LU.64 R22, [R1+0x110] ;  /* 0x0001100001167983 */ /* 0x002ea80000300a00 */
[----:B------:R-:W-:Y:S01]  /*756c0*/  @P4 STG.E.U16 desc[UR4][R34.64], R12 ;  /* 0x0000000c22004986 */ /* 0x000fe2000c101504 */
[----:B------:R-:W-:Y:S01]  /*756d0*/  VIADD R11, R3, 0x1ad ;  /* 0x000001ad030b7836 */ /* 0x000fe20000000000 */
[----:B------:R-:W1:Y:S02]  /*756e0*/  LDC R5, c[0x0][0x22c] ;  /* 0x00008b00ff057b82 */ /* 0x000e640000000800 */
[----:B---3--:R-:W3:Y:S04]  /*756f0*/  LDL.LU.64 R32, [R1+0x108] ;  /* 0x0001080001207983 */ /* 0x008ee80000300a00 */
[----:B------:R0:W-:Y:S04]  /*75700*/  @P1 STG.E.U16 desc[UR4][R126.64], R125 ;  /* 0x0000007d7e001986 */ /* 0x0001e8000c101504 */
[----:B0-----:R-:W2:Y:S01]  /*75710*/  LDL.LU.64 R126, [R1+0x2020] ;  /* 0x00202000017e7983 */ /* 0x001ea20000300a00 */
[----:B------:R-:W-:Y:S01]  /*75720*/  ISETP.LT.AND P2, PT, R9, R8, !P0 ;  /* 0x000000080900720c */ /* 0x000fe20004741270 */
[----:B------:R-:W-:Y:S01]  /*75730*/  VIADD R9, R3, 0x1ac ;  /* 0x000001ac03097836 */ /* 0x000fe20000000000 */
[----:B----4-:R-:W-:Y:S01]  /*75740*/  ISETP.LT.AND P3, PT, R11, R2, !P0 ;  /* 0x000000020b00720c */ /* 0x010fe20004761270 */
[----:B------:R-:W4:Y:S01]  /*75750*/  LDL.LU.64 R34, [R1+0xf8] ;  /* 0x0000f80001227983 */ /* 0x000f220000300a00 */
[----:B------:R-:W-:Y:S01]  /*75760*/  PRMT R10, R125, 0x7632, R10 ;  /* 0x000076327d0a7816 */ /* 0x000fe2000000000a */
[----:B------:R-:W0:Y:S01]  /*75770*/  LDC R8, c[0x0][0x22c] ;  /* 0x00008b00ff087b82 */ /* 0x000e220000000800 */
[----:B------:R-:W-:-:S07]  /*75780*/  ISETP.LT.AND P1, PT, R9, R0, !P0 ;  /* 0x000000000900720c */ /* 0x000fce0004721270 */
[----:B------:R1:W-:Y:S01]  /*75790*/  @P2 STG.E.U16 desc[UR4][R40.64], R10 ;  /* 0x0000000a28002986 */ /* 0x0003e2000c101504 */
[----:B------:R-:W-:Y:S01]  /*757a0*/  VIADD R9, R3, 0x1ae ;  /* 0x000001ae03097836 */ /* 0x000fe20000000000 */
[----:B------:R-:W4:Y:S02]  /*757b0*/  LDC R0, c[0x0][0x22c] ;  /* 0x00008b00ff007b82 */ /* 0x000f240000000800 */
[----:B-1----:R-:W4:Y:S01]  /*757c0*/  LDL.LU.64 R40, [R1+0xf0] ;  /* 0x0000f00001287983 */ /* 0x002f220000300a00 */
[----:B--2---:R-:W-:-:S03]  /*757d0*/  PRMT R12, R126, 0x7632, R12 ;  /* 0x000076327e0c7816 */ /* 0x004fc6000000000c */
[----:B------:R-:W-:Y:S04]  /*757e0*/  @P1 STG.E.U16 desc[UR4][R42.64], R126 ;  /* 0x0000007e2a001986 */ /* 0x000fe8000c101504 */
[----:B------:R1:W-:Y:S04]  /*757f0*/  @P3 STG.E.U16 desc[UR4][R132.64], R12 ;  /* 0x0000000c84003986 */ /* 0x0003e8000c101504 */
[----:B-1----:R-:W2:Y:S01]  /*75800*/  LDL.LU.64 R132, [R1+0x2018] ;  /* 0x0020180001847983 */ /* 0x002ea20000300a00 */
[----:B------:R-:W-:Y:S01]  /*75810*/  VIADD R2, R3, 0x1af ;  /* 0x000001af03027836 */ /* 0x000fe20000000000 */
[----:B------:R-:W-:Y:S01]  /*75820*/  ISETP.LT.AND P2, PT, R9, R4, !P0 ;  /* 0x000000040900720c */ /* 0x000fe20004741270 */
[----:B------:R-:W-:Y:S01]  /*75830*/  VIADD R9, R3, 0x1b0 ;  /* 0x000001b003097836 */ /* 0x000fe20000000000 */
[----:B------:R-:W-:Y:S01]  /*75840*/  PRMT R13, R127, 0x7632, R13 ;  /* 0x000076327f0d7816 */ /* 0x000fe2000000000d */
[----:B------:R-:W4:Y:S01]  /*75850*/  LDL.LU.64 R20, [R1+0xe8] ;  /* 0x0000e80001147983 */ /* 0x000f220000300a00 */
[----:B------:R-:W-:Y:S01]  /*75860*/  ISETP.LT.AND P4, PT, R2, R5, !P0 ;  /* 0x000000050200720c */ /* 0x000fe20004781270 */
[----:B------:R-:W1:Y:S01]  /*75870*/  LDC R4, c[0x0][0x22c] ;  /* 0x00008b00ff047b82 */ /* 0x000e620000000800 */
[----:B0-----:R-:W-:Y:S01]  /*75880*/  ISETP.LT.AND P1, PT, R9, R8, !P0 ;  /* 0x000000080900720c */ /* 0x001fe20004721270 */
[----:B------:R-:W4:Y:S06]  /*75890*/  LDL.LU.64 R42, [R1+0xe0] ;  /* 0x0000e000012a7983 */ /* 0x000f2c0000300a00 */
[----:B------:R-:W-:Y:S01]  /*758a0*/  @P2 STG.E.U16 desc[UR4][R22.64], R127 ;  /* 0x0000007f16002986 */ /* 0x000fe2000c101504 */
[----:B------:R-:W0:Y:S03]  /*758b0*/  LDC R5, c[0x0][0x22c] ;  /* 0x00008b00ff057b82 */ /* 0x000e260000000800 */
[----:B---3--:R-:W-:Y:S05]  /*758c0*/  @P4 STG.E.U16 desc[UR4][R32.64], R13 ;  /* 0x0000000d20004986 */ /* 0x008fea000c101504 */
[----:B------:R-:W3:Y:S01]  /*758d0*/  LDC R2, c[0x0][0x22c] ;  /* 0x00008b00ff027b82 */ /* 0x000ee20000000800 */
[----:B------:R-:W-:-:S07]  /*758e0*/  VIADD R9, R3, 0x1b1 ;  /* 0x000001b103097836 */ /* 0x000fce0000000000 */
[----:B------:R-:W1:Y:S01]  /*758f0*/  LDC R8, c[0x0][0x22c] ;  /* 0x00008b00ff087b82 */ /* 0x000e620000000800 */
[----:B--2---:R2:W-:Y:S04]  /*75900*/  @P1 STG.E.U16 desc[UR4][R134.64], R132 ;  /* 0x0000008486001986 */ /* 0x0045e8000c101504 */
[----:B--2---:R-:W2:Y:S01]  /*75910*/  LDL.LU.64 R134, [R1+0x2010] ;  /* 0x0020100001867983 */ /* 0x004ea20000300a00 */
[----:B----4-:R-:W-:Y:S01]  /*75920*/  ISETP.LT.AND P2, PT, R9, R0, !P0 ;  /* 0x000000000900720c */ /* 0x010fe20004741270 */
[C---:B------:R-:W-:Y:S02]  /*75930*/  VIADD R10, R3.reuse, 0x1b4 ;  /* 0x000001b4030a7836 */ /* 0x040fe40000000000 */
[C---:B------:R-:W-:Y:S01]  /*75940*/  VIADD R11, R3.reuse, 0x1b3 ;  /* 0x000001b3030b7836 */ /* 0x040fe20000000000 */
[----:B------:R-:W4:Y:S01]  /*75950*/  LDL.LU.64 R22, [R1+0xd0] ;  /* 0x0000d00001167983 */ /* 0x000f220000300a00 */
[----:B------:R-:W-:Y:S01]  /*75960*/  VIADD R9, R3, 0x1b2 ;  /* 0x000001b203097836 */ /* 0x000fe20000000000 */
[----:B0-----:R-:W-:Y:S01]  /*75970*/  ISETP.LT.AND P4, PT, R10, R5, !P0 ;  /* 0x000000050a00720c */ /* 0x001fe20004781270 */
[----:B------:R-:W0:Y:S01]  /*75980*/  LDC R0, c[0x0][0x22c] ;  /* 0x00008b00ff007b82 */ /* 0x000e220000000800 */
[----:B------:R-:W-:Y:S01]  /*75990*/  PRMT R10, R132, 0x7632, R10 ;  /* 0x00007632840a7816 */ /* 0x000fe2000000000a */
[----:B------:R-:W4:Y:S01]  /*759a0*/  LDL.LU.64 R32, [R1+0xc8] ;  /* 0x0000c80001207983 */ /* 0x000f220000300a00 */
[----:B---3--:R-:W-:Y:S01]  /*759b0*/  ISETP.LT.AND P1, PT, R9, R2, !P0 ;  /* 0x000000020900720c */ /* 0x008fe20004721270 */
[----:B------:R-:W-:Y:S01]  /*759c0*/  VIADD R9, R3, 0x1b5 ;  /* 0x000001b503097836 */ /* 0x000fe20000000000 */
[----:B-1----:R-:W-:Y:S01]  /*759d0*/  ISETP.LT.AND P3, PT, R11, R4, !P0 ;  /* 0x000000040b00720c */ /* 0x002fe20004761270 */
[----:B------:R1:W-:Y:S01]  /*759e0*/  @P2 STG.E.U16 desc[UR4][R34.64], R10 ;  /* 0x0000000a22002986 */ /* 0x0003e2000c101504 */
[----:B------:R-:W-:Y:S01]  /*759f0*/  PRMT R12, R133, 0x7632, R12 ;  /* 0x00007632850c7816 */ /* 0x000fe2000000000c */
[----:B------:R-:W3:Y:S01]  /*75a00*/  LDC R5, c[0x0][0x22c] ;  /* 0x00008b00ff057b82 */ /* 0x000ee20000000800 */
[----:B------:R-:W-:-:S07]  /*75a10*/  ISETP.LT.AND P2, PT, R9, R8, !P0 ;  /* 0x000000080900720c */ /* 0x000fce0004741270 */
[----:B------:R1:W-:Y:S01]  /*75a20*/  @P1 STG.E.U16 desc[UR4][R40.64], R133 ;  /* 0x0000008528001986 */ /* 0x0003e2000c101504 */
[----:B------:R-:W3:Y:S03]  /*75a30*/  LDC R2, c[0x0][0x22c] ;  /* 0x00008b00ff027b82 */ /* 0x000ee60000000800 */
[----:B------:R-:W-:Y:S04]  /*75a40*/  @P3 STG.E.U16 desc[UR4][R20.64], R12 ;  /* 0x0000000c14003986 */ /* 0x000fe8000c101504 */
[----:B-1----:R-:W4:Y:S01]  /*75a50*/  LDL.LU.64 R34, [R1+0xc0] ;  /* 0x0000c00001227983 */ /* 0x002f220000300a00 */
[----:B------:R-:W1:Y:S03]  /*75a60*/  LDC R4, c[0x0][0x22c] ;  /* 0x00008b00ff047b82 */ /* 0x000e660000000800 */
[----:B------:R-:W4:Y:S05]  /*75a70*/  LDL.LU.64 R40, [R1+0xb8] ;  /* 0x0000b80001287983 */ /* 0x000f2a0000300a00 */
[----:B------:R-:W4:Y:S01]  /*75a80*/  LDC R8, c[0x0][0x22c] ;  /* 0x00008b00ff087b82 */ /* 0x000f220000000800 */
[----:B--2---:R-:W-:Y:S01]  /*75a90*/  PRMT R13, R134, 0x7632, R13 ;  /* 0x00007632860d7816 */ /* 0x004fe2000000000d */
[----:B------:R-:W-:Y:S04]  /*75aa0*/  @P4 STG.E.U16 desc[UR4][R42.64], R134 ;  /* 0x000000862a004986 */ /* 0x000fe8000c101504 */
[----:B------:R2:W-:Y:S04]  /*75ab0*/  @P2 STG.E.U16 desc[UR4][R140.64], R13 ;  /* 0x0000000d8c002986 */ /* 0x0005e8000c101504 */
[----:B--2---:R-:W2:Y:S01]  /*75ac0*/  LDL.LU.64 R140, [R1+0x2008] ;  /* 0x00200800018c7983 */ /* 0x004ea20000300a00 */
[----:B------:R-:W-:-:S02]  /*75ad0*/  VIADD R9, R3, 0x1b6 ;  /* 0x000001b603097836 */ /* 0x000fc40000000000 */
[----:B------:R-:W-:Y:S01]  /*75ae0*/  VIADD R10, R3, 0x1b9 ;  /* 0x000001b9030a7836 */ /* 0x000fe20000000000 */
[----:B------:R-:W2:Y:S02]  /*75af0*/  LDL.LU.64 R42, [R1+0xa8] ;  /* 0x0000a800012a7983 */ /* 0x000ea40000300a00 */
[----:B0-----:R-:W-:Y:S01]  /*75b00*/  ISETP.LT.AND P1, PT, R9, R0, !P0 ;  /* 0x000000000900720c */ /* 0x001fe20004721270 */
[C---:B------:R-:W-:Y:S01]  /*75b10*/  VIADD R9, R3.reuse, 0x1b7 ;  /* 0x000001b703097836 */ /* 0x040fe20000000000 */
[----:B---3--:R-:W-:Y:S01]  /*75b20*/  ISETP.LT.AND P4, PT, R10, R5, !P0 ;  /* 0x000000050a00720c */ /* 0x008fe20004781270 */
[C---:B------:R-:W-:Y:S01]  /*75b30*/  VIADD R11, R3.reuse, 0x1b8 ;  /* 0x000001b8030b7836 */ /* 0x040fe20000000000 */
[----:B------:R-:W3:Y:S01]  /*75b40*/  LDL.LU.64 R18, [R1+0xa0] ;  /* 0x0000a00001127983 */ /* 0x000ee20000300a00 */
[----:B------:R-:W-:Y:S01]  /*75b50*/  VIADD R5, R3, 0x1ba ;  /* 0x000001ba03057836 */ /* 0x000fe20000000000 */
[----:B------:R-:W-:Y:S01]  /*75b60*/  ISETP.LT.AND P2, PT, R9, R2, !P0 ;  /* 0x000000020900720c */ /* 0x000fe20004741270 */
[----:B------:R-:W0:Y:S01]  /*75b70*/  LDC R0, c[0x0][0x22c] ;  /* 0x00008b00ff007b82 */ /* 0x000e220000000800 */
[----:B-1----:R-:W-:Y:S01]  /*75b80*/  ISETP.LT.AND P3, PT, R11, R4, !P0 ;  /* 0x000000040b00720c */ /* 0x002fe20004761270 */
[----:B------:R-:W3:Y:S04]  /*75b90*/  LDL.LU.64 R20, [R1+0x90] ;  /* 0x0000900001147983 */ /* 0x000ee80000300a00 */
[----:B----4-:R1:W-:Y:S01]  /*75ba0*/  @P1 STG.E.U16 desc[UR4][R22.64], R135 ;  /* 0x0000008716001986 */ /* 0x0103e2000c101504 */
[----:B------:R-:W-:Y:S01]  /*75bb0*/  ISETP.LT.AND P1, PT, R5, R8, !P0 ;  /* 0x000000080500720c */ /* 0x000fe20004721270 */
[----:B------:R-:W4:Y:S01]  /*75bc0*/  LDC R2, c[0x0][0x22c] ;  /* 0x00008b00ff027b82 */ /* 0x000f220000000800 */
[----:B------:R-:W-:-:S05]  /*75bd0*/  PRMT R10, R135, 0x7632, R10 ;  /* 0x00007632870a7816 */ /* 0x000fca000000000a */
[----:B------:R-:W-:Y:S02]  /*75be0*/  @P2 STG.E.U16 desc[UR4][R32.64], R10 ;  /* 0x0000000a20002986 */ /* 0x000fe4000c101504 */
[----:B------:R-:W4:Y:S02]  /*75bf0*/  LDC R4, c[0x0][0x22c] ;  /* 0x00008b00ff047b82 */ /* 0x000f240000000800 */
[----:B-1----:R-:W3:Y:S01]  /*75c00*/  LDL.LU.64 R22, [R1+0x88] ;  /* 0x0000880001167983 */ /* 0x002ee20000300a00 */
[----:B--2---:R-:W-:-:S03]  /*75c10*/  PRMT R12, R140, 0x7632, R12 ;  /* 0x000076328c0c7816 */ /* 0x004fc6000000000c */
[----:B------:R-:W-:Y:S01]  /*75c20*/  @P3 STG.E.U16 desc[UR4][R34.64], R140 ;  /* 0x0000008c22003986 */ /* 0x000fe2000c101504 */
[C---:B------:R-:W-:Y:S01]  /*75c30*/  VIADD R9, R3.reuse, 0x1bb ;  /* 0x000001bb03097836 */ /* 0x040fe20000000000 */
[----:B------:R-:W1:Y:S02]  /*75c40*/  LDC R8, c[0x0][0x22c] ;  /* 0x00008b00ff087b82 */ /* 0x000e640000000800 */
[----:B------:R-:W-:Y:S04]  /*75c50*/  @P4 STG.E.U16 desc[UR4][R40.64], R12 ;  /* 0x0000000c28004986 */ /* 0x000fe8000c101504 */
[----:B------:R2:W-:Y:S01]  /*75c60*/  @P1 STG.E.U16 desc[UR4][R142.64], R141 ;  /* 0x0000008d8e001986 */ /* 0x0005e2000c101504 */
[----:B------:R-:W-:Y:S01]  /*75c70*/  VIADD R11, R3, 0x1bd ;  /* 0x000001bd030b7836 */ /* 0x000fe20000000000 */
[----:B------:R-:W1:Y:S02]  /*75c80*/  LDC R5, c[0x0][0x22c] ;  /* 0x00008b00ff057b82 */ /* 0x000e640000000800 */
[----:B--2---:R-:W2:Y:S01]  /*75c90*/  LDL.LU.64 R142, [R1+0x2000] ;  /* 0x00200000018e7983 */ /* 0x004ea20000300a00 */
[----:B0-----:R-:W-:Y:S01]  /*75ca0*/  ISETP.LT.AND P2, PT, R9, R0, !P0 ;  /* 0x000000000900720c */ /* 0x001fe20004741270 */
[----:B------:R-:W-:Y:S01]  /*75cb0*/  VIADD R9, R3, 0x1bc ;  /* 0x000001bc03097836 */ /* 0x000fe20000000000 */
[----:B----4-:R-:W-:Y:S01]  /*75cc0*/  ISETP.LT.AND P3, PT, R11, R4, !P0 ;  /* 0x000000040b00720c */ /* 0x010fe20004761270 */
[----:B------:R-:W4:Y:S01]  /*75cd0*/  LDL.LU.64 R32, [R1+0x78] ;  /* 0x0000780001207983 */ /* 0x000f220000300a00 */
[----:B------:R-:W-:Y:S01]  /*75ce0*/  PRMT R10, R141, 0x7632, R10 ;  /* 0x000076328d0a7816 */ /* 0x000fe2000000000a */
[----:B------:R-:W0:Y:S01]  /*75cf0*/  LDC R0, c[0x0][0x22c] ;  /* 0x00008b00ff007b82 */ /* 0x000e220000000800 */
[----:B------:R-:W-:Y:S01]  /*75d00*/  ISETP.LT.AND P1, PT, R9, R2, !P0 ;  /* 0x000000020900720c */ /* 0x000fe20004721270 */
[----:B------:R-:W4:Y:S04]  /*75d10*/  LDL.LU.64 R34, [R1+0x70] ;  /* 0x0000700001227983 */ /* 0x000f280000300a00 */
[----:B------:R-:W4:Y:S04]  /*75d20*/  LDL.LU.64 R40, [R1+0x68] ;  /* 0x0000680001287983 */ /* 0x000f280000300a00 */
[----:B------:R3:W-:Y:S01]  /*75d30*/  @P2 STG.E.U16 desc[UR4][R42.64], R10 ;  /* 0x0000000a2a002986 */ /* 0x0007e2000c101504 */
[----:B------:R-:W-:Y:S01]  /*75d40*/  VIADD R9, R3, 0x1bf ;  /* 0x000001bf03097836 */ /* 0x000fe20000000000 */
[----:B------:R-:W4:Y:S02]  /*75d50*/  LDC R2, c[0x0][0x22c] ;  /* 0x00008b00ff027b82 */ /* 0x000f240000000800 */
[----:B---3--:R-:W3:Y:S01]  /*75d60*/  LDL.LU.64 R42, [R1+0x60] ;  /* 0x00006000012a7983 */ /* 0x008ee20000300a00 */
[----:B--2---:R-:W-:-:S03]  /*75d70*/  PRMT R11, R142, 0x7632, R11 ;  /* 0x000076328e0b7816 */ /* 0x004fc6000000000b */
[----:B------:R-:W-:Y:S04]  /*75d80*/  @P1 STG.E.U16 desc[UR4][R18.64], R142 ;  /* 0x0000008e12001986 */ /* 0x000fe8000c101504 */
[----:B------:R2:W-:Y:S04]  /*75d90*/  @P3 STG.E.U16 desc[UR4][R148.64], R11 ;  /* 0x0000000b94003986 */ /* 0x0005e8000c101504 */
[----:B--2---:R-:W2:Y:S01]  /*75da0*/  LDL.LU.64 R148, [R1+0x1ff8] ;  /* 0x001ff80001947983 */ /* 0x004ea20000300a00 */
[----:B------:R-:W-:Y:S01]  /*75db0*/  VIADD R4, R3, 0x1be ;  /* 0x000001be03047836 */ /* 0x000fe20000000000 */
[----:B-1----:R-:W-:Y:S01]  /*75dc0*/  ISETP.LT.AND P4, PT, R9, R8, !P0 ;  /* 0x000000080900720c */ /* 0x002fe20004781270 */
[----:B------:R-:W-:Y:S01]  /*75dd0*/  VIADD R9, R3, 0x1c0 ;  /* 0x000001c003097836 */ /* 0x000fe20000000000 */
[----:B------:R-:W-:Y:S01]  /*75de0*/  PRMT R12, R143, 0x7632, R12 ;  /* 0x000076328f0c7816 */ /* 0x000fe2000000000c */
[----:B------:R-:W1:Y:S01]  /*75df0*/  LDC R8, c[0x0][0x22c] ;  /* 0x00008b00ff087b82 */ /* 0x000e620000000800 */
[----:B------:R-:W-:-:S02]  /*75e00*/  ISETP.LT.AND P2, PT, R4, R5, !P0 ;  /* 0x000000050400720c */ /* 0x000fc40004741270 */
[----:B0-----:R-:W-:-:S05]  /*75e10*/  ISETP.LT.AND P1, PT, R9, R0, !P0 ;  /* 0x000000000900720c */ /* 0x001fca0004721270 */
[----:B------:R-:W0:Y:S06]  /*75e20*/  LDC R5, c[0x0][0x22c] ;  /* 0x00008b00ff057b82 */ /* 0x000e2c0000000800 */
[----:B------:R-:W-:Y:S02]  /*75e30*/  @P2 STG.E.U16 desc[UR4][R20.64], R143 ;  /* 0x0000008f14002986 */ /* 0x000fe4000c101504 */
[----:B------:R-:W3:Y:S02]  /*75e40*/  LDC R4, c[0x0][0x22c] ;  /* 0x00008b00ff047b82 */ /* 0x000ee40000000800 */
[----:B------:R-:W-:Y:S01]  /*75e50*/  @P4 STG.E.U16 desc[UR4][R22.64], R12 ;  /* 0x0000000c16004986 */ /* 0x000fe2000c101504 */
[----:B------:R-:W-:-:S05]  /*75e60*/  VIADD R9, R3, 0x1c1 ;  /* 0x000001c103097836 */ /* 0x000fca0000000000 */
[----:B------:R-:W1:Y:S01]  /*75e70*/  LDC R0, c[0x0][0x22c] ;  /* 0x00008b00ff007b82 */ /* 0x000e620000000800 */
[----:B--2---:R2:W-:Y:S04]  /*75e80*/  @P1 STG.E.U16 desc[UR4][R150.64], R148 ;  /* 0x0000009496001986 */ /* 0x0045e8000c101504 */
[----:B--2---:R-:W2:Y:S01]  /*75e90*/  LDL.LU.64 R150, [R1+0x1ff0] ;  /* 0x001ff00001967983 */ /* 0x004ea20000300a00 */
[----:B----4-:R-:W-:Y:S01]  /*75ea0*/  ISETP.LT.AND P2, PT, R9, R2, !P0 ;  /* 0x000000020900720c */ /* 0x010fe20004741270 */
[C---:B------:R-:W-:Y:S01]  /*75eb0*/  VIADD R10, R3.reuse, 0x1c3 ;  /* 0x000001c3030a7836 */ /* 0x040fe20000000000 */
[----:B------:R-:W4:Y:S01]  /*75ec0*/  LDC R2, c[0x0][0x22c] ;  /* 0x00008b00ff027b82 */ /* 0x000f220000000800 */
[C---:B------:R-:W-:Y:S02]  /*75ed0*/  VIADD R9, R3.reuse, 0x1c2 ;  /* 0x000001c203097836 */ /* 0x040fe40000000000 */
[----:B------:R-:W-:Y:S01]  /*75ee0*/  VIADD R11, R3, 0x1c4 ;  /* 0x000001c4030b7836 */ /* 0x000fe20000000000 */
[----:B0-----:R-:W-:-:S02]  /*75ef0*/  ISETP.LT.AND P3, PT, R10, R5, !P0 ;  /* 0x000000050a00720c */ /* 0x001fc40004761270 */
[----:B---3--:R-:W-:Y:S01]  /*75f00*/  ISETP.LT.AND P1, PT, R9, R4, !P0 ;  /* 0x000000040900720c */ /* 0x008fe20004721270 */
[----:B------:R-:W-:Y:S01]  /*75f10*/  VIADD R9, R3, 0x1c5 ;  /* 0x000001c503097836 */ /* 0x000fe20000000000 */
[----:B------:R-:W-:Y:S01]  /*75f20*/  PRMT R10, R148, 0x7632, R10 ;  /* 0x00007632940a7816 */ /* 0x000fe2000000000a */
[----:B------:R-:W0:Y:S01]  /*75f30*/  LDC R4, c[0x0][0x22c] ;  /* 0x00008b00ff047b82 */ /* 0x000e220000000800 */
[----:B-1----:R-:W-:-:S03]  /*75f40*/  ISETP.LT.AND P4, PT, R11, R8, !P0 ;  /* 0x000000080b00720c */ /* 0x002fc60004781270 */
[----:B------:R-:W-:Y:S01]  /*75f50*/  @P2 STG.E.U16 desc[UR4][R32.64], R10 ;  /* 0x0000000a20002986 */ /* 0x000fe2000c101504 */
[----:B------:R-:W-:Y:S02]  /*75f60*/  ISETP.LT.AND P2, PT, R9, R0, !P0 ;  /* 0x000000000900720c */ /* 0x000fe40004741270 */
[----:B------:R-:W-:Y:S01]  /*75f70*/  PRMT R11, R149, 0x7632, R11 ;  /* 0x00007632950b7816 */ /* 0x000fe2000000000b */
[----:B------:R-:W1:Y:S02]  /*75f80*/  LDC R8, c[0x0][0x22c] ;  /* 0x00008b00ff087b82 */ /* 0x000e640000000800 */
[----:B------:R-:W-:Y:S04]  /*75f90*/  @P1 STG.E.U16 desc[UR4][R34.64], R149 ;  /* 0x0000009522001986 */ /* 0x000fe8000c101504 */
[----:B------:R-:W-:Y:S02]  /*75fa0*/  @P3 STG.E.U16 desc[UR4][R40.64], R11 ;  /* 0x0000000b28003986 */ /* 0x000fe4000c101504 */
[----:B------:R-:W3:Y:S01]  /*75fb0*/  LDC R5, c[0x0][0x22c] ;  /* 0x00008b00ff057b82 */ /* 0x000ee20000000800 */
[----:B--2---:R-:W-:Y:S01]  /*75fc0*/  PRMT R12, R150, 0x7632, R12 ;  /* 0x00007632960c7816 */ /* 0x004fe2000000000c */
[----:B------:R-:W-:Y:S06]  /*75fd0*/  @P4 STG.E.U16 desc[UR4][R42.64], R150 ;  /* 0x000000962a004986 */ /* 0x000fec000c101504 */
[----:B------:R-:W2:Y:S01]  /*75fe0*/  LDC R0, c[0x0][0x22c] ;  /* 0x00008b00ff007b82 */ /* 0x000ea20000000800 */
[----:B------:R4:W-:Y:S04]  /*75ff0*/  @P2 STG.E.U16 desc[UR4][R156.64], R12 ;  /* 0x0000000c9c002986 */ /* 0x0009e8000c101504 */
[----:B----4-:R-:W4:Y:S01]  /*76000*/  LDL.LU.64 R156, [R1+0x1fe8] ;  /* 0x001fe800019c7983 */ /* 0x010f220000300a00 */
[----:B------:R-:W-:-:S05]  /*76010*/  VIADD R9, R3, 0x1c6 ;  /* 0x000001c603097836 */ /* 0x000fca0000000000 */
[----:B------:R-:W-:Y:S01]  /*76020*/  ISETP.LT.AND P1, PT, R9, R2, !P0 ;  /* 0x000000020900720c */ /* 0x000fe20004721270 */
[C---:B------:R-:W-:Y:S02]  /*76030*/  VIADD R9, R3.reuse, 0x1c7 ;  /* 0x000001c703097836 */ /* 0x040fe40000000000 */
[----:B------:R-:W-:Y:S01]  /*76040*/  VIADD R10, R3, 0x1c8 ;  /* 0x000001c8030a7836 */ /* 0x000fe20000000000 */
[----:B------:R-:W-:Y:S01]  /*76050*/  PRMT R11, R151, 0x7632, R11 ;  /* 0x00007632970b7816 */ /* 0x000fe2000000000b */
[----:B------:R-:W4:Y:S01]  /*76060*/  LDC R2, c[0x0][0x22c] ;  /* 0x00008b00ff027b82 */ /* 0x000f220000000800 */
[----:B0-----:R-:W-:Y:S01]  /*76070*/  ISETP.LT.AND P2, PT, R9, R4, !P0 ;  /* 0x000000040900720c */ /* 0x001fe20004741270 */
[----:B------:R-:W-:Y:S01]  /*76080*/  VIADD R9, R3, 0x1c9 ;  /* 0x000001c903097836 */ /* 0x000fe20000000000 */
[----:B---3--:R-:W-:-:S04]  /*76090*/  ISETP.LT.AND P3, PT, R10, R5, !P0 ;  /* 0x000000050a00720c */ /* 0x008fc80004761270 */
[----:B-1----:R-:W-:Y:S01]  /*760a0*/  ISETP.LT.AND P4, PT, R9, R8, !P0 ;  /* 0x000000080900720c */ /* 0x002fe20004781270 */
[----:B------:R-:W-:Y:S01]  /*760b0*/  VIADD R9, R3, 0x1ca ;  /* 0x000001ca03097836 */ /* 0x000fe20000000000 */
[----:B------:R0:W-:Y:S01]  /*760c0*/  @P1 STG.E.U16 desc[UR4][R196.64], R151 ;  /* 0x00000097c4001986 */ /* 0x0001e2000c101504 */
[----:B------:R-:W1:Y:S03]  /*760d0*/  LDC R4, c[0x0][0x22c] ;  /* 0x00008b00ff047b82 */ /* 0x000e660000000800 */
[----:B--2---:R-:W-:Y:S01]  /*760e0*/  ISETP.LT.AND P1, PT, R9, R0, !P0 ;  /* 0x000000000900720c */ /* 0x004fe20004721270 */
[----:B------:R2:W-:Y:S04]  /*760f0*/  @P2 STG.E.U16 desc[UR4][R198.64], R11 ;  /* 0x0000000bc6002986 */ /* 0x0005e8000c101504 */
[----:B------:R-:W3:Y:S01]  /*76100*/  LDC R5, c[0x0][0x22c] ;  /* 0x00008b00ff057b82 */ /* 0x000ee20000000800 */
[----:B0-----:R-:W3:Y:S04]  /*76110*/  LDL.LU.64 R196, [R1+0x1fe0] ;  /* 0x001fe00001c47983 */ /* 0x001ee80000300a00 */
[----:B--2---:R-:W2:Y:S01]  /*76120*/  LDL.LU.64 R198, [R1+0x1fd8] ;  /* 0x001fd80001c67983 */ /* 0x004ea20000300a00 */
[----:B----4-:R-:W-:-:S03]  /*76130*/  PRMT R12, R156, 0x7632, R12 ;  /* 0x000076329c0c7816 */ /* 0x010fc6000000000c */
[----:B------:R0:W-:Y:S01]  /*76140*/  @P3 STG.E.U16 desc[UR4][R188.64], R156 ;  /* 0x0000009cbc003986 */ /* 0x0001e2000c101504 */
[C---:B------:R-:W-:Y:S01]  /*76150*/  VIADD R9, R3.reuse, 0x1cb ;  /* 0x000001cb03097836 */ /* 0x040fe20000000000 */
[----:B------:R-:W4:Y:S02]  /*76160*/  LDC R8, c[0x0][0x22c] ;  /* 0x00008b00ff087b82 */ /* 0x000f240000000800 */
[----:B------:R1:W-:Y:S04]  /*76170*/  @P4 STG.E.U16 desc[UR4][R190.64], R12 ;  /* 0x0000000cbe004986 */ /* 0x0003e8000c101504 */
[----:B------:R3:W-:Y:S01]  /*76180*/  @P1 STG.E.U16 desc[UR4][R158.64], R157 ;  /* 0x0000009d9e001986 */ /* 0x0007e2000c101504 */
[----:B------:R-:W-:Y:S01]  /*76190*/  VIADD R10, R3, 0x1cd ;  /* 0x000001cd030a7836 */ /* 0x000fe20000000000 */
[----:B------:R-:W2:Y:S02]  /*761a0*/  LDC R0, c[0x0][0x22c] ;  /* 0x00008b00ff007b82 */ /* 0x000ea40000000800 */
[----:B0-----:R-:W2:Y:S04]  /*761b0*/  LDL.LU.64 R188, [R1+0x1fd0] ;  /* 0x001fd00001bc7983 */ /* 0x001ea80000300a00 */
[----:B-1----:R-:W2:Y:S04]  /*761c0*/  LDL.LU.64 R190, [R1+0x1fc8] ;  /* 0x001fc80001be7983 */ /* 0x002ea80000300a00 */
[----:B---3--:R-:W3:Y:S01]  /*761d0*/  LDL.LU.64 R158, [R1+0x1fc0] ;  /* 0x001fc000019e7983 */ /* 0x008ee20000300a00 */
[----:B------:R-:W-:Y:S01]  /*761e0*/  ISETP.LT.AND P2, PT, R9, R2, !P0 ;  /* 0x000000020900720c */ /* 0x000fe20004741270 */
[----:B------:R-:W-:Y:S01]  /*761f0*/  VIADD R9, R3, 0x1cc ;  /* 0x000001cc03097836 */ /* 0x000fe20000000000 */
[----:B------:R-:W-:Y:S01]  /*76200*/  ISETP.LT.AND P3, PT, R10, R5, !P0 ;  /* 0x000000050a00720c */ /* 0x000fe20004761270 */
[----:B------:R-:W0:Y:S03]  /*76210*/  LDC R2, c[0x0][0x22c] ;  /* 0x00008b00ff027b82 */ /* 0x000e260000000800 */
[----:B------:R-:W-:-:S02]  /*76220*/  ISETP.LT.AND P1, PT, R9, R4, !P0 ;  /* 0x000000040900720c */ /* 0x000fc40004721270 */
[----:B------:R-:W-:Y:S01]  /*76230*/  PRMT R10, R157, 0x7632, R10 ;  /* 0x000076329d0a7816 */ /* 0x000fe2000000000a */
[C---:B------:R-:W-:Y:S02]  /*76240*/  VIADD R9, R3.reuse, 0x1cf ;  /* 0x000001cf03097836 */ /* 0x040fe40000000000 */
[----:B------:R-:W-:Y:S01]  /*76250*/  VIADD R5, R3, 0x1ce ;  /* 0x000001ce03057836 */ /* 0x000fe20000000000 */
[----:B------:R-:W1:Y:S01]  /*76260*/  LDC R4, c[0x0][0x22c] ;  /* 0x00008b00ff047b82 */ /* 0x000e620000000800 */
[----:B------:R4:W-:Y:S04]  /*76270*/  @P2 STG.E.U16 desc[UR4][R180.64], R10 ;  /* 0x0000000ab4002986 */ /* 0x0009e8000c101504 */
[----:B----4-:R-:W4:Y:S01]  /*76280*/  LDL.LU.64 R180, [R1+0x1fb8] ;  /* 0x001fb80001b47983 */ /* 0x010f220000300a00 */
[----:B---3--:R-:W-:-:S03]  /*76290*/  PRMT R11, R158, 0x7632, R11 ;  /* 0x000076329e0b7816 */ /* 0x008fc6000000000b */
[----:B------:R3:W-:Y:S04]  /*762a0*/  @P1 STG.E.U16 desc[UR4][R182.64], R158 ;  /* 0x0000009eb6001986 */ /* 0x0007e8000c101504 */
[----:B------:R0:W-:Y:S04]  /*762b0*/  @P3 STG.E.U16 desc[UR4][R164.64], R11 ;  /* 0x0000000ba4003986 */ /* 0x0001e8000c101504 */
[----:B---3--:R-:W3:Y:S04]  /*762c0*/  LDL.LU.64 R182, [R1+0x1fb0] ;  /* 0x001fb00001b67983 */ /* 0x008ee80000300a00 */
[----:B0-----:R-:W4:Y:S01]  /*762d0*/  LDL.LU.64 R164, [R1+0x1fa8] ;  /* 0x001fa80001a47983 */ /* 0x001f220000300a00 */
[----:B------:R-:W-:Y:S01]  /*762e0*/  ISETP.LT.AND P4, PT, R9, R8, !P0 ;  /* 0x000000080900720c */ /* 0x000fe20004781270 */
[----:B------:R-:W-:Y:S01]  /*762f0*/  VIADD R9, R3, 0x1d0 ;  /* 0x000001d003097836 */ /* 0x000fe20000000000 */
[----:B--2---:R-:W-:Y:S01]  /*76300*/  ISETP.LT.AND P2, PT, R5, R0, !P0 ;  /* 0x000000000500720c */ /* 0x004fe20004741270 */
[----:B------:R-:W0:Y:S03]  /*76310*/  LDC R8, c[0x0][0x22c] ;  /* 0x00008b00ff087b82 */ /* 0x000e260000000800 */
[----:B------:R-:W-:-:S02]  /*76320*/  ISETP.LT.AND P1, PT, R9, R2, !P0 ;  /* 0x000000020900720c */ /* 0x000fc40004721270 */
[----:B------:R-:W-:-:S03]  /*76330*/  PRMT R12, R159, 0x7632, R12 ;  /* 0x000076329f0c7816 */ /* 0x000fc6000000000c */
[----:B------:R-:W2:Y:S04]  /*76340*/  LDC R0, c[0x0][0x22c] ;  /* 0x00008b00ff007b82 */ /* 0x000ea80000000800 */
[----:B------:R1:W-:Y:S04]  /*76350*/  @P2 STG.E.U16 desc[UR4][R172.64], R159 ;  /* 0x0000009fac002986 */ /* 0x0003e8000c101504 */
[----:B------:R1:W-:Y:S01]  /*76360*/  @P4 STG.E.U16 desc[UR4][R174.64], R12 ;  /* 0x0000000cae004986 */ /* 0x0003e2000c101504 */
[----:B------:R-:W0:Y:S03]  /*76370*/  LDC R5, c[0x0][0x22c] ;  /* 0x00008b00ff057b82 */ /* 0x000e260000000800 */
[----:B-1----:R-:W3:Y:S05]  /*76380*/  LDL.LU.64 R172, [R1+0x1fa0] ;  /* 0x001fa00001ac7983 */ /* 0x002eea0000300a00 */
[----:B------:R-:W1:Y:S01]  /*76390*/  LDC R2, c[0x0][0x22c] ;  /* 0x00008b00ff027b82 */ /* 0x000e620000000800 */
[----:B------:R-:W3:Y:S04]  /*763a0*/  LDL.LU.64 R174, [R1+0x1f98] ;  /* 0x001f980001ae7983 */ /* 0x000ee80000300a00 */
[----:B----4-:R4:W-:Y:S04]  /*763b0*/  @P1 STG.E.U16 desc[UR4][R166.64], R164 ;  /* 0x000000a4a6001986 */ /* 0x0109e8000c101504 */
[----:B----4-:R-:W4:Y:S04]  /*763c0*/  LDL.LU.64 R166, [R1+0x1f90] ;  /* 0x001f900001a67983 */ /* 0x010f280000300a00 */
[----:B------:R-:W4:Y:S01]  /*763d0*/  LDL.LU R43, [R1+0xb20] ;  /* 0x000b2000012b7983 */ /* 0x000f220000300800 */
[----:B------:R-:W-:-:S05]  /*763e0*/  VIADD R9, R3, 0x1d1 ;  /* 0x000001d103097836 */ /* 0x000fca0000000000 */
[----:B------:R-:W-:Y:S01]  /*763f0*/  ISETP.LT.AND P2, PT, R9, R4, !P0 ;  /* 0x000000040900720c */ /* 0x000fe20004741270 */
[C---:B------:R-:W-:Y:S01]  /*76400*/  VIADD R9, R3.reuse, 0x1d2 ;  /* 0x000001d203097836 */ /* 0x040fe20000000000 */
[----:B------:R-:W3:Y:S01]  /*76410*/  LDC R4, c[0x0][0x22c] ;  /* 0x00008b00ff047b82 */ /* 0x000ee20000000800 */
[C---:B------:R-:W-:Y:S02]  /*76420*/  VIADD R10, R3.reuse, 0x1d3 ;  /* 0x000001d3030a7836 */ /* 0x040fe40000000000 */
[----:B------:R-:W-:Y:S01]  /*76430*/  VIADD R11, R3, 0x1d4 ;  /* 0x000001d4030b7836 */ /* 0x000fe20000000000 */
[----:B--2---:R-:W-:-:S04]  /*76440*/  ISETP.LT.AND P1, PT, R9, R0, !P0 ;  /* 0x000000000900720c */ /* 0x004fc80004721270 */
[----:B------:R-:W2:Y:S01]  /*76450*/  LDC R0, c[0x0][0x22c] ;  /* 0x00008b00ff007b82 */ /* 0x000ea20000000800 */
[----:B0-----:R-:W-:Y:S01]  /*76460*/  ISETP.LT.AND P3, PT, R10, R5, !P0 ;  /* 0x000000050a00720c */ /* 0x001fe20004761270 */
[----:B------:R-:W-:Y:S01]  /*76470*/  VIADD R9, R3, 0x1d5 ;  /* 0x000001d503097836 */ /* 0x000fe20000000000 */
[----:B------:R-:W-:Y:S02]  /*76480*/  PRMT R10, R164, 0x7632, R10 ;  /* 0x00007632a40a7816 */ /* 0x000fe4000000000a */
[----:B------:R-:W-:-:S03]  /*76490*/  ISETP.LT.AND P4, PT, R11, R8, !P0 ;  /* 0x000000080b00720c */ /* 0x000fc60004781270 */
[----:B------:R-:W0:Y:S01]  /*764a0*/  LDC R5, c[0x0][0x22c] ;  /* 0x00008b00ff057b82 */ /* 0x000e220000000800 */
[----:B------:R1:W-:Y:S02]  /*764b0*/  @P2 STG.E.U16 desc[UR4][R6.64], R10 ;  /* 0x0000000a06002986 */ /* 0x0003e4000c101504 */
[----:B-1----:R-:W-:-:S05]  /*764c0*/  ISETP.LT.AND P2, PT, R9, R2, !P0 ;  /* 0x000000020900720c */ /* 0x002fca0004741270 */
[----:B------:R-:W1:Y:S01]  /*764d0*/  LDC R8, c[0x0][0x22c] ;  /* 0x00008b00ff087b82 */ /* 0x000e620000000800 */
[----:B------:R-:W-:Y:S01]  /*764e0*/  PRMT R61, R165, 0x7632, R61 ;  /* 0x00007632a53d7816 */ /* 0x000fe2000000003d */
[----:B------:R-:W-:-:S06]  /*764f0*/  VIADD R9, R3, 0x1d6 ;  /* 0x000001d603097836 */ /* 0x000fcc0000000000 */
[----:B------:R-:W1:Y:S01]  /*76500*/  LDC R2, c[0x0][0x22c] ;  /* 0x00008b00ff027b82 */ /* 0x000e620000000800 */
[----:B------:R-:W-:Y:S01]  /*76510*/  VIADD R7, R3, 0x1d7 ;  /* 0x000001d703077836 */ /* 0x000fe20000000000 */
[----:B------:R-:W-:Y:S01]  /*76520*/  @P1 STG.E.U16 desc[UR4][R120.64], R165 ;  /* 0x000000a578001986 */ /* 0x000fe2000c101504 */
[----:B---3--:R-:W-:-:S03]  /*76530*/  ISETP.LT.AND P1, PT, R9, R4, !P0 ;  /* 0x000000040900720c */ /* 0x008fc60004721270 */
[----:B------:R-:W-:Y:S02]  /*76540*/  @P3 STG.E.U16 desc[UR4][R122.64], R61 ;  /* 0x0000003d7a003986 */ /* 0x000fe4000c101504 */
[----:B------:R-:W3:Y:S01]  /*76550*/  LDC R4, c[0x0][0x22c] ;  /* 0x00008b00ff047b82 */ /* 0x000ee20000000800 */
[----:B------:R-:W-:-:S05]  /*76560*/  VIADD R6, R3, 0x1d8 ;  /* 0x000001d803067836 */ /* 0x000fca0000000000 */
[----:B0-----:R-:W-:Y:S02]  /*76570*/  ISETP.LT.AND P3, PT, R6, R5, !P0 ;  /* 0x000000050600720c */ /* 0x001fe40004761270 */
[----:B------:R-:W0:Y:S01]  /*76580*/  LDC R5, c[0x0][0x22c] ;  /* 0x00008b00ff057b82 */ /* 0x000e220000000800 */
[----:B------:R-:W-:-:S07]  /*76590*/  PRMT R73, R172, 0x7632, R73 ;  /* 0x00007632ac497816 */ /* 0x000fce0000000049 */
[----:B------:R-:W0:Y:S01]  /*765a0*/  LDC R6, c[0x0][0x22c] ;  /* 0x00008b00ff067b82 */ /* 0x000e220000000800 */
[----:B------:R-:W-:Y:S02]  /*765b0*/  PRMT R77, R173, 0x7632, R77 ;  /* 0x00007632ad4d7816 */ /* 0x000fe4000000004d */
[----:B------:R-:W-:Y:S02]  /*765c0*/  PRMT R81, R174, 0x7632, R81 ;  /* 0x00007632ae517816 */ /* 0x000fe40000000051 */
[----:B------:R-:W-:Y:S01]  /*765d0*/  PRMT R85, R175, 0x7632, R85 ;  /* 0x00007632af557816 */ /* 0x000fe20000000055 */
[----:B------:R-:W-:Y:S01]  /*765e0*/  VIADD R9, R3, 0x1e4 ;  /* 0x000001e403097836 */ /* 0x000fe20000000000 */
[----:B------:R-:W-:Y:S02]  /*765f0*/  PRMT R89, R180, 0x7632, R89 ;  /* 0x00007632b4597816 */ /* 0x000fe40000000059 */
[----:B------:R-:W-:Y:S02]  /*76600*/  PRMT R93, R181, 0x7632, R93 ;  /* 0x00007632b55d7816 */ /* 0x000fe4000000005d */
[----:B------:R-:W-:-:S02]  /*76610*/  PRMT R97, R182, 0x7632, R97 ;  /* 0x00007632b6617816 */ /* 0x000fc40000000061 */
[----:B------:R-:W-:Y:S02]  /*76620*/  PRMT R101, R183, 0x7632, R101 ;  /* 0x00007632b7657816 */ /* 0x000fe40000000065 */
[----:B------:R-:W-:Y:S02]  /*76630*/  PRMT R103, R188, 0x7632, R103 ;  /* 0x00007632bc677816 */ /* 0x000fe40000000067 */
[----:B------:R-:W-:Y:S02]  /*76640*/  PRMT R105, R189, 0x7632, R105 ;  /* 0x00007632bd697816 */ /* 0x000fe40000000069 */
[----:B------:R-:W-:Y:S01]  /*76650*/  PRMT R107, R190, 0x7632, R107 ;  /* 0x00007632be6b7816 */ /* 0x000fe2000000006b */
[----:B------:R-:W-:Y:S01]  /*76660*/  VIADD R10, R3, 0x1f2 ;  /* 0x000001f2030a7836 */ /* 0x000fe20000000000 */
[----:B------:R-:W-:Y:S01]  /*76670*/  PRMT R109, R191, 0x7632, R109 ;  /* 0x00007632bf6d7816 */ /* 0x000fe2000000006d */
[----:B------:R-:W-:Y:S01]  /*76680*/  VIADD R11, R3, 0x1f4 ;  /* 0x000001f4030b7836 */ /* 0x000fe20000000000 */
[----:B------:R-:W-:-:S02]  /*76690*/  PRMT R111, R196, 0x7632, R111 ;  /* 0x00007632c46f7816 */ /* 0x000fc4000000006f */
[----:B------:R-:W-:Y:S02]  /*766a0*/  PRMT R113, R197, 0x7632, R113 ;  /* 0x00007632c5717816 */ /* 0x000fe40000000071 */
[----:B------:R-:W-:Y:S02]  /*766b0*/  PRMT R115, R198, 0x7632, R115 ;  /* 0x00007632c6737816 */ /* 0x000fe40000000073 */
[----:B------:R-:W-:Y:S01]  /*766c0*/  PRMT R117, R199, 0x7632, R117 ;  /* 0x00007632c7757816 */ /* 0x000fe20000000075 */
[----:B------:R-:W-:Y:S01]  /*766d0*/  VIADD R13, R3, 0x1fd ;  /* 0x000001fd030d7836 */ /* 0x000fe20000000000 */
[----:B----4-:R-:W-:Y:S01]  /*766e0*/  PRMT R65, R166, 0x7632, R65 ;  /* 0x00007632a6417816 */ /* 0x010fe20000000041 */
[----:B------:R-:W-:Y:S04]  /*766f0*/  @P4 STG.E.U16 desc[UR4][R128.64], R166 ;  /* 0x000000a680004986 */ /* 0x000fe8000c101504 */
[----:B------:R-:W-:Y:S01]  /*76700*/  @P2 STG.E.U16 desc[UR4][R130.64], R65 ;  /* 0x0000004182002986 */ /* 0x000fe2000c101504 */
[----:B--2---:R-:W-:Y:S01]  /*76710*/  ISETP.LT.AND P2, PT, R7, R0, !P0 ;  /* 0x000000000700720c */ /* 0x004fe20004741270 */
[----:B------:R-:W-:Y:S01]  /*76720*/  VIADD R7, R3, 0x1d9 ;  /* 0x000001d903077836 */ /* 0x000fe20000000000 */
[----:B------:R-:W2:Y:S04]  /*76730*/  LDC R0, c[0x0][0x22c] ;  /* 0x00008b00ff007b82 */ /* 0x000ea80000000800 */
[----:B-1----:R-:W-:Y:S01]  /*76740*/  ISETP.LT.AND P4, PT, R7, R8, !P0 ;  /* 0x000000080700720c */ /* 0x002fe20004781270 */
[----:B------:R-:W-:Y:S01]  /*76750*/  VIADD R7, R3, 0x1da ;  /* 0x000001da03077836 */ /* 0x000fe20000000000 */
[----:B------:R-:W-:Y:S04]  /*76760*/  @P1 STG.E.U16 desc[UR4][R136.64], R167 ;  /* 0x000000a788001986 */ /* 0x000fe8000c101504 */
[----:B------:R-:W-:-:S02]  /*76770*/  ISETP.LT.AND P1, PT, R7, R2, !P0 ;  /* 0x000000020700720c */ /* 0x000fc40004721270 */
[----:B------:R-:W1:Y:S01]  /*76780*/  LDC R2, c[0x0][0x22c] ;  /* 0x00008b00ff027b82 */ /* 0x000e620000000800 */
[----:B------:R-:W-:Y:S01]  /*76790*/  PRMT R69, R167, 0x7632, R69 ;  /* 0x00007632a7457816 */ /* 0x000fe20000000045 */
[----:B------:R-:W-:-:S04]  /*767a0*/  VIADD R7, R3, 0x1db ;  /* 0x000001db03077836 */ /* 0x000fc80000000000 */
[----:B------:R-:W-:Y:S01]  /*767b0*/  @P2 STG.E.U16 desc[UR4][R138.64], R69 ;  /* 0x000000458a002986 */ /* 0x000fe2000c101504 */
[----:B---3--:R-:W-:Y:S01]  /*767c0*/  ISETP.LT.AND P2, PT, R7, R4, !P0 ;  /* 0x000000040700720c */ /* 0x008fe20004741270 */
[C---:B------:R-:W-:Y:S01]  /*767d0*/  VIADD R7, R3.reuse, 0x1dc ;  /* 0x000001dc03077836 */ /* 0x040fe20000000000 */
[----:B------:R-:W3:Y:S01]  /*767e0*/  LDC R4, c[0x0][0x22c] ;  /* 0x00008b00ff047b82 */ /* 0x000ee20000000800 */
[----:B------:R-:W-:Y:S01]  /*767f0*/  VIADD R8, R3, 0x1dd ;  /* 0x000001dd03087836 */ /* 0x000fe20000000000 */
[----:B------:R-:W-:Y:S04]  /*76800*/  @P3 STG.E.U16 desc[UR4][R144.64], R172 ;  /* 0x000000ac90003986 */ /* 0x000fe8000c101504 */
[----:B------:R-:W-:Y:S01]  /*76810*/  @P4 STG.E.U16 desc[UR4][R146.64], R73 ;  /* 0x0000004992004986 */ /* 0x000fe2000c101504 */
[----:B0-----:R-:W-:-:S03]  /*76820*/  ISETP.LT.AND P3, PT, R8, R5, !P0 ;  /* 0x000000050800720c */ /* 0x001fc60004761270 */
[----:B------:R-:W-:Y:S01]  /*76830*/  @P1 STG.E.U16 desc[UR4][R152.64], R173 ;  /* 0x000000ad98001986 */ /* 0x000fe2000c101504 */
[----:B--2---:R-:W-:Y:S01]  /*76840*/  ISETP.LT.AND P1, PT, R7, R0, !P0 ;  /* 0x000000000700720c */ /* 0x004fe20004721270 */
[C---:B------:R-:W-:Y:S01]  /*76850*/  VIADD R5, R3.reuse, 0x1de ;  /* 0x000001de03057836 */ /* 0x040fe20000000000 */
[----:B------:R-:W0:Y:S01]  /*76860*/  LDC R0, c[0x0][0x22c] ;  /* 0x00008b00ff007b82 */ /* 0x000e220000000800 */
[----:B------:R-:W-:Y:S01]  /*76870*/  @P2 STG.E.U16 desc[UR4][R154.64], R77 ;  /* 0x0000004d9a002986 */ /* 0x000fe2000c101504 */
[----:B------:R-:W-:Y:S02]  /*76880*/  VIADD R7, R3, 0x1df ;  /* 0x000001df03077836 */ /* 0x000fe40000000000 */
[----:B-1----:R-:W-:-:S04]  /*76890*/  ISETP.LT.AND P2, PT, R5, R2, !P0 ;  /* 0x000000020500720c */ /* 0x002fc80004741270 */
[----:B------:R-:W1:Y:S01]  /*768a0*/  LDC R2, c[0x0][0x22c] ;  /* 0x00008b00ff027b82 */ /* 0x000e620000000800 */
[----:B------:R-:W-:Y:S01]  /*768b0*/  ISETP.LT.AND P4, PT, R7, R6, !P0 ;  /* 0x000000060700720c */ /* 0x000fe20004781270 */
[----:B------:R-:W-:Y:S01]  /*768c0*/  VIADD R7, R3, 0x1e0 ;  /* 0x000001e003077836 */ /* 0x000fe20000000000 */
[----:B------:R-:W-:Y:S05]  /*768d0*/  @P1 STG.E.U16 desc[UR4][R160.64], R174 ;  /* 0x000000aea0001986 */ /* 0x000fea000c101504 */
[----:B------:R-:W2:Y:S01]  /*768e0*/  LDC R5, c[0x0][0x22c] ;  /* 0x00008b00ff057b82 */ /* 0x000ea20000000800 */
[----:B---3--:R-:W-:Y:S01]  /*768f0*/  ISETP.LT.AND P1, PT, R7, R4, !P0 ;  /* 0x000000040700720c */ /* 0x008fe20004721270 */
[----:B------:R-:W-:-:S06]  /*76900*/  VIADD R7, R3, 0x1e1 ;  /* 0x000001e103077836 */ /* 0x000fcc0000000000 */
[----:B------:R-:W3:Y:S01]  /*76910*/  LDC R6, c[0x0][0x22c] ;  /* 0x00008b00ff067b82 */ /* 0x000ee20000000800 */
[----:B------:R-:W-:Y:S07]  /*76920*/  @P3 STG.E.U16 desc[UR4][R162.64], R81 ;  /* 0x00000051a2003986 */ /* 0x000fee000c101504 */
[----:B------:R-:W4:Y:S01]  /*76930*/  LDC R4, c[0x0][0x22c] ;  /* 0x00008b00ff047b82 */ /* 0x000f220000000800 */
[----:B------:R-:W-:Y:S01]  /*76940*/  @P2 STG.E.U16 desc[UR4][R168.64], R175 ;  /* 0x000000afa8002986 */ /* 0x000fe2000c101504 */
[----:B0-----:R-:W-:Y:S01]  /*76950*/  ISETP.LT.AND P2, PT, R7, R0, !P0 ;  /* 0x000000000700720c */ /* 0x001fe20004741270 */
[----:B------:R-:W-:-:S05]  /*76960*/  VIADD R7, R3, 0x1e2 ;  /* 0x000001e203077836 */ /* 0x000fca0000000000 */
[----:B------:R-:W0:Y:S01]  /*76970*/  LDC R0, c[0x0][0x22c] ;  /* 0x00008b00ff007b82 */ /* 0x000e220000000800 */
[----:B------:R-:W-:Y:S01]  /*76980*/  @P4 STG.E.U16 desc[UR4][R170.64], R85 ;  /* 0x00000055aa004986 */ /* 0x000fe2000c101504 */
[----:B------:R-:W-:-:S03]  /*76990*/  VIADD R8, R3, 0x1e3 ;  /* 0x000001e303087836 */ /* 0x000fc60000000000 */
[----:B------:R-:W-:Y:S01]  /*769a0*/  @P1 STG.E.U16 desc[UR4][R176.64], R180 ;  /* 0x000000b4b0001986 */ /* 0x000fe2000c101504 */
[----:B-1----:R-:W-:Y:S02]  /*769b0*/  ISETP.LT.AND P1, PT, R7, R2, !P0 ;  /* 0x000000020700720c */ /* 0x002fe40004721270 */
[----:B------:R-:W1:Y:S01]  /*769c0*/  LDC R2, c[0x0][0x22c] ;  /* 0x00008b00ff027b82 */ /* 0x000e620000000800 */
[----:B--2---:R-:W-:Y:S01]  /*769d0*/  ISETP.LT.AND P3, PT, R8, R5, !P0 ;  /* 0x000000050800720c */ /* 0x004fe20004761270 */
[----:B------:R-:W-:Y:S01]  /*769e0*/  VIADD R7, R3, 0x1e5 ;  /* 0x000001e503077836 */ /* 0x000fe20000000000 */
[----:B---3--:R-:W-:-:S05]  /*769f0*/  ISETP.LT.AND P4, PT, R9, R6, !P0 ;  /* 0x000000060900720c */ /* 0x008fca0004781270 */
[----:B------:R-:W2:Y:S01]  /*76a00*/  LDC R5, c[0x0][0x22c] ;  /* 0x00008b00ff057b82 */ /* 0x000ea20000000800 */
[----:B------:R-:W-:Y:S01]  /*76a10*/  @P2 STG.E.U16 desc[UR4][R178.64], R89 ;  /* 0x00000059b2002986 */ /* 0x000fe2000c101504 */
[----:B----4-:R-:W-:-:S06]  /*76a20*/  ISETP.LT.AND P2, PT, R7, R4, !P0 ;  /* 0x000000040700720c */ /* 0x010fcc0004741270 */
[----:B------:R-:W3:Y:S01]  /*76a30*/  LDC R6, c[0x0][0x22c] ;  /* 0x00008b00ff067b82 */ /* 0x000ee20000000800 */
[----:B------:R-:W-:Y:S01]  /*76a40*/  VIADD R7, R3, 0x1e6 ;  /* 0x000001e603077836 */ /* 0x000fe20000000000 */
[----:B------:R-:W-:Y:S06]  /*76a50*/  @P1 STG.E.U16 desc[UR4][R184.64], R181 ;  /* 0x000000b5b8001986 */ /* 0x000fec000c101504 */
[----:B------:R-:W4:Y:S01]  /*76a60*/  LDC R4, c[0x0][0x22c] ;  /* 0x00008b00ff047b82 */ /* 0x000f220000000800 */
[----:B0-----:R-:W-:Y:S01]  /*76a70*/  ISETP.LT.AND P1, PT, R7, R0, !P0 ;  /* 0x000000000700720c */ /* 0x001fe20004721270 */
[C---:B------:R-:W-:Y:S01]  /*76a80*/  VIADD R7, R3.reuse, 0x1e7 ;  /* 0x000001e703077836 */ /* 0x040fe20000000000 */
[----:B------:R-:W-:Y:S05]  /*76a90*/  @P3 STG.E.U16 desc[UR4][R186.64], R93 ;  /* 0x0000005dba003986 */ /* 0x000fea000c101504 */
[----:B------:R-:W0:Y:S01]  /*76aa0*/  LDC R0, c[0x0][0x22c] ;  /* 0x00008b00ff007b82 */ /* 0x000e220000000800 */
[----:B------:R-:W-:Y:S01]  /*76ab0*/  @P4 STG.E.U16 desc[UR4][R192.64], R182 ;  /* 0x000000b6c0004986 */ /* 0x000fe2000c101504 */
[----:B------:R-:W-:-:S03]  /*76ac0*/  VIADD R8, R3, 0x1e8 ;  /* 0x000001e803087836 */ /* 0x000fc60000000000 */
[----:B------:R-:W-:Y:S01]  /*76ad0*/  @P2 STG.E.U16 desc[UR4][R194.64], R97 ;  /* 0x00000061c2002986 */ /* 0x000fe2000c101504 */
[----:B-1----:R-:W-:Y:S01]  /*76ae0*/  ISETP.LT.AND P2, PT, R7, R2, !P0 ;  /* 0x000000020700720c */ /* 0x002fe20004741270 */
[----:B------:R-:W-:Y:S01]  /*76af0*/  VIADD R7, R3, 0x1e9 ;  /* 0x000001e903077836 */ /* 0x000fe20000000000 */
[----:B--2---:R-:W-:Y:S01]  /*76b00*/  ISETP.LT.AND P3, PT, R8, R5, !P0 ;  /* 0x000000050800720c */ /* 0x004fe20004761270 */
[----:B------:R-:W1:Y:S03]  /*76b10*/  LDC R2, c[0x0][0x22c] ;  /* 0x00008b00ff027b82 */ /* 0x000e660000000800 */
[----:B---3--:R-:W-:Y:S01]  /*76b20*/  ISETP.LT.AND P4, PT, R7, R6, !P0 ;  /* 0x000000060700720c */ /* 0x008fe20004781270 */
[----:B------:R-:W-:-:S04]  /*76b30*/  VIADD R7, R3, 0x1ea ;  /* 0x000001ea03077836 */ /* 0x000fc80000000000 */
[----:B------:R-:W2:Y:S01]  /*76b40*/  LDC R5, c[0x0][0x22c] ;  /* 0x00008b00ff057b82 */ /* 0x000ea20000000800 */
[----:B------:R-:W-:Y:S01]  /*76b50*/  @P1 STG.E.U16 desc[UR4][R200.64], R183 ;  /* 0x000000b7c8001986 */ /* 0x000fe2000c101504 */
[----:B----4-:R-:W-:Y:S01]  /*76b60*/  ISETP.LT.AND P1, PT, R7, R4, !P0 ;  /* 0x000000040700720c */ /* 0x010fe20004721270 */
[----:B------:R-:W-:-:S05]  /*76b70*/  VIADD R7, R3, 0x1eb ;  /* 0x000001eb03077836 */ /* 0x000fca0000000000 */
[----:B------:R-:W3:Y:S01]  /*76b80*/  LDC R4, c[0x0][0x22c] ;  /* 0x00008b00ff047b82 */ /* 0x000ee20000000800 */
[----:B------:R-:W-:Y:S01]  /*76b90*/  @P2 STG.E.U16 desc[UR4][R202.64], R101 ;  /* 0x00000065ca002986 */ /* 0x000fe2000c101504 */
[----:B0-----:R-:W-:Y:S01]  /*76ba0*/  ISETP.LT.AND P2, PT, R7, R0, !P0 ;  /* 0x000000000700720c */ /* 0x001fe20004741270 */
[----:B------:R-:W-:-:S05]  /*76bb0*/  VIADD R7, R3, 0x1ec ;  /* 0x000001ec03077836 */ /* 0x000fca0000000000 */
[----:B------:R-:W0:Y:S01]  /*76bc0*/  LDC R6, c[0x0][0x22c] ;  /* 0x00008b00ff067b82 */ /* 0x000e220000000800 */
[----:B------:R-:W-:Y:S01]  /*76bd0*/  VIADD R8, R3, 0x1ed ;  /* 0x000001ed03087836 */ /* 0x000fe20000000000 */
[----:B------:R-:W-:Y:S06]  /*76be0*/  @P3 STG.E.U16 desc[UR4][R204.64], R188 ;  /* 0x000000bccc003986 */ /* 0x000fec000c101504 */
[----:B------:R-:W4:Y:S01]  /*76bf0*/  LDC R0, c[0x0][0x22c] ;  /* 0x00008b00ff007b82 */ /* 0x000f220000000800 */
[----:B------:R-:W-:Y:S01]  /*76c00*/  @P4 STG.E.U16 desc[UR4][R206.64], R103 ;  /* 0x00000067ce004986 */ /* 0x000fe2000c101504 */
[----:B--2---:R-:W-:-:S03]  /*76c10*/  ISETP.LT.AND P3, PT, R8, R5, !P0 ;  /* 0x000000050800720c */ /* 0x004fc60004761270 */
[----:B------:R-:W-:Y:S01]  /*76c20*/  @P1 STG.E.U16 desc[UR4][R208.64], R189 ;  /* 0x000000bdd0001986 */ /* 0x000fe2000c101504 */
[----:B-1----:R-:W-:Y:S02]  /*76c30*/  ISETP.LT.AND P1, PT, R7, R2, !P0 ;  /* 0x000000020700720c */ /* 0x002fe40004721270 */
[----:B------:R-:W1:Y:S01]  /*76c40*/  LDC R2, c[0x0][0x22c] ;  /* 0x00008b00ff027b82 */ /* 0x000e620000000800 */
[C---:B------:R-:W-:Y:S01]  /*76c50*/  VIADD R7, R3.reuse, 0x1ee ;  /* 0x000001ee03077836 */ /* 0x040fe20000000000 */
[----:B------:R-:W-:Y:S01]  /*76c60*/  @P2 STG.E.U16 desc[UR4][R210.64], R105 ;  /* 0x00000069d2002986 */ /* 0x000fe2000c101504 */
[----:B------:R-:W-:-:S05]  /*76c70*/  VIADD R9, R3, 0x1ef ;  /* 0x000001ef03097836 */ /* 0x000fca0000000000 */
[----:B------:R-:W2:Y:S01]  /*76c80*/  LDC R5, c[0x0][0x22c] ;  /* 0x00008b00ff057b82 */ /* 0x000ea20000000800 */
[----:B---3--:R-:W-:Y:S01]  /*76c90*/  ISETP.LT.AND P2, PT, R7, R4, !P0 ;  /* 0x000000040700720c */ /* 0x008fe20004741270 */
[----:B------:R-:W-:Y:S01]  /*76ca0*/  VIADD R7, R3, 0x1f0 ;  /* 0x000001f003077836 */ /* 0x000fe20000000000 */
[----:B------:R-:W-:Y:S01]  /*76cb0*/  @P1 STG.E.U16 desc[UR4][R212.64], R190 ;  /* 0x000000bed4001986 */ /* 0x000fe2000c101504 */
[----:B0-----:R-:W-:-:S04]  /*76cc0*/  ISETP.LT.AND P4, PT, R9, R6, !P0 ;  /* 0x000000060900720c */ /* 0x001fc80004781270 */
[----:B------:R-:W0:Y:S01]  /*76cd0*/  LDC R4, c[0x0][0x22c] ;  /* 0x00008b00ff047b82 */ /* 0x000e220000000800 */
[----:B------:R-:W-:Y:S01]  /*76ce0*/  @P3 STG.E.U16 desc[UR4][R214.64], R107 ;  /* 0x0000006bd6003986 */ /* 0x000fe2000c101504 */
[----:B----4-:R-:W-:-:S06]  /*76cf0*/  ISETP.LT.AND P3, PT, R7, R0, !P0 ;  /* 0x000000000700720c */ /* 0x010fcc0004761270 */
[----:B------:R-:W3:Y:S01]  /*76d00*/  LDC R6, c[0x0][0x22c] ;  /* 0x00008b00ff067b82 */ /* 0x000ee20000000800 */
[----:B------:R-:W-:-:S07]  /*76d10*/  VIADD R9, R3, 0x1f1 ;  /* 0x000001f103097836 */ /* 0x000fce0000000000 */
[----:B------:R-:W4:Y:S08]  /*76d20*/  LDC R0, c[0x0][0x22c] ;  /* 0x00008b00ff007b82 */ /* 0x000f300000000800 */
[----:B------:R-:W4:Y:S01]  /*76d30*/  LDC R7, c[0x0][0x22c] ;  /* 0x00008b00ff077b82 */ /* 0x000f220000000800 */
[----:B------:R-:W-:Y:S01]  /*76d40*/  @P2 STG.E.U16 desc[UR4][R216.64], R191 ;  /* 0x000000bfd8002986 */ /* 0x000fe2000c101504 */
[----:B-1----:R-:W-:-:S06]  /*76d50*/  ISETP.LT.AND P2, PT, R9, R2, !P0 ;  /* 0x000000020900720c */ /* 0x002fcc0004741270 */
[----:B------:R-:W1:Y:S01]  /*76d60*/  LDC R8, c[0x0][0x22c] ;  /* 0x00008b00ff087b82 */ /* 0x000e620000000800 */
[----:B--2---:R-:W-:Y:S01]  /*76d70*/  ISETP.LT.AND P1, PT, R10, R5, !P0 ;  /* 0x000000050a00720c */ /* 0x004fe20004721270 */
[----:B------:R-:W-:-:S06]  /*76d80*/  VIADD R5, R3, 0x1f3 ;  /* 0x000001f303057836 */ /* 0x000fcc0000000000 */
[----:B------:R-:W2:Y:S01]  /*76d90*/  LDC R2, c[0x0][0x22c] ;  /* 0x00008b00ff027b82 */ /* 0x000ea20000000800 */
[----:B0-----:R-:W-:-:S07]  /*76da0*/  ISETP.LT.AND P6, PT, R5, R4, !P0 ;  /* 0x000000040500720c */ /* 0x001fce00047c1270 */
[----:B------:R-:W0:Y:S01]  /*76db0*/  LDC R9, c[0x0][0x22c] ;  /* 0x00008b00ff097b82 */ /* 0x000e220000000800 */
[C---:B------:R-:W-:Y:S02]  /*76dc0*/  VIADD R5, R3.reuse, 0x1f5 ;  /* 0x000001f503057836 */ /* 0x040fe40000000000 */
[----:B------:R-:W-:-:S05]  /*76dd0*/  VIADD R4, R3, 0x1f6 ;  /* 0x000001f603047836 */ /* 0x000fca0000000000 */
[----:B------:R-:W0:Y:S01]  /*76de0*/  LDC R10, c[0x0][0x22c] ;  /* 0x00008b00ff0a7b82 */ /* 0x000e220000000800 */
[----:B------:R-:W-:Y:S01]  /*76df0*/  @P4 STG.E.U16 desc[UR4][R218.64], R109 ;  /* 0x0000006dda004986 */ /* 0x000fe2000c101504 */
[----:B---3--:R-:W-:Y:S01]  /*76e00*/  ISETP.LT.AND P5, PT, R11, R6, !P0 ;  /* 0x000000060b00720c */ /* 0x008fe200047a1270 */
[----:B------:R-:W-:Y:S01]  /*76e10*/  VIADD R11, R3, 0x1f7 ;  /* 0x000001f7030b7836 */ /* 0x000fe20000000000 */
[----:B----4-:R-:W-:Y:S01]  /*76e20*/  ISETP.LT.AND P4, PT, R4, R7, !P0 ;  /* 0x000000070400720c */ /* 0x010fe20004781270 */
[----:B------:R-:W-:Y:S01]  /*76e30*/  @P3 STG.E.U16 desc[UR4][R220.64], R196 ;  /* 0x000000c4dc003986 */ /* 0x000fe2000c101504 */
[----:B------:R-:W-:Y:S02]  /*76e40*/  ISETP.LT.AND P3, PT, R5, R0, !P0 ;  /* 0x000000000500720c */ /* 0x000fe40004761270 */
[----:B------:R-:W3:Y:S01]  /*76e50*/  LDC R0, c[0x0][0x22c] ;  /* 0x00008b00ff007b82 */ /* 0x000ee20000000800 */
[----:B------:R-:W4:Y:S04]  /*76e60*/  LDS.128 R4, [R43] ;  /* 0x000000002b047984 */ /* 0x000f280000000c00 */
[----:B------:R0:W-:Y:S01]  /*76e70*/  @P2 STG.E.U16 desc[UR4][R222.64], R111 ;  /* 0x0000006fde002986 */ /* 0x0001e2000c101504 */
[----:B-1----:R-:W-:Y:S01]  /*76e80*/  ISETP.LT.AND P2, PT, R11, R8, !P0 ;  /* 0x000000080b00720c */ /* 0x002fe20004741270 */
[----:B------:R-:W-:-:S02]  /*76e90*/  VIADD R11, R3, 0x1f8 ;  /* 0x000001f8030b7836 */ /* 0x000fc40000000000 */
[----:B------:R-:W-:Y:S01]  /*76ea0*/  VIADD R8, R3, 0x1f9 ;  /* 0x000001f903087836 */ /* 0x000fe20000000000 */
[----:B------:R1:W-:Y:S02]  /*76eb0*/  @P1 STG.E.U16 desc[UR4][R224.64], R197 ;  /* 0x000000c5e0001986 */ /* 0x0003e4000c101504 */
[----:B--2---:R-:W-:Y:S02]  /*76ec0*/  ISETP.LT.AND P1, PT, R11, R2, !P0 ;  /* 0x000000020b00720c */ /* 0x004fe40004721270 */
[----:B------:R1:W-:Y:S01]  /*76ed0*/  @P6 STG.E.U16 desc[UR4][R226.64], R113 ;  /* 0x00000071e2006986 */ /* 0x0003e2000c101504 */
[----:B0-----:R-:W-:Y:S01]  /*76ee0*/  ISETP.LT.AND P6, PT, R8, R9, !P0 ;  /* 0x000000090800720c */ /* 0x001fe200047c1270 */
[----:B------:R-:W0:Y:S01]  /*76ef0*/  LDC R2, c[0x0][0x22c] ;  /* 0x00008b00ff027b82 */ /* 0x000e220000000800 */
[----:B------:R-:W-:Y:S01]  /*76f00*/  VIADD R9, R3, 0x1fa ;  /* 0x000001fa03097836 */ /* 0x000fe20000000000 */
[----:B------:R1:W-:Y:S04]  /*76f10*/  @P5 STG.E.U16 desc[UR4][R228.64], R198 ;  /* 0x000000c6e4005986 */ /* 0x0003e8000c101504 */
[----:B------:R-:W-:-:S02]  /*76f20*/  ISETP.LT.AND P5, PT, R9, R10, !P0 ;  /* 0x0000000a0900720c */ /* 0x000fc400047a1270 */
[----:B------:R-:W2:Y:S01]  /*76f30*/  LDC R8, c[0x0][0x22c] ;  /* 0x00008b00ff087b82 */ /* 0x000ea20000000800 */
[----:B------:R-:W-:-:S07]  /*76f40*/  VIADD R11, R3, 0x1fb ;  /* 0x000001fb030b7836 */ /* 0x000fce0000000000 */
[----:B------:R-:W1:Y:S08]  /*76f50*/  LDC R10, c[0x0][0x22c] ;  /* 0x00008b00ff0a7b82 */ /* 0x000e700000000800 */
[----:B------:R-:W1:Y:S01]  /*76f60*/  LDC R9, c[0x0][0x22c] ;  /* 0x00008b00ff097b82 */ /* 0x000e620000000800 */
[----:B------:R0:W-:Y:S04]  /*76f70*/  @P3 STG.E.U16 desc[UR4][R230.64], R115 ;  /* 0x00000073e6003986 */ /* 0x0001e8000c101504 */
[----:B------:R0:W-:Y:S01]  /*76f80*/  @P4 STG.E.U16 desc[UR4][R232.64], R199 ;  /* 0x000000c7e8004986 */ /* 0x0001e2000c101504 */
[----:B---3--:R-:W-:Y:S01]  /*76f90*/  ISETP.LT.AND P4, PT, R11, R0, !P0 ;  /* 0x000000000b00720c */ /* 0x008fe20004781270 */
[----:B------:R-:W-:-:S02]  /*76fa0*/  VIADD R11, R3, 0x1fc ;  /* 0x000001fc030b7836 */ /* 0x000fc40000000000 */
[----:B------:R-:W-:-:S03]  /*76fb0*/  VIADD R0, R3, 0x1fe ;  /* 0x000001fe03007836 */ /* 0x000fc60000000000 */
[----:B0-----:R-:W-:Y:S01]  /*76fc0*/  ISETP.LT.AND P3, PT, R11, R2, !P0 ;  /* 0x000000020b00720c */ /* 0x001fe20004761270 */
[----:B------:R-:W-:Y:S01]  /*76fd0*/  VIADD R11, R3, 0x1ff ;  /* 0x000001ff030b7836 */ /* 0x000fe20000000000 */
[----:B------:R0:W-:Y:S01]  /*76fe0*/  @P2 STG.E.U16 desc[UR4][R234.64], R117 ;  /* 0x00000075ea002986 */ /* 0x0001e2000c101504 */
[----:B--2---:R-:W-:-:S03]  /*76ff0*/  ISETP.LT.AND P2, PT, R13, R8, !P0 ;  /* 0x000000080d00720c */ /* 0x004fc60004741270 */
[----:B----4-:R0:W-:Y:S01]  /*77000*/  @P1 STG.E.U16 desc[UR4][R236.64], R4 ;  /* 0x00000004ec001986 */ /* 0x0101e2000c101504 */
[----:B-1----:R-:W-:Y:S02]  /*77010*/  ISETP.LT.AND P1, PT, R11, R10, !P0 ;  /* 0x0000000a0b00720c */ /* 0x002fe40004721270 */
[----:B------:R-:W-:Y:S02]  /*77020*/  PRMT R119, R4, 0x7632, R119 ;  /* 0x0000763204777816 */ /* 0x000fe40000000077 */
[----:B------:R-:W-:Y:S02]  /*77030*/  ISETP.LT.AND P0, PT, R0, R9, !P0 ;  /* 0x000000090000720c */ /* 0x000fe40004701270 */
[----:B------:R-:W-:Y:S01]  /*77040*/  PRMT R121, R5, 0x7632, R121 ;  /* 0x0000763205797816 */ /* 0x000fe20000000079 */
[----:B------:R0:W-:Y:S01]  /*77050*/  @P6 STG.E.U16 desc[UR4][R238.64], R119 ;  /* 0x00000077ee006986 */ /* 0x0001e2000c101504 */
[----:B------:R-:W-:-:S03]  /*77060*/  PRMT R123, R6, 0x7632, R123 ;  /* 0x00007632067b7816 */ /* 0x000fc6000000007b */
[----:B------:R0:W-:Y:S04]  /*77070*/  @P5 STG.E.U16 desc[UR4][R240.64], R5 ;  /* 0x00000005f0005986 */ /* 0x0001e8000c101504 */
[----:B------:R0:W-:Y:S04]  /*77080*/  @P4 STG.E.U16 desc[UR4][R242.64], R121 ;  /* 0x00000079f2004986 */ /* 0x0001e8000c101504 */
[----:B------:R0:W-:Y:S04]  /*77090*/  @P3 STG.E.U16 desc[UR4][R244.64], R6 ;  /* 0x00000006f4003986 */ /* 0x0001e8000c101504 */
[----:B------:R0:W-:Y:S04]  /*770a0*/  @P2 STG.E.U16 desc[UR4][R246.64], R123 ;  /* 0x0000007bf6002986 */ /* 0x0001e8000c101504 */
[----:B------:R0:W-:Y:S01]  /*770b0*/  @P0 STG.E.U16 desc[UR4][R248.64], R7 ;  /* 0x00000007f8000986 */ /* 0x0001e2000c101504 */
[----:B------:R-:W-:Y:S05]  /*770c0*/  @!P1 EXIT ;  /* 0x000000000000994d */ /* 0x000fea0003800000 */
[----:B------:R-:W-:-:S05]  /*770d0*/  PRMT R125, R7, 0x7632, R125 ;  /* 0x00007632077d7816 */ /* 0x000fca000000007d */
[----:B------:R-:W-:Y:S01]  /*770e0*/  STG.E.U16 desc[UR4][R250.64], R125 ;  /* 0x0000007dfa007986 */ /* 0x000fe2000c101504 */
[----:B------:R-:W-:Y:S05]  /*770f0*/  EXIT ;  /* 0x000000000000794d */ /* 0x000fea0003800000 */
.L_x_2:
[----:B------:R-:W-:-:S00]  /*77100*/  BRA `(.L_x_2) ;  /* 0xfffffffc00fc7947 */ /* 0x000fc0000383ffff */
[----:B------:R-:W-:-:S00]  /*77110*/  NOP ;  /* 0x0000000000007918 */ /* 0x000fc00000000000 */
        /* <DEDUP_REMOVED lines=14> */
.L_x_3:


//--------------------- .nv.shared.matmul_kernel  --------------------------
	.section	.nv.shared.matmul_kernel,"aw",@nobits
	.sectionflags	@""
	.align	16
	.zero		1024


//--------------------- .nv.shared.reserved.0     --------------------------
	.section	.nv.shared.reserved.0,"aw",@nobits
	.weak		__nv_reservedSMEM_offset_0_alias
	.size		__nv_reservedSMEM_offset_0_alias, 0, 0
	.other		__nv_reservedSMEM_offset_0_alias,@"STO_CUDA_RESERVED_SHARED STV_DEFAULT"
__nv_reservedSMEM_offset_0_alias:
	.zero		0


//--------------------- .nv.constant0.matmul_kernel --------------------------
	.section	.nv.constant0.matmul_kernel,"a",@progbits
	.sectionflags	@""
	.align	4
.nv.constant0.matmul_kernel:
	.zero		608


//--------------------- SYMBOLS --------------------------

	.type		.nv.reservedSmem.offset0,@object
	.size		.nv.reservedSmem.offset0,0x4
